def matmul_kernel(
    a_ptr,
    b_ptr,
    c_ptr,
    M,
    N,
    K,
    stride_am,
    stride_ak,
    stride_bk,
    stride_bn,
    stride_cm,
    stride_cn,
    BLOCK_M: tl.constexpr,
    BLOCK_N: tl.constexpr,
    BLOCK_K: tl.constexpr,
    GROUP_M: tl.constexpr,
):
    pid = tl.program_id(axis=0)
    num_pid_m = tl.cdiv(M, BLOCK_M)
    num_pid_n = tl.cdiv(N, BLOCK_N)
    num_pid_in_group = GROUP_M * num_pid_n
    group_id = pid // num_pid_in_group
    first_pid_m = group_id * GROUP_M
    group_size_m = min(num_pid_m - first_pid_m, GROUP_M)
    pid_m = first_pid_m + ((pid % num_pid_in_group) % group_size_m)
    pid_n = (pid % num_pid_in_group) // group_size_m

    offs_am = (pid_m * BLOCK_M + tl.arange(0, BLOCK_M)) % M
    offs_bn = (pid_n * BLOCK_N + tl.arange(0, BLOCK_N)) % N
    offs_k = tl.arange(0, BLOCK_K)
    a_ptrs = a_ptr + offs_am[:, None] * stride_am + offs_k[None, :] * stride_ak
    b_ptrs = b_ptr + offs_k[:, None] * stride_bk + offs_bn[None, :] * stride_bn

    acc = tl.zeros((BLOCK_M, BLOCK_N), dtype=tl.float32)
    for kk in range(0, tl.cdiv(K, BLOCK_K)):
        a = tl.load(a_ptrs, mask=offs_k[None, :] < K - kk * BLOCK_K, other=0.0)
        b = tl.load(b_ptrs, mask=offs_k[:, None] < K - kk * BLOCK_K, other=0.0)
        acc = tl.dot(a, b, acc)
        a_ptrs += BLOCK_K * stride_ak
        b_ptrs += BLOCK_K * stride_bk

    c = acc.to(c_ptr.dtype.element_ty)
    offs_cm = pid_m * BLOCK_M + tl.arange(0, BLOCK_M)
    offs_cn = pid_n * BLOCK_N + tl.arange(0, BLOCK_N)
    c_ptrs = c_ptr + offs_cm[:, None] * stride_cm + offs_cn[None, :] * stride_cn
    mask = (offs_cm[:, None] < M) & (offs_cn[None, :] < N)
    tl.store(c_ptrs, c, mask=mask)

# config = {"BLOCK_K": 32, "BLOCK_M": 512, "BLOCK_N": 64, "GROUP_M": 8, "arch": "sm_90", "dtype": "bf16", "num_ctas": 1, "num_stages": 2, "num_warps": 2}
# arch = sm_90


// ===== COMPILED SASS (sm_90a) =====

	.target	sm_90a

	.elftype	@"ET_EXEC"


//--------------------- .note.nv.tkinfo           --------------------------
	.section	.note.nv.tkinfo,"",@"SHT_NOTE"
	.sectionflags	@"SHF_NOTE_NV_TKINFO"
	.tkinfo
        /*0018*/ 	.word	0x00000002
        /*0030*/ 	.string	""
        /*0030*/ 	.string	"ptxas"
        /*0030*/ 	.string	"Cuda compilation tools, release 13.0, V13.0.88"
        /*0030*/ 	.string	"Build cuda_13.0.r13.0/compiler.36424714_0"
        /*0030*/ 	.string	"-v  -suppress-debug-info  -lineinfo  -arch sm_90a "



//--------------------- .note.nv.cuinfo           --------------------------
	.section	.note.nv.cuinfo,"",@"SHT_NOTE"
	.sectionflags	@"SHF_NOTE_NV_CUINFO"
        /*0018*/ 	.short	0x0002
        /*001a*/ 	.short	0x005a
        /*001c*/ 	.short	0x0082
	.zero		2


//--------------------- .nv.info                  --------------------------
	.section	.nv.info,"",@"SHT_CUDA_INFO"
	.align	4


	//----- nvinfo : EIATTR_REGCOUNT
	.align		4
        /*0000*/ 	.byte	0x04, 0x2f
        /*0002*/ 	.short	(.L_1 - .L_0)
	.align		4
.L_0:
        /*0004*/ 	.word	index@(matmul_kernel)
        /*0008*/ 	.word	0x00000020


	//----- nvinfo : EIATTR_FRAME_SIZE
	.align		4
.L_1:
        /*000c*/ 	.byte	0x04, 0x11
        /*000e*/ 	.short	(.L_3 - .L_2)
	.align		4
.L_2:
        /*0010*/ 	.word	index@(matmul_kernel)
        /*0014*/ 	.word	0x000029a8


	//----- nvinfo : EIATTR_MIN_STACK_SIZE
	.align		4
.L_3:
        /*0018*/ 	.byte	0x04, 0x12
        /*001a*/ 	.short	(.L_5 - .L_4)
	.align		4
.L_4:
        /*001c*/ 	.word	index@(matmul_kernel)
        /*0020*/ 	.word	0x000029a8
.L_5:


//--------------------- .nv.compat                --------------------------
	.section	.nv.compat,"",@"SHT_CUDA_COMPAT_INFO"
	.align	4
        /*0000*/ 	.byte	0x02, 0x09, 0x01, 0x00, 0x02, 0x02, 0x01, 0x00, 0x02, 0x05, 0x05, 0x00, 0x03, 0x07, 0x01, 0x01
        /*0010*/ 	.byte	0x02, 0x03, 0x00, 0x00, 0x02, 0x06, 0x01, 0x00, 0x04, 0x0b, 0x08, 0x00, 0x00, 0x00, 0x00, 0x00
        /*0020*/ 	.byte	0x00, 0x00, 0x00, 0x00


//--------------------- .nv.info.matmul_kernel    --------------------------
	.section	.nv.info.matmul_kernel,"",@"SHT_CUDA_INFO"
	.sectionflags	@""
	.align	4


	//----- nvinfo : EIATTR_CUDA_API_VERSION
	.align		4
        /*0000*/ 	.byte	0x04, 0x37
        /*0002*/ 	.short	(.L_7 - .L_6)
.L_6:
        /*0004*/ 	.word	0x00000082


	//----- nvinfo : EIATTR_KPARAM_INFO
	.align		4
.L_7:
        /*0008*/ 	.byte	0x04, 0x17
        /*000a*/ 	.short	(.L_9 - .L_8)
.L_8:
        /*000c*/ 	.word	0x00000000
        /*0010*/ 	.short	0x000d
        /*0012*/ 	.short	0x0048
        /*0014*/ 	.byte	0x00, 0xf4, 0x21, 0x00


	//----- nvinfo : EIATTR_KPARAM_INFO
	.align		4
.L_9:
        /*0018*/ 	.byte	0x04, 0x17
        /*001a*/ 	.short	(.L_11 - .L_10)
.L_10:
        /*001c*/ 	.word	0x00000000
        /*0020*/ 	.short	0x000c
        /*0022*/ 	.short	0x0040
        /*0024*/ 	.byte	0x00, 0xf4, 0x21, 0x00


	//----- nvinfo : EIATTR_KPARAM_INFO
	.align		4
.L_11:
        /*0028*/ 	.byte	0x04, 0x17
        /*002a*/ 	.short	(.L_13 - .L_12)
.L_12:
        /*002c*/ 	.word	0x00000000
        /*0030*/ 	.short	0x000b
        /*0032*/ 	.short	0x0038
        /*0034*/ 	.byte	0x00, 0xf0, 0x11, 0x00


	//----- nvinfo : EIATTR_KPARAM_INFO
	.align		4
.L_13:
        /*0038*/ 	.byte	0x04, 0x17
        /*003a*/ 	.short	(.L_15 - .L_14)
.L_14:
        /*003c*/ 	.word	0x00000000
        /*0040*/ 	.short	0x000a
        /*0042*/ 	.short	0x0034
        /*0044*/ 	.byte	0x00, 0xf0, 0x11, 0x00


	//----- nvinfo : EIATTR_KPARAM_INFO
	.align		4
.L_15:
        /*0048*/ 	.byte	0x04, 0x17
        /*004a*/ 	.short	(.L_17 - .L_16)
.L_16:
        /*004c*/ 	.word	0x00000000
        /*0050*/ 	.short	0x0009
        /*0052*/ 	.short	0x0030
        /*0054*/ 	.byte	0x00, 0xf0, 0x11, 0x00


	//----- nvinfo : EIATTR_KPARAM_INFO
	.align		4
.L_17:
        /*0058*/ 	.byte	0x04, 0x17
        /*005a*/ 	.short	(.L_19 - .L_18)
.L_18:
        /*005c*/ 	.word	0x00000000
        /*0060*/ 	.short	0x0008
        /*0062*/ 	.short	0x002c
        /*0064*/ 	.byte	0x00, 0xf0, 0x11, 0x00


	//----- nvinfo : EIATTR_KPARAM_INFO
	.align		4
.L_19:
        /*0068*/ 	.byte	0x04, 0x17
        /*006a*/ 	.short	(.L_21 - .L_20)
.L_20:
        /*006c*/ 	.word	0x00000000
        /*0070*/ 	.short	0x0007
        /*0072*/ 	.short	0x0028
        /*0074*/ 	.byte	0x00, 0xf0, 0x11, 0x00


	//----- nvinfo : EIATTR_KPARAM_INFO
	.align		4
.L_21:
        /*0078*/ 	.byte	0x04, 0x17
        /*007a*/ 	.short	(.L_23 - .L_22)
.L_22:
        /*007c*/ 	.word	0x00000000
        /*0080*/ 	.short	0x0006
        /*0082*/ 	.short	0x0024
        /*0084*/ 	.byte	0x00, 0xf0, 0x11, 0x00


	//----- nvinfo : EIATTR_KPARAM_INFO
	.align		4
.L_23:
        /*0088*/ 	.byte	0x04, 0x17
        /*008a*/ 	.short	(.L_25 - .L_24)
.L_24:
        /*008c*/ 	.word	0x00000000
        /*0090*/ 	.short	0x0005
        /*0092*/ 	.short	0x0020
        /*0094*/ 	.byte	0x00, 0xf0, 0x11, 0x00


	//----- nvinfo : EIATTR_KPARAM_INFO
	.align		4
.L_25:
        /*0098*/ 	.byte	0x04, 0x17
        /*009a*/ 	.short	(.L_27 - .L_26)
.L_26:
        /*009c*/ 	.word	0x00000000
        /*00a0*/ 	.short	0x0004
        /*00a2*/ 	.short	0x001c
        /*00a4*/ 	.byte	0x00, 0xf0, 0x11, 0x00


	//----- nvinfo : EIATTR_KPARAM_INFO
	.align		4
.L_27:
        /*00a8*/ 	.byte	0x04, 0x17
        /*00aa*/ 	.short	(.L_29 - .L_28)
.L_28:
        /*00ac*/ 	.word	0x00000000
        /*00b0*/ 	.short	0x0003
        /*00b2*/ 	.short	0x0018
        /*00b4*/ 	.byte	0x00, 0xf0, 0x11, 0x00


	//----- nvinfo : EIATTR_KPARAM_INFO
	.align		4
.L_29:
        /*00b8*/ 	.byte	0x04, 0x17
        /*00ba*/ 	.short	(.L_31 - .L_30)
.L_30:
        /*00bc*/ 	.word	0x00000000
        /*00c0*/ 	.short	0x0002
        /*00c2*/ 	.short	0x0010
        /*00c4*/ 	.byte	0x00, 0xf4, 0x21, 0x00


	//----- nvinfo : EIATTR_KPARAM_INFO
	.align		4
.L_31:
        /*00c8*/ 	.byte	0x04, 0x17
        /*00ca*/ 	.short	(.L_33 - .L_32)
.L_32:
        /*00cc*/ 	.word	0x00000000
        /*00d0*/ 	.short	0x0001
        /*00d2*/ 	.short	0x0008
        /*00d4*/ 	.byte	0x00, 0xf4, 0x21, 0x00


	//----- nvinfo : EIATTR_KPARAM_INFO
	.align		4
.L_33:
        /*00d8*/ 	.byte	0x04, 0x17
        /*00da*/ 	.short	(.L_35 - .L_34)
.L_34:
        /*00dc*/ 	.word	0x00000000
        /*00e0*/ 	.short	0x0000
        /*00e2*/ 	.short	0x0000
        /*00e4*/ 	.byte	0x00, 0xf4, 0x21, 0x00


	//----- nvinfo : EIATTR_SPARSE_MMA_MASK
	.align		4
.L_35:
        /*00e8*/ 	.byte	0x03, 0x50
        /*00ea*/ 	.short	0x0000


	//----- nvinfo : EIATTR_MAXREG_COUNT
	.align		4
        /*00ec*/ 	.byte	0x03, 0x1b
        /*00ee*/ 	.short	0x00ff


	//----- nvinfo : EIATTR_NUM_BARRIERS
	.align		4
        /*00f0*/ 	.byte	0x02, 0x4c
        /*00f2*/ 	.byte	0x01
	.zero		1


	//----- nvinfo : EIATTR_ANNOTATIONS
	.align		4
        /*00f4*/ 	.byte	0x04, 0x55
        /*00f6*/ 	.short	(.L_37 - .L_36)


	//   ....[0]....
.L_36:
        /*00f8*/ 	.word	0x00000001
        /*00fc*/ 	.byte	0xe0, 0x00, 0x00, 0x00, 0x01, 0x00, 0x00, 0x00, 0x00, 0x01, 0x00, 0x00, 0x01, 0x00, 0x00, 0x00
        /* <DEDUP_REMOVED lines=658> */
        /*2a2c*/ 	.byte	0xf0, 0x93, 0x00, 0x00, 0x01, 0x00, 0x00, 0x00, 0x00, 0x94, 0x00, 0x00


	//----- nvinfo : EIATTR_MERCURY_ISA_VERSION
	.align		4
.L_37:
        /*2a38*/ 	.byte	0x03, 0x5f
        /*2a3a*/ 	.short	0x0101


	//----- nvinfo : EIATTR_EXIT_INSTR_OFFSETS
	.align		4
        /*2a3c*/ 	.byte	0x04, 0x1c
        /*2a3e*/ 	.short	(.L_39 - .L_38)


	//   ....[0]....
.L_38:
        /*2a40*/ 	.word	0x000425c0


	//   ....[1]....
        /*2a44*/ 	.word	0x000425f0


	//----- nvinfo : EIATTR_REQNTID
	.align		4
.L_39:
        /*2a48*/ 	.byte	0x04, 0x10
        /*2a4a*/ 	.short	(.L_41 - .L_40)
.L_40:
        /*2a4c*/ 	.word	0x00000040
        /*2a50*/ 	.word	0x00000001
        /*2a54*/ 	.word	0x00000001


	//----- nvinfo : EIATTR_CBANK_PARAM_SIZE
	.align		4
.L_41:
        /*2a58*/ 	.byte	0x03, 0x19
        /*2a5a*/ 	.short	0x0050


	//----- nvinfo : EIATTR_PARAM_CBANK
	.align		4
        /*2a5c*/ 	.byte	0x04, 0x0a
        /*2a5e*/ 	.short	(.L_43 - .L_42)
	.align		4
.L_42:
        /*2a60*/ 	.word	index@(.nv.constant0.matmul_kernel)
        /*2a64*/ 	.short	0x0210
        /*2a66*/ 	.short	0x0050


	//----- nvinfo : EIATTR_SW_WAR
	.align		4
.L_43:
        /*2a68*/ 	.byte	0x04, 0x36
        /*2a6a*/ 	.short	(.L_45 - .L_44)
.L_44:
        /*2a6c*/ 	.word	0x00000008
.L_45:


//--------------------- .nv.callgraph             --------------------------
	.section	.nv.callgraph,"",@"SHT_CUDA_CALLGRAPH"
	.align	4
	.sectionentsize	8
	.align		4
        /*0000*/ 	.word	0x00000000
	.align		4
        /*0004*/ 	.word	0xffffffff
	.align		4
        /*0008*/ 	.word	0x00000000
	.align		4
        /*000c*/ 	.word	0xfffffffe
	.align		4
        /*0010*/ 	.word	0x00000000
	.align		4
        /*0014*/ 	.word	0xfffffffd
	.align		4
        /*0018*/ 	.word	0x00000000
	.align		4
        /*001c*/ 	.word	0xfffffffc


//--------------------- .text.matmul_kernel       --------------------------
	.section	.text.matmul_kernel,"ax",@progbits
	.align	128
        .global         matmul_kernel
        .type           matmul_kernel,@function
        .size           matmul_kernel,(.L_x_3 - matmul_kernel)
        .other          matmul_kernel,@"STO_CUDA_ENTRY STV_DEFAULT"
matmul_kernel:
.text.matmul_kernel:
[----:B------:R-:W0:Y:S08]  /*0000*/  LDC R1, c[0x0][0x28] ;  /* 0x00000a00ff017b82 */ /* 0x000e300000000800 */
[----:B------:R-:W1:Y:S01]  /*0010*/  LDC.64 R2, c[0x0][0x228] ;  /* 0x00008a00ff027b82 */ /* 0x000e620000000a00 */
[----:B0-----:R-:W-:Y:S01]  /*0020*/  VIADD R1, R1, 0xffffd658 ;  /* 0xffffd65801017836 */ /* 0x001fe20000000000 */
[----:B------:R-:W-:Y:S01]  /*0030*/  UMOV UR4, 0x400 ;  /* 0x0000040000047882 */ /* 0x000fe20000000000 */
[----:B------:R-:W-:-:S02]  /*0040*/  CS2R R14, SRZ ;  /* 0x00000000000e7805 */ /* 0x000fc4000001ff00 */
[----:B------:R-:W-:Y:S02]  /*0050*/  CS2R R16, SRZ ;  /* 0x0000000000107805 */ /* 0x000fe4000001ff00 */
[----:B------:R-:W-:Y:S02]  /*0060*/  CS2R R18, SRZ ;  /* 0x0000000000127805 */ /* 0x000fe4000001ff00 */
[----:B------:R-:W-:Y:S02]  /*0070*/  CS2R R20, SRZ ;  /* 0x0000000000147805 */ /* 0x000fe4000001ff00 */
[----:B------:R-:W-:Y:S01]  /*0080*/  CS2R R22, SRZ ;  /* 0x0000000000167805 */ /* 0x000fe2000001ff00 */
[----:B------:R-:W0:Y:S01]  /*0090*/  LDC R29, c[0x0][0x230] ;  /* 0x00008c00ff1d7b82 */ /* 0x000e220000000800 */
[----:B------:R-:W-:Y:S02]  /*00a0*/  CS2R R24, SRZ ;  /* 0x0000000000187805 */ /* 0x000fe4000001ff00 */
[----:B------:R-:W-:-:S05]  /*00b0*/  CS2R R26, SRZ ;  /* 0x00000000001a7805 */ /* 0x000fca000001ff00 */
[----:B------:R-:W2:Y:S01]  /*00c0*/  S2UR UR5, SR_CgaCtaId ;  /* 0x00000000000579c3 */ /* 0x000ea20000008800 */
[----:B-1----:R-:W-:Y:S01]  /*00d0*/  VIADD R0, R3, 0x3f ;  /* 0x0000003f03007836 */ /* 0x002fe20000000000 */
[----:B------:R0:W-:Y:S04]  /*00e0*/  STL [R1+0x14f8], R3 ;  /* 0x0014f80301007387 */ /* 0x0001e80000100800 */
[----:B------:R-:W-:Y:S01]  /*00f0*/  SHF.R.S32.HI R5, RZ, 0x1f, R0 ;  /* 0x0000001fff057819 */ /* 0x000fe20000011400 */
[----:B------:R-:W-:Y:S03]  /*0100*/  STL [R1], RZ ;  /* 0x000000ff01007387 */ /* 0x000fe60000100800 */
[----:B------:R-:W-:Y:S01]  /*0110*/  LEA.HI R5, R5, R0, RZ, 0x6 ;  /* 0x0000000005057211 */ /* 0x000fe200078f30ff */
[----:B------:R-:W-:Y:S01]  /*0120*/  STL [R1+0x4], RZ ;  /* 0x000004ff01007387 */ /* 0x000fe20000100800 */
[----:B0-----:R-:W-:-:S02]  /*0130*/  VIADD R3, R29, 0x1f ;  /* 0x0000001f1d037836 */ /* 0x001fc40000000000 */
[----:B------:R-:W-:Y:S01]  /*0140*/  SHF.R.S32.HI R0, RZ, 0x6, R5 ;  /* 0x00000006ff007819 */ /* 0x000fe20000011405 */
[----:B------:R-:W-:Y:S01]  /*0150*/  STL [R1+0x8], RZ ;  /* 0x000008ff01007387 */ /* 0x000fe20000100800 */
[----:B------:R-:W-:Y:S01]  /*0160*/  ULDC.64 UR8, c[0x0][0x208] ;  /* 0x0000820000087ab9 */ /* 0x000fe20000000a00 */
[----:B--2---:R-:W-:Y:S02]  /*0170*/  ULEA UR4, UR5, UR4, 0x18 ;  /* 0x0000000405047291 */ /* 0x004fe4000f8ec03f */
[----:B------:R-:W-:Y:S01]  /*0180*/  IMAD.SHL.U32 R0, R0, 0x8, RZ ;  /* 0x0000000800007824 */ /* 0x000fe200078e00ff */
[----:B------:R-:W0:Y:S04]  /*0190*/  S2R R5, SR_CTAID.X ;  /* 0x0000000000057919 */ /* 0x000e280000002500 */
[-C--:B------:R-:W-:Y:S01]  /*01a0*/  IABS R9, R0.reuse ;  /* 0x0000000000097213 */ /* 0x080fe20000000000 */
[----:B------:R-:W-:Y:S01]  /*01b0*/  STL [R1+0xc], RZ ;  /* 0x00000cff01007387 */ /* 0x000fe20000100800 */
[----:B------:R-:W-:-:S02]  /*01c0*/  IABS R12, R0 ;  /* 0x00000000000c7213 */ /* 0x000fc40000000000 */
[----:B------:R-:W1:Y:S01]  /*01d0*/  I2F.RP R4, R9 ;  /* 0x0000000900047306 */ /* 0x000e620000209400 */
[----:B------:R-:W-:Y:S04]  /*01e0*/  STL [R1+0x40], RZ ;  /* 0x000040ff01007387 */ /* 0x000fe80000100800 */
[----:B------:R-:W-:Y:S04]  /*01f0*/  STL [R1+0x44], RZ ;  /* 0x000044ff01007387 */ /* 0x000fe80000100800 */
[----:B------:R-:W-:Y:S04]  /*0200*/  STL [R1+0x48], RZ ;  /* 0x000048ff01007387 */ /* 0x000fe80000100800 */
[----:B------:R-:W-:Y:S01]  /*0210*/  STL [R1+0x4c], RZ ;  /* 0x00004cff01007387 */ /* 0x000fe20000100800 */
[----:B-1----:R-:W1:Y:S03]  /*0220*/  MUFU.RCP R4, R4 ;  /* 0x0000000400047308 */ /* 0x002e660000001000 */
[----:B------:R-:W-:Y:S04]  /*0230*/  STL [R1+0x30], RZ ;  /* 0x000030ff01007387 */ /* 0x000fe80000100800 */
[----:B------:R-:W-:Y:S01]  /*0240*/  STL [R1+0x34], RZ ;  /* 0x000034ff01007387 */ /* 0x000fe20000100800 */
[----:B0-----:R-:W-:-:S03]  /*0250*/  IABS R10, R5 ;  /* 0x00000005000a7213 */ /* 0x001fc60000000000 */
[----:B------:R-:W-:Y:S04]  /*0260*/  STL [R1+0x38], RZ ;  /* 0x000038ff01007387 */ /* 0x000fe80000100800 */
[----:B------:R-:W-:Y:S01]  /*0270*/  STL [R1+0x3c], RZ ;  /* 0x00003cff01007387 */ /* 0x000fe20000100800 */
[----:B-1----:R-:W-:-:S03]  /*0280*/  VIADD R6, R4, 0xffffffe ;  /* 0x0ffffffe04067836 */ /* 0x002fc60000000000 */
[----:B------:R-:W-:Y:S01]  /*0290*/  STL [R1+0x20], RZ ;  /* 0x000020ff01007387 */ /* 0x000fe20000100800 */
[----:B------:R-:W-:Y:S01]  /*02a0*/  IMAD.MOV R4, RZ, RZ, -R12 ;  /* 0x000000ffff047224 */ /* 0x000fe200078e0a0c */
[----:B------:R-:W-:Y:S01]  /*02b0*/  CS2R R12, SRZ ;  /* 0x00000000000c7805 */ /* 0x000fe2000001ff00 */
[----:B------:R0:W1:Y:S01]  /*02c0*/  F2I.FTZ.U32.TRUNC.NTZ R7, R6 ;  /* 0x0000000600077305 */ /* 0x000062000021f000 */
[----:B------:R-:W-:Y:S04]  /*02d0*/  STL [R1+0x24], RZ ;  /* 0x000024ff01007387 */ /* 0x000fe80000100800 */
[----:B------:R-:W-:Y:S01]  /*02e0*/  STL [R1+0x28], RZ ;  /* 0x000028ff01007387 */ /* 0x000fe20000100800 */
[----:B0-----:R-:W-:-:S03]  /*02f0*/  IMAD.MOV.U32 R6, RZ, RZ, RZ ;  /* 0x000000ffff067224 */ /* 0x001fc600078e00ff */
[----:B------:R-:W-:Y:S04]  /*0300*/  STL [R1+0x2c], RZ ;  /* 0x00002cff01007387 */ /* 0x000fe80000100800 */
[----:B------:R-:W-:Y:S01]  /*0310*/  STL [R1+0x10], RZ ;  /* 0x000010ff01007387 */ /* 0x000fe20000100800 */
[----:B-1----:R-:W-:-:S03]  /*0320*/  IMAD.MOV R8, RZ, RZ, -R7 ;  /* 0x000000ffff087224 */ /* 0x002fc600078e0a07 */
[----:B------:R-:W-:Y:S01]  /*0330*/  STL [R1+0x14], RZ ;  /* 0x000014ff01007387 */ /* 0x000fe20000100800 */
[----:B------:R-:W-:Y:S02]  /*0340*/  IMAD R11, R8, R9, RZ ;  /* 0x00000009080b7224 */ /* 0x000fe400078e02ff */
[----:B------:R-:W-:Y:S01]  /*0350*/  IMAD.MOV.U32 R8, RZ, RZ, R10 ;  /* 0x000000ffff087224 */ /* 0x000fe200078e000a */
[----:B------:R-:W-:Y:S01]  /*0360*/  STL [R1+0x18], RZ ;  /* 0x000018ff01007387 */ /* 0x000fe20000100800 */
[----:B------:R-:W-:-:S03]  /*0370*/  IMAD.HI.U32 R7, R7, R11, R6 ;  /* 0x0000000b07077227 */ /* 0x000fc600078e0006 */
[----:B------:R-:W-:Y:S03]  /*0380*/  STL [R1+0x1c], RZ ;  /* 0x00001cff01007387 */ /* 0x000fe60000100800 */
[----:B------:R-:W-:Y:S01]  /*0390*/  IMAD.HI.U32 R7, R7, R8, RZ ;  /* 0x0000000807077227 */ /* 0x000fe200078e00ff */
[----:B------:R-:W-:Y:S03]  /*03a0*/  STL [R1+0xd0], RZ ;  /* 0x0000d0ff01007387 */ /* 0x000fe60000100800 */
[----:B------:R-:W-:Y:S01]  /*03b0*/  IMAD R4, R7, R4, R8 ;  /* 0x0000000407047224 */ /* 0x000fe200078e0208 */
[----:B------:R-:W-:Y:S04]  /*03c0*/  STL [R1+0xd4], RZ ;  /* 0x0000d4ff01007387 */ /* 0x000fe80000100800 */
[----:B------:R-:W-:Y:S01]  /*03d0*/  STL [R1+0xd8], RZ ;  /* 0x0000d8ff01007387 */ /* 0x000fe20000100800 */
[----:B------:R-:W-:-:S03]  /*03e0*/  ISETP.GT.U32.AND P1, PT, R9, R4, PT ;  /* 0x000000040900720c */ /* 0x000fc60003f24070 */
[----:B------:R-:W-:Y:S04]  /*03f0*/  STL [R1+0xdc], RZ ;  /* 0x0000dcff01007387 */ /* 0x000fe80000100800 */
[----:B------:R-:W-:Y:S04]  /*0400*/  STL [R1+0xc0], RZ ;  /* 0x0000c0ff01007387 */ /* 0x000fe80000100800 */
[----:B------:R-:W-:Y:S02]  /*0410*/  STL [R1+0xc4], RZ ;  /* 0x0000c4ff01007387 */ /* 0x000fe40000100800 */
[----:B------:R-:W-:-:S02]  /*0420*/  @!P1 IMAD.IADD R4, R4, 0x1, -R9 ;  /* 0x0000000104049824 */ /* 0x000fc400078e0a09 */
[----:B------:R-:W-:Y:S01]  /*0430*/  STL [R1+0xc8], RZ ;  /* 0x0000c8ff01007387 */ /* 0x000fe20000100800 */
[----:B------:R-:W-:Y:S01]  /*0440*/  @!P1 VIADD R7, R7, 0x1 ;  /* 0x0000000107079836 */ /* 0x000fe20000000000 */
[----:B------:R-:W-:Y:S02]  /*0450*/  ISETP.NE.AND P1, PT, R0, RZ, PT ;  /* 0x000000ff0000720c */ /* 0x000fe40003f25270 */
[----:B------:R-:W-:Y:S01]  /*0460*/  STL [R1+0xcc], RZ ;  /* 0x0000ccff01007387 */ /* 0x000fe20000100800 */
[----:B------:R-:W-:Y:S02]  /*0470*/  ISETP.GE.U32.AND P0, PT, R4, R9, PT ;  /* 0x000000090400720c */ /* 0x000fe40003f06070 */
[----:B------:R-:W-:Y:S01]  /*0480*/  LOP3.LUT R4, R5, R0, RZ, 0x3c, !PT ;  /* 0x0000000005047212 */ /* 0x000fe200078e3cff */
[----:B------:R-:W-:Y:S03]  /*0490*/  STL [R1+0xb0], RZ ;  /* 0x0000b0ff01007387 */ /* 0x000fe60000100800 */
[----:B------:R-:W-:Y:S01]  /*04a0*/  ISETP.GE.AND P2, PT, R4, RZ, PT ;  /* 0x000000ff0400720c */ /* 0x000fe20003f46270 */
[----:B------:R-:W-:Y:S01]  /*04b0*/  STL [R1+0xb4], RZ ;  /* 0x0000b4ff01007387 */ /* 0x000fe20000100800 */
[----:B------:R-:W-:-:S03]  /*04c0*/  VIADD R4, R2, 0x1ff ;  /* 0x000001ff02047836 */ /* 0x000fc60000000000 */
[----:B------:R-:W-:Y:S02]  /*04d0*/  STL [R1+0xb8], RZ ;  /* 0x0000b8ff01007387 */ /* 0x000fe40000100800 */
[----:B------:R-:W-:Y:S02]  /*04e0*/  @P0 VIADD R7, R7, 0x1 ;  /* 0x0000000107070836 */ /* 0x000fe40000000000 */
[----:B------:R-:W-:Y:S02]  /*04f0*/  STL [R1+0xbc], RZ ;  /* 0x0000bcff01007387 */ /* 0x000fe40000100800 */
[----:B------:R-:W-:Y:S01]  /*0500*/  IMAD.MOV.U32 R6, RZ, RZ, R7 ;  /* 0x000000ffff067224 */ /* 0x000fe200078e0007 */
[----:B------:R-:W-:Y:S01]  /*0510*/  SHF.R.S32.HI R7, RZ, 0x1f, R4 ;  /* 0x0000001fff077819 */ /* 0x000fe20000011404 */
[----:B------:R-:W-:Y:S02]  /*0520*/  STL [R1+0xa0], RZ ;  /* 0x0000a0ff01007387 */ /* 0x000fe40000100800 */
[----:B------:R-:W-:Y:S01]  /*0530*/  @!P2 IMAD.MOV R6, RZ, RZ, -R6 ;  /* 0x000000ffff06a224 */ /* 0x000fe200078e0a06 */
[----:B------:R-:W-:Y:S01]  /*0540*/  @!P1 LOP3.LUT R6, RZ, R0, RZ, 0x33, !PT ;  /* 0x00000000ff069212 */ /* 0x000fe200078e33ff */
[----:B------:R-:W-:Y:S01]  /*0550*/  STL [R1+0xa4], RZ ;  /* 0x0000a4ff01007387 */ /* 0x000fe20000100800 */
[----:B------:R-:W-:-:S03]  /*0560*/  LEA.HI R7, R7, R4, RZ, 0x9 ;  /* 0x0000000407077211 */ /* 0x000fc600078f48ff */
[----:B------:R-:W-:Y:S01]  /*0570*/  STL [R1+0xa8], RZ ;  /* 0x0000a8ff01007387 */ /* 0x000fe20000100800 */
[----:B------:R-:W-:Y:S02]  /*0580*/  IMAD.SHL.U32 R28, R6, 0x8, RZ ;  /* 0x00000008061c7824 */ /* 0x000fe400078e00ff */
[----:B------:R-:W-:Y:S01]  /*0590*/  IMAD.MOV R6, RZ, RZ, -R6 ;  /* 0x000000ffff067224 */ /* 0x000fe200078e0a06 */
[----:B------:R-:W-:Y:S02]  /*05a0*/  STL [R1+0xac], RZ ;  /* 0x0000acff01007387 */ /* 0x000fe40000100800 */
[----:B------:R-:W-:Y:S01]  /*05b0*/  LEA.HI.SX32 R4, R7, -R28, 0x17 ;  /* 0x8000001c07047211 */ /* 0x000fe200078fbaff */
[----:B------:R-:W-:Y:S01]  /*05c0*/  IMAD R11, R0, R6, R5 ;  /* 0x00000006000b7224 */ /* 0x000fe200078e0205 */
[----:B------:R-:W-:Y:S01]  /*05d0*/  STL [R1+0x90], RZ ;  /* 0x000090ff01007387 */ /* 0x000fe20000100800 */
[----:B------:R-:W-:Y:S01]  /*05e0*/  IMAD.MOV.U32 R6, RZ, RZ, RZ ;  /* 0x000000ffff067224 */ /* 0x000fe200078e00ff */
[----:B------:R-:W-:-:S02]  /*05f0*/  VIMNMX R4, R4, 0x8, PT ;  /* 0x0000000804047848 */ /* 0x000fc40003fe0100 */
[----:B------:R-:W-:Y:S02]  /*0600*/  STL [R1+0x94], RZ ;  /* 0x000094ff01007387 */ /* 0x000fe40000100800 */
[-C--:B------:R-:W-:Y:S02]  /*0610*/  IABS R10, R4.reuse ;  /* 0x00000004000a7213 */ /* 0x080fe40000000000 */
[----:B------:R-:W-:Y:S01]  /*0620*/  STL [R1+0x98], RZ ;  /* 0x000098ff01007387 */ /* 0x000fe20000100800 */
[----:B------:R-:W-:Y:S01]  /*0630*/  IABS R0, R4 ;  /* 0x0000000400007213 */ /* 0x000fe20000000000 */
[----:B------:R-:W0:Y:S02]  /*0640*/  I2F.RP R8, R10 ;  /* 0x0000000a00087306 */ /* 0x000e240000209400 */
[----:B------:R-:W-:Y:S04]  /*0650*/  STL [R1+0x9c], RZ ;  /* 0x00009cff01007387 */ /* 0x000fe80000100800 */
[----:B------:R-:W-:Y:S04]  /*0660*/  STL [R1+0x80], RZ ;  /* 0x000080ff01007387 */ /* 0x000fe80000100800 */
[----:B------:R-:W-:Y:S04]  /*0670*/  STL [R1+0x84], RZ ;  /* 0x000084ff01007387 */ /* 0x000fe80000100800 */
[----:B------:R-:W-:Y:S01]  /*0680*/  STL [R1+0x88], RZ ;  /* 0x000088ff01007387 */ /* 0x000fe20000100800 */
[----:B0-----:R-:W0:Y:S03]  /*0690*/  MUFU.RCP R8, R8 ;  /* 0x0000000800087308 */ /* 0x001e260000001000 */
[----:B------:R-:W-:Y:S04]  /*06a0*/  STL [R1+0x8c], RZ ;  /* 0x00008cff01007387 */ /* 0x000fe80000100800 */
[----:B------:R-:W-:Y:S04]  /*06b0*/  STL [R1+0x70], RZ ;  /* 0x000070ff01007387 */ /* 0x000fe80000100800 */
[----:B------:R-:W-:Y:S04]  /*06c0*/  STL [R1+0x74], RZ ;  /* 0x000074ff01007387 */ /* 0x000fe80000100800 */
[----:B------:R-:W-:Y:S01]  /*06d0*/  STL [R1+0x78], RZ ;  /* 0x000078ff01007387 */ /* 0x000fe20000100800 */
[----:B0-----:R-:W-:-:S03]  /*06e0*/  VIADD R7, R8, 0xffffffe ;  /* 0x0ffffffe08077836 */ /* 0x001fc60000000000 */
[----:B------:R-:W-:Y:S04]  /*06f0*/  STL [R1+0x7c], RZ ;  /* 0x00007cff01007387 */ /* 0x000fe80000100800 */
[----:B------:R-:W-:Y:S01]  /*0700*/  STL [R1+0x60], RZ ;  /* 0x000060ff01007387 */ /* 0x000fe20000100800 */
[----:B------:R-:W0:Y:S03]  /*0710*/  F2I.FTZ.U32.TRUNC.NTZ R7, R7 ;  /* 0x0000000700077305 */ /* 0x000e26000021f000 */
[----:B------:R-:W-:Y:S04]  /*0720*/  STL [R1+0x64], RZ ;  /* 0x000064ff01007387 */ /* 0x000fe80000100800 */
[----:B------:R-:W-:Y:S04]  /*0730*/  STL [R1+0x68], RZ ;  /* 0x000068ff01007387 */ /* 0x000fe80000100800 */
[----:B------:R-:W-:Y:S04]  /*0740*/  STL [R1+0x6c], RZ ;  /* 0x00006cff01007387 */ /* 0x000fe80000100800 */
[----:B------:R-:W-:Y:S01]  /*0750*/  STL [R1+0x50], RZ ;  /* 0x000050ff01007387 */ /* 0x000fe20000100800 */
[----:B0-----:R-:W-:-:S03]  /*0760*/  IMAD.MOV R9, RZ, RZ, -R7 ;  /* 0x000000ffff097224 */ /* 0x001fc600078e0a07 */
[----:B------:R-:W-:Y:S01]  /*0770*/  STL [R1+0x54], RZ ;  /* 0x000054ff01007387 */ /* 0x000fe20000100800 */
[----:B------:R-:W-:Y:S01]  /*0780*/  IMAD.MOV.U32 R5, RZ, RZ, R9 ;  /* 0x000000ffff057224 */ /* 0x000fe200078e0009 */
[----:B------:R-:W-:Y:S02]  /*0790*/  IABS R9, R11 ;  /* 0x0000000b00097213 */ /* 0x000fe40000000000 */
[----:B------:R-:W-:Y:S01]  /*07a0*/  STL [R1+0x58], RZ ;  /* 0x000058ff01007387 */ /* 0x000fe20000100800 */
[----:B------:R-:W-:-:S03]  /*07b0*/  IMAD R5, R5, R10, RZ ;  /* 0x0000000a05057224 */ /* 0x000fc600078e02ff */
[----:B------:R-:W-:Y:S01]  /*07c0*/  STL [R1+0x5c], RZ ;  /* 0x00005cff01007387 */ /* 0x000fe20000100800 */
[----:B------:R-:W-:-:S03]  /*07d0*/  IMAD.HI.U32 R6, R7, R5, R6 ;  /* 0x0000000507067227 */ /* 0x000fc600078e0006 */
[----:B------:R-:W-:Y:S01]  /*07e0*/  STL [R1+0x130], RZ ;  /* 0x000130ff01007387 */ /* 0x000fe20000100800 */
[----:B------:R-:W-:Y:S02]  /*07f0*/  IMAD.MOV R5, RZ, RZ, -R0 ;  /* 0x000000ffff057224 */ /* 0x000fe400078e0a00 */
[----:B------:R-:W-:Y:S01]  /*0800*/  IMAD.HI.U32 R0, R6, R9, RZ ;  /* 0x0000000906007227 */ /* 0x000fe200078e00ff */
[----:B------:R-:W-:Y:S01]  /*0810*/  STL [R1+0x134], RZ ;  /* 0x000134ff01007387 */ /* 0x000fe20000100800 */
[----:B------:R-:W-:Y:S02]  /*0820*/  CS2R R6, SRZ ;  /* 0x0000000000067805 */ /* 0x000fe4000001ff00 */
[----:B------:R-:W-:Y:S01]  /*0830*/  IMAD R5, R0, R5, R9 ;  /* 0x0000000500057224 */ /* 0x000fe200078e0209 */
[----:B------:R-:W-:Y:S01]  /*0840*/  STL [R1+0x138], RZ ;  /* 0x000138ff01007387 */ /* 0x000fe20000100800 */
[----:B------:R-:W-:-:S03]  /*0850*/  CS2R R8, SRZ ;  /* 0x0000000000087805 */ /* 0x000fc6000001ff00 */
        /* <DEDUP_REMOVED lines=11> */
[-C--:B------:R-:W-:Y:S01]  /*0910*/  LOP3.LUT R5, R11, R4.reuse, RZ, 0x3c, !PT ;  /* 0x000000040b057212 */ /* 0x080fe200078e3cff */
[----:B------:R-:W-:Y:S03]  /*0920*/  STL [R1+0x114], RZ ;  /* 0x000114ff01007387 */ /* 0x000fe60000100800 */
[----:B------:R-:W-:Y:S01]  /*0930*/  ISETP.GE.AND P2, PT, R5, RZ, PT ;  /* 0x000000ff0500720c */ /* 0x000fe20003f46270 */
[----:B------:R-:W-:Y:S04]  /*0940*/  STL [R1+0x118], RZ ;  /* 0x000118ff01007387 */ /* 0x000fe80000100800 */
[----:B------:R-:W-:Y:S02]  /*0950*/  STL [R1+0x11c], RZ ;  /* 0x00011cff01007387 */ /* 0x000fe40000100800 */
[----:B------:R-:W-:Y:S01]  /*0960*/  @P0 VIADD R0, R0, 0x1 ;  /* 0x0000000100000836 */ /* 0x000fe20000000000 */
[----:B------:R-:W-:Y:S01]  /*0970*/  ISETP.GE.AND P0, PT, R3, 0x20, PT ;  /* 0x000000200300780c */ /* 0x000fe20003f06270 */
[----:B------:R-:W-:Y:S04]  /*0980*/  STL [R1+0x100], RZ ;  /* 0x000100ff01007387 */ /* 0x000fe80000100800 */
[----:B------:R-:W-:Y:S01]  /*0990*/  STL [R1+0x104], RZ ;  /* 0x000104ff01007387 */ /* 0x000fe20000100800 */
[----:B------:R-:W-:Y:S01]  /*09a0*/  @!P2 IMAD.MOV R0, RZ, RZ, -R0 ;  /* 0x000000ffff00a224 */ /* 0x000fe200078e0a00 */
[----:B------:R-:W-:-:S02]  /*09b0*/  @!P1 LOP3.LUT R0, RZ, R4, RZ, 0x33, !PT ;  /* 0x00000004ff009212 */ /* 0x000fc400078e33ff */
[----:B------:R-:W-:Y:S03]  /*09c0*/  STL [R1+0x108], RZ ;  /* 0x000108ff01007387 */ /* 0x000fe60000100800 */
[----:B------:R-:W-:Y:S01]  /*09d0*/  IMAD.MOV R5, RZ, RZ, -R0 ;  /* 0x000000ffff057224 */ /* 0x000fe200078e0a00 */
[----:B------:R-:W-:Y:S01]  /*09e0*/  STL [R1+0x10c], RZ ;  /* 0x00010cff01007387 */ /* 0x000fe20000100800 */
[----:B------:R-:W0:Y:S02]  /*09f0*/  S2R R29, SR_TID.X ;  /* 0x00000000001d7919 */ /* 0x000e240000002100 */
[----:B------:R-:W-:Y:S01]  /*0a00*/  IMAD R5, R4, R5, R11 ;  /* 0x0000000504057224 */ /* 0x000fe200078e020b */
[----:B------:R-:W-:Y:S01]  /*0a10*/  CS2R R10, SRZ ;  /* 0x00000000000a7805 */ /* 0x000fe2000001ff00 */
[----:B------:R-:W-:Y:S01]  /*0a20*/  STL [R1+0x140], RZ ;  /* 0x000140ff01007387 */ /* 0x000fe20000100800 */
[----:B------:R-:W-:-:S02]  /*0a30*/  IMAD.SHL.U32 R0, R0, 0x40, RZ ;  /* 0x0000004000007824 */ /* 0x000fc400078e00ff */
[----:B------:R-:W-:Y:S01]  /*0a40*/  IMAD.IADD R28, R28, 0x1, R5 ;  /* 0x000000011c1c7824 */ /* 0x000fe200078e0205 */
[----:B------:R-:W-:Y:S01]  /*0a50*/  STL [R1+0x144], RZ ;  /* 0x000144ff01007387 */ /* 0x000fe20000100800 */
[----:B------:R-:W-:-:S03]  /*0a60*/  CS2R R4, SRZ ;  /* 0x0000000000047805 */ /* 0x000fc6000001ff00 */
[----:B------:R-:W-:Y:S04]  /*0a70*/  STL [R1+0x148], RZ ;  /* 0x000148ff01007387 */ /* 0x000fe80000100800 */
[----:B------:R-:W-:Y:S04]  /*0a80*/  STL [R1+0x14c], RZ ;  /* 0x00014cff01007387 */ /* 0x000fe80000100800 */
[----:B------:R-:W-:Y:S04]  /*0a90*/  STL [R1+0x180], RZ ;  /* 0x000180ff01007387 */ /* 0x000fe80000100800 */
[----:B------:R-:W-:Y:S04]  /*0aa0*/  STL [R1+0x184], RZ ;  /* 0x000184ff01007387 */ /* 0x000fe80000100800 */
[----:B------:R-:W-:Y:S04]  /*0ab0*/  STL [R1+0x188], RZ ;  /* 0x000188ff01007387 */ /* 0x000fe80000100800 */
[----:B------:R-:W-:Y:S01]  /*0ac0*/  STL [R1+0x18c], RZ ;  /* 0x00018cff01007387 */ /* 0x000fe20000100800 */
[----:B0-----:R-:W-:-:S03]  /*0ad0*/  LOP3.LUT R29, R29, 0x3f, RZ, 0xc0, !PT ;  /* 0x0000003f1d1d7812 */ /* 0x001fc600078ec0ff */
[----:B------:R-:W-:Y:S04]  /*0ae0*/  STL [R1+0x1b0], RZ ;  /* 0x0001b0ff01007387 */ /* 0x000fe80000100800 */
        /* <DEDUP_REMOVED lines=139> */
[----:B------:R0:W5:Y:S04]  /*13a0*/  LDL.LU R3, [R1+0x14f8] ;  /* 0x0014f80001037983 */ /* 0x0001680000300800 */
[----:B------:R1:W-:Y:S04]  /*13b0*/  STL [R1+0x14b4], R0 ;  /* 0x0014b40001007387 */ /* 0x0003e80000100800 */
[----:B------:R-:W-:Y:S04]  /*13c0*/  STL [R1+0x930], RZ ;  /* 0x000930ff01007387 */ /* 0x000fe80000100800 */
[----:B------:R-:W-:Y:S01]  /*13d0*/  STL [R1+0x934], RZ ;  /* 0x000934ff01007387 */ /* 0x000fe20000100800 */
[----:B-1----:R-:W-:-:S03]  /*13e0*/  IMAD R0, R28, 0x200, R29 ;  /* 0x000002001c007824 */ /* 0x002fc600078e021d */
[----:B------:R-:W-:Y:S01]  /*13f0*/  STL [R1+0x938], RZ ;  /* 0x000938ff01007387 */ /* 0x000fe20000100800 */
[----:B------:R-:W-:-:S03]  /*1400*/  VIADD R29, R0, 0x40 ;  /* 0x00000040001d7836 */ /* 0x000fc60000000000 */
[----:B------:R-:W-:Y:S04]  /*1410*/  STL [R1+0x14b0], R0 ;  /* 0x0014b00001007387 */ /* 0x000fe80000100800 */
        /* <DEDUP_REMOVED lines=9> */
[----:B------:R1:W-:Y:S02]  /*14b0*/  STL [R1+0x14c4], R29 ;  /* 0x0014c41d01007387 */ /* 0x0003e40000100800 */
[----:B-1----:R-:W-:-:S05]  /*14c0*/  VIADD R29, R0, 0x80 ;  /* 0x00000080001d7836 */ /* 0x002fca0000000000 */
[----:B------:R1:W-:Y:S02]  /*14d0*/  STL [R1+0x14c0], R29 ;  /* 0x0014c01d01007387 */ /* 0x0003e40000100800 */
[----:B-1----:R-:W-:-:S05]  /*14e0*/  VIADD R29, R0, 0xc0 ;  /* 0x000000c0001d7836 */ /* 0x002fca0000000000 */
[----:B------:R1:W-:Y:S02]  /*14f0*/  STL [R1+0x14cc], R29 ;  /* 0x0014cc1d01007387 */ /* 0x0003e40000100800 */
[----:B-1----:R-:W-:-:S05]  /*1500*/  VIADD R29, R0, 0x100 ;  /* 0x00000100001d7836 */ /* 0x002fca0000000000 */
[----:B------:R1:W-:Y:S02]  /*1510*/  STL [R1+0x14d0], R29 ;  /* 0x0014d01d01007387 */ /* 0x0003e40000100800 */
[----:B-1----:R-:W-:-:S05]  /*1520*/  VIADD R29, R0, 0x140 ;  /* 0x00000140001d7836 */ /* 0x002fca0000000000 */
[----:B------:R1:W-:Y:S02]  /*1530*/  STL [R1+0x14c8], R29 ;  /* 0x0014c81d01007387 */ /* 0x0003e40000100800 */
[C---:B-1----:R-:W-:Y:S02]  /*1540*/  VIADD R29, R0.reuse, 0x180 ;  /* 0x00000180001d7836 */ /* 0x042fe40000000000 */
[----:B------:R-:W-:-:S05]  /*1550*/  VIADD R0, R0, 0x1c0 ;  /* 0x000001c000007836 */ /* 0x000fca0000000000 */
[----:B------:R1:W-:Y:S04]  /*1560*/  STL [R1+0x14b8], R0 ;  /* 0x0014b80001007387 */ /* 0x0003e80000100800 */
[----:B------:R0:W-:Y:S01]  /*1570*/  STL [R1+0x14bc], R29 ;  /* 0x0014bc1d01007387 */ /* 0x0001e20000100800 */
[----:B-1----:R-:W1:Y:S02]  /*1580*/  S2R R0, SR_TID.X ;  /* 0x0000000000007919 */ /* 0x002e640000002100 */
[----:B-1----:R-:W-:Y:S01]  /*1590*/  LOP3.LUT R0, R0, 0x20, RZ, 0xc0, !PT ;  /* 0x0000002000007812 */ /* 0x002fe200078ec0ff */
[----:B0-----:R-:W-:Y:S06]  /*15a0*/  @!P0 BRA `(.L_x_0) ;  /* 0x000002f800888947 */ /* 0x001fec0003800000 */
[----:B------:R-:W2:Y:S01]  /*15b0*/  LDL R25, [R1+0x14b4] ;  /* 0x0014b40001197983 */ /* 0x000ea20000100800 */
[----:B-----5:R-:W-:Y:S01]  /*15c0*/  IABS R10, R3 ;  /* 0x00000003000a7213 */ /* 0x020fe20000000000 */
[----:B------:R-:W-:Y:S01]  /*15d0*/  IMAD.MOV.U32 R27, RZ, RZ, R29 ;  /* 0x000000ffff1b7224 */ /* 0x000fe200078e001d */
[----:B------:R-:W-:Y:S01]  /*15e0*/  ULDC UR5, c[0x0][0x23c] ;  /* 0x00008f0000057ab9 */ /* 0x000fe20000000800 */
[----:B------:R-:W3:Y:S01]  /*15f0*/  LDL R26, [R1+0x14c8] ;  /* 0x0014c800011a7983 */ /* 0x000ee20000100800 */
[----:B------:R-:W0:Y:S01]  /*1600*/  I2F.RP R5, R10 ;  /* 0x0000000a00057306 */ /* 0x000e220000209400 */
[----:B------:R-:W-:Y:S01]  /*1610*/  IMAD.MOV.U32 R28, RZ, RZ, RZ ;  /* 0x000000ffff1c7224 */ /* 0x000fe200078e00ff */
[----:B------:R-:W-:Y:S01]  /*1620*/  ULDC.64 UR6, c[0x0][0x218] ;  /* 0x0000860000067ab9 */ /* 0x000fe20000000a00 */
[----:B------:R1:W-:Y:S01]  /*1630*/  STL [R1+0x1554], R3 ;  /* 0x0015540301007387 */ /* 0x0003e20000100800 */
[----:B------:R-:W-:-:S04]  /*1640*/  ULDC.64 UR10, c[0x0][0x210] ;  /* 0x00008400000a7ab9 */ /* 0x000fc80000000a00 */
[----:B0-----:R-:W0:Y:S02]  /*1650*/  MUFU.RCP R5, R5 ;  /* 0x0000000500057308 */ /* 0x001e240000001000 */
[----:B0-----:R-:W-:-:S06]  /*1660*/  VIADD R29, R5, 0xffffffe ;  /* 0x0ffffffe051d7836 */ /* 0x001fcc0000000000 */
[----:B------:R-:W0:Y:S02]  /*1670*/  F2I.FTZ.U32.TRUNC.NTZ R29, R29 ;  /* 0x0000001d001d7305 */ /* 0x000e24000021f000 */
[----:B0-----:R-:W-:-:S04]  /*1680*/  IMAD.MOV R7, RZ, RZ, -R29 ;  /* 0x000000ffff077224 */ /* 0x001fc800078e0a1d */
[----:B------:R-:W-:-:S04]  /*1690*/  IMAD R7, R7, R10, RZ ;  /* 0x0000000a07077224 */ /* 0x000fc800078e02ff */
[----:B------:R-:W-:Y:S01]  /*16a0*/  IMAD.HI.U32 R28, R29, R7, R28 ;  /* 0x000000071d1c7227 */ /* 0x000fe200078e001c */
[----:B--2---:R-:W-:-:S05]  /*16b0*/  LEA.HI R16, R0, R25, RZ, 0x1b ;  /* 0x0000001900107211 */ /* 0x004fca00078fd8ff */
[C---:B------:R-:W-:Y:S02]  /*16c0*/  VIADD R6, R16.reuse, 0x3e ;  /* 0x0000003e10067836 */ /* 0x040fe40000000000 */
[C---:B------:R-:W-:Y:S02]  /*16d0*/  VIADD R4, R16.reuse, 0x3c ;  /* 0x0000003c10047836 */ /* 0x040fe40000000000 */
[C---:B------:R-:W-:Y:S01]  /*16e0*/  VIADD R0, R16.reuse, 0x3a ;  /* 0x0000003a10007836 */ /* 0x040fe20000000000 */
[----:B------:R-:W-:Y:S01]  /*16f0*/  IABS R17, R6 ;  /* 0x0000000600117213 */ /* 0x000fe20000000000 */
[C---:B------:R-:W-:Y:S01]  /*1700*/  VIADD R5, R16.reuse, 0x38 ;  /* 0x0000003810057836 */ /* 0x040fe20000000000 */
[----:B------:R-:W-:Y:S01]  /*1710*/  IABS R9, R4 ;  /* 0x0000000400097213 */ /* 0x000fe20000000000 */
[----:B------:R-:W-:Y:S01]  /*1720*/  VIADD R19, R16, 0x34 ;  /* 0x0000003410137836 */ /* 0x000fe20000000000 */
[----:B------:R-:W-:Y:S01]  /*1730*/  IABS R7, R0 ;  /* 0x0000000000077213 */ /* 0x000fe20000000000 */
[----:B------:R-:W-:Y:S01]  /*1740*/  IMAD.HI.U32 R8, R28, R17, RZ ;  /* 0x000000111c087227 */ /* 0x000fe200078e00ff */
[----:B------:R-:W-:-:S02]  /*1750*/  IABS R15, R5 ;  /* 0x00000005000f7213 */ /* 0x000fc40000000000 */
[----:B------:R-:W-:Y:S01]  /*1760*/  ISETP.GE.AND P5, PT, R6, RZ, PT ;  /* 0x000000ff0600720c */ /* 0x000fe20003fa6270 */
[----:B------:R-:W-:Y:S01]  /*1770*/  IMAD.HI.U32 R20, R28, R9, RZ ;  /* 0x000000091c147227 */ /* 0x000fe200078e00ff */
[----:B------:R-:W-:Y:S02]  /*1780*/  IABS R13, R19 ;  /* 0x00000013000d7213 */ /* 0x000fe40000000000 */
[----:B------:R-:W-:Y:S01]  /*1790*/  ISETP.GE.AND P2, PT, R4, RZ, PT ;  /* 0x000000ff0400720c */ /* 0x000fe20003f46270 */
[----:B------:R-:W-:Y:S01]  /*17a0*/  IMAD.MOV R8, RZ, RZ, -R8 ;  /* 0x000000ffff087224 */ /* 0x000fe200078e0a08 */
[----:B------:R-:W-:Y:S01]  /*17b0*/  ISETP.GE.AND P4, PT, R0, RZ, PT ;  /* 0x000000ff0000720c */ /* 0x000fe20003f86270 */
[----:B------:R-:W-:Y:S02]  /*17c0*/  IMAD.MOV R20, RZ, RZ, -R20 ;  /* 0x000000ffff147224 */ /* 0x000fe400078e0a14 */
[C---:B------:R-:W-:Y:S02]  /*17d0*/  IMAD R17, R10.reuse, R8, R17 ;  /* 0x000000080a117224 */ /* 0x040fe400078e0211 */
[----:B------:R-:W-:-:S02]  /*17e0*/  IMAD R20, R10, R20, R9 ;  /* 0x000000140a147224 */ /* 0x000fc400078e0209 */
[----:B------:R-:W-:Y:S01]  /*17f0*/  VIADD R9, R16, 0x36 ;  /* 0x0000003610097836 */ /* 0x000fe20000000000 */
[----:B------:R-:W-:Y:S01]  /*1800*/  ISETP.GT.U32.AND P0, PT, R10, R17, PT ;  /* 0x000000110a00720c */ /* 0x000fe20003f04070 */
[----:B------:R-:W-:Y:S01]  /*1810*/  IMAD.HI.U32 R18, R28, R7, RZ ;  /* 0x000000071c127227 */ /* 0x000fe200078e00ff */
[----:B------:R-:W-:Y:S02]  /*1820*/  ISETP.GT.U32.AND P1, PT, R10, R20, PT ;  /* 0x000000140a00720c */ /* 0x000fe40003f24070 */
[----:B------:R-:W-:Y:S01]  /*1830*/  IABS R14, R9 ;  /* 0x00000009000e7213 */ /* 0x000fe20000000000 */
[----:B------:R-:W-:Y:S02]  /*1840*/  IMAD.MOV R18, RZ, RZ, -R18 ;  /* 0x000000ffff127224 */ /* 0x000fe400078e0a12 */
[----:B------:R-:W-:-:S04]  /*1850*/  IMAD.HI.U32 R6, R28, R15, RZ ;  /* 0x0000000f1c067227 */ /* 0x000fc800078e00ff */
[----:B------:R-:W-:Y:S02]  /*1860*/  IMAD R18, R10, R18, R7 ;  /* 0x000000120a127224 */ /* 0x000fe400078e0207 */
[--C-:B------:R-:W-:Y:S02]  /*1870*/  @!P0 IMAD.IADD R17, R17, 0x1, -R10.reuse ;  /* 0x0000000111118824 */ /* 0x100fe400078e0a0a */
[----:B------:R-:W-:Y:S01]  /*1880*/  @!P1 IMAD.IADD R20, R20, 0x1, -R10 ;  /* 0x0000000114149824 */ /* 0x000fe200078e0a0a */
[----:B------:R-:W-:Y:S01]  /*1890*/  ISETP.GT.U32.AND P3, PT, R10, R18, PT ;  /* 0x000000120a00720c */ /* 0x000fe20003f64070 */
[----:B------:R-:W-:Y:S01]  /*18a0*/  IMAD.HI.U32 R7, R28, R14, RZ ;  /* 0x0000000e1c077227 */ /* 0x000fe200078e00ff */
[C---:B------:R-:W-:Y:S02]  /*18b0*/  ISETP.GT.U32.AND P0, PT, R10.reuse, R17, PT ;  /* 0x000000110a00720c */ /* 0x040fe40003f04070 */
[----:B------:R-:W-:Y:S01]  /*18c0*/  ISETP.GT.U32.AND P6, PT, R10, R20, PT ;  /* 0x000000140a00720c */ /* 0x000fe20003fc4070 */
[----:B------:R-:W-:-:S02]  /*18d0*/  IMAD.MOV R4, RZ, RZ, -R6 ;  /* 0x000000ffff047224 */ /* 0x000fc400078e0a06 */
[----:B------:R-:W-:-:S04]  /*18e0*/  IMAD.HI.U32 R23, R28, R13, RZ ;  /* 0x0000000d1c177227 */ /* 0x000fc800078e00ff */
[----:B------:R-:W-:Y:S02]  /*18f0*/  IMAD.MOV R7, RZ, RZ, -R7 ;  /* 0x000000ffff077224 */ /* 0x000fe400078e0a07 */
[C---:B------:R-:W-:Y:S02]  /*1900*/  IMAD R15, R10.reuse, R4, R15 ;  /* 0x000000040a0f7224 */ /* 0x040fe400078e020f */
[----:B------:R-:W-:Y:S02]  /*1910*/  IMAD.MOV R23, RZ, RZ, -R23 ;  /* 0x000000ffff177224 */ /* 0x000fe400078e0a17 */
[C---:B------:R-:W-:Y:S01]  /*1920*/  IMAD R14, R10.reuse, R7, R14 ;  /* 0x000000070a0e7224 */ /* 0x040fe200078e020e */
[C---:B------:R-:W-:Y:S01]  /*1930*/  ISETP.GT.U32.AND P1, PT, R10.reuse, R15, PT ;  /* 0x0000000f0a00720c */ /* 0x040fe20003f24070 */
[C---:B------:R-:W-:Y:S02]  /*1940*/  IMAD R13, R10.reuse, R23, R13 ;  /* 0x000000170a0d7224 */ /* 0x040fe400078e020d */
[--C-:B------:R-:W-:Y:S01]  /*1950*/  @!P0 IMAD.IADD R17, R17, 0x1, -R10.reuse ;  /* 0x0000000111118824 */ /* 0x100fe200078e0a0a */
[----:B------:R-:W-:Y:S01]  /*1960*/  ISETP.GT.U32.AND P0, PT, R10, R14, PT ;  /* 0x0000000e0a00720c */ /* 0x000fe20003f04070 */
[----:B------:R-:W-:Y:S01]  /*1970*/  @!P6 IMAD.IADD R20, R20, 0x1, -R10 ;  /* 0x000000011414e824 */ /* 0x000fe200078e0a0a */
[----:B------:R-:W-:Y:S01]  /*1980*/  ISETP.GT.U32.AND P6, PT, R10, R13, PT ;  /* 0x0000000d0a00720c */ /* 0x000fe20003fc4070 */
[----:B------:R-:W-:-:S02]  /*1990*/  VIADD R11, R16, 0x32 ;  /* 0x00000032100b7836 */ /* 0x000fc40000000000 */
[C---:B------:R-:W-:Y:S02]  /*19a0*/  VIADD R12, R16.reuse, 0x30 ;  /* 0x00000030100c7836 */ /* 0x040fe40000000000 */
[----:B------:R-:W-:Y:S01]  /*19b0*/  VIADD R6, R16, 0x2e ;  /* 0x0000002e10067836 */ /* 0x000fe20000000000 */
[----:B------:R-:W-:Y:S01]  /*19c0*/  IABS R21, R11 ;  /* 0x0000000b00157213 */ /* 0x000fe20000000000 */
[--C-:B------:R-:W-:Y:S01]  /*19d0*/  @!P3 IMAD.IADD R18, R18, 0x1, -R10.reuse ;  /* 0x000000011212b824 */ /* 0x100fe200078e0a0a */
[----:B------:R-:W-:Y:S01]  /*19e0*/  IABS R4, R12 ;  /* 0x0000000c00047213 */ /* 0x000fe20000000000 */
[--C-:B------:R-:W-:Y:S01]  /*19f0*/  @!P1 IMAD.IADD R15, R15, 0x1, -R10.reuse ;  /* 0x000000010f0f9824 */ /* 0x100fe200078e0a0a */
[----:B------:R-:W-:Y:S01]  /*1a00*/  IABS R0, R6 ;  /* 0x0000000600007213 */ /* 0x000fe20000000000 */
[----:B------:R-:W-:Y:S01]  /*1a10*/  @!P0 IMAD.IADD R14, R14, 0x1, -R10 ;  /* 0x000000010e0e8824 */ /* 0x000fe200078e0a0a */
[----:B------:R-:W-:Y:S01]  /*1a20*/  ISETP.GT.U32.AND P1, PT, R10, R18, PT ;  /* 0x000000120a00720c */ /* 0x000fe20003f24070 */
[----:B------:R-:W-:Y:S01]  /*1a30*/  IMAD.HI.U32 R22, R28, R21, RZ ;  /* 0x000000151c167227 */ /* 0x000fe200078e00ff */
[----:B------:R-:W-:-:S02]  /*1a40*/  ISETP.GE.AND P3, PT, R5, RZ, PT ;  /* 0x000000ff0500720c */ /* 0x000fc40003f66270 */
[----:B------:R-:W-:Y:S01]  /*1a50*/  ISETP.GT.U32.AND P0, PT, R10, R15, PT ;  /* 0x0000000f0a00720c */ /* 0x000fe20003f04070 */
[----:B------:R-:W-:-:S04]  /*1a60*/  IMAD.HI.U32 R8, R28, R4, RZ ;  /* 0x000000041c087227 */ /* 0x000fc800078e00ff */
[----:B------:R-:W-:Y:S01]  /*1a70*/  @!P6 IMAD.IADD R13, R13, 0x1, -R10 ;  /* 0x000000010d0de824 */ /* 0x000fe200078e0a0a */
[----:B------:R-:W-:Y:S01]  /*1a80*/  ISETP.GT.U32.AND P6, PT, R10, R14, PT ;  /* 0x0000000e0a00720c */ /* 0x000fe20003fc4070 */
[----:B------:R-:W-:Y:S02]  /*1a90*/  IMAD.MOV R22, RZ, RZ, -R22 ;  /* 0x000000ffff167224 */ /* 0x000fe400078e0a16 */
[----:B------:R-:W-:-:S04]  /*1aa0*/  IMAD.HI.U32 R7, R28, R0, RZ ;  /* 0x000000001c077227 */ /* 0x000fc800078e00ff */
[----:B------:R-:W-:Y:S02]  /*1ab0*/  IMAD.MOV R8, RZ, RZ, -R8 ;  /* 0x000000ffff087224 */ /* 0x000fe400078e0a08 */
[C---:B------:R-:W-:Y:S02]  /*1ac0*/  IMAD R5, R10.reuse, R22, R21 ;  /* 0x000000160a057224 */ /* 0x040fe400078e0215 */
[----:B------:R-:W-:Y:S02]  /*1ad0*/  IMAD.MOV R7, RZ, RZ, -R7 ;  /* 0x000000ffff077224 */ /* 0x000fe400078e0a07 */
[C---:B------:R-:W-:Y:S02]  /*1ae0*/  IMAD R4, R10.reuse, R8, R4 ;  /* 0x000000080a047224 */ /* 0x040fe400078e0204 */
[----:B------:R-:W-:Y:S01]  /*1af0*/  @!P2 IMAD.MOV R20, RZ, RZ, -R20 ;  /* 0x000000ffff14a224 */ /* 0x000fe200078e0a14 */
[C---:B------:R-:W-:Y:S01]  /*1b00*/  ISETP.GT.U32.AND P2, PT, R10.reuse, R5, PT ;  /* 0x000000050a00720c */ /* 0x040fe20003f44070 */
[----:B------:R-:W-:-:S02]  /*1b10*/  IMAD R0, R10, R7, R0 ;  /* 0x000000070a007224 */ /* 0x000fc400078e0200 */
[--C-:B------:R-:W-:Y:S01]  /*1b20*/  @!P1 IMAD.IADD R18, R18, 0x1, -R10.reuse ;  /* 0x0000000112129824 */ /* 0x100fe200078e0a0a */
[C---:B------:R-:W-:Y:S01]  /*1b30*/  ISETP.GT.U32.AND P1, PT, R10.reuse, R4, PT ;  /* 0x000000040a00720c */ /* 0x040fe20003f24070 */
[----:B------:R-:W-:Y:S01]  /*1b40*/  @!P5 IMAD.MOV R17, RZ, RZ, -R17 ;  /* 0x000000ffff11d224 */ /* 0x000fe200078e0a11 */
[----:B------:R-:W-:Y:S01]  /*1b50*/  ISETP.GT.U32.AND P5, PT, R10, R13, PT ;  /* 0x0000000d0a00720c */ /* 0x000fe20003fa4070 */
[--C-:B------:R-:W-:Y:S01]  /*1b60*/  @!P6 IMAD.IADD R14, R14, 0x1, -R10.reuse ;  /* 0x000000010e0ee824 */ /* 0x100fe200078e0a0a */
[----:B------:R-:W-:Y:S01]  /*1b70*/  ISETP.GT.U32.AND P6, PT, R10, R0, PT ;  /* 0x000000000a00720c */ /* 0x000fe20003fc4070 */
[----:B------:R-:W-:Y:S01]  /*1b80*/  VIADD R8, R16, 0x2a ;  /* 0x0000002a10087836 */ /* 0x000fe20000000000 */
[----:B------:R-:W-:Y:S01]  /*1b90*/  STL [R1+0x1558], R17 ;  /* 0x0015581101007387 */ /* 0x000fe20000100800 */
[--C-:B------:R-:W-:Y:S01]  /*1ba0*/  @!P0 IMAD.IADD R15, R15, 0x1, -R10.reuse ;  /* 0x000000010f0f8824 */ /* 0x100fe200078e0a0a */
[----:B------:R-:W-:Y:S01]  /*1bb0*/  ISETP.GE.AND P0, PT, R9, RZ, PT ;  /* 0x000000ff0900720c */ /* 0x000fe20003f06270 */
[----:B------:R-:W-:Y:S01]  /*1bc0*/  @!P2 IMAD.IADD R5, R5, 0x1, -R10 ;  /* 0x000000010505a824 */ /* 0x000fe200078e0a0a */
[----:B------:R-:W-:Y:S01]  /*1bd0*/  IABS R22, R8 ;  /* 0x0000000800167213 */ /* 0x000fe20000000000 */
[----:B------:R-:W-:Y:S01]  /*1be0*/  IMAD.MOV.U32 R24, RZ, RZ, R18 ;  /* 0x000000ffff187224 */ /* 0x000fe200078e0012 */
[----:B------:R-:W-:Y:S01]  /*1bf0*/  STL [R1+0x1550], R20 ;  /* 0x0015501401007387 */ /* 0x000fe20000100800 */
[--C-:B------:R-:W-:Y:S01]  /*1c00*/  @!P1 IMAD.IADD R4, R4, 0x1, -R10.reuse ;  /* 0x0000000104049824 */ /* 0x100fe200078e0a0a */
[----:B------:R-:W-:Y:S01]  /*1c10*/  ISETP.GE.AND P2, PT, R11, RZ, PT ;  /* 0x000000ff0b00720c */ /* 0x000fe20003f46270 */
[----:B------:R-:W-:Y:S01]  /*1c20*/  @!P5 IMAD.IADD R13, R13, 0x1, -R10 ;  /* 0x000000010d0dd824 */ /* 0x000fe200078e0a0a */
[----:B------:R-:W-:Y:S01]  /*1c30*/  ISETP.GE.AND P5, PT, R19, RZ, PT ;  /* 0x000000ff1300720c */ /* 0x000fe20003fa6270 */
[----:B-1----:R-:W-:Y:S01]  /*1c40*/  IMAD.MOV.U32 R3, RZ, RZ, R15 ;  /* 0x000000ffff037224 */ /* 0x002fe200078e000f */
[----:B------:R-:W-:Y:S01]  /*1c50*/  ISETP.GE.AND P1, PT, R12, RZ, PT ;  /* 0x000000ff0c00720c */ /* 0x000fe20003f26270 */
[----:B------:R-:W-:Y:S01]  /*1c60*/  @!P4 IMAD.MOV R24, RZ, RZ, -R24 ;  /* 0x000000ffff18c224 */ /* 0x000fe200078e0a18 */
[----:B------:R-:W-:Y:S01]  /*1c70*/  ISETP.GT.U32.AND P4, PT, R10, R5, PT ;  /* 0x000000050a00720c */ /* 0x000fe20003f84070 */
[----:B------:R-:W-:Y:S01]  /*1c80*/  @!P6 IMAD.IADD R0, R0, 0x1, -R10 ;  /* 0x000000010000e824 */ /* 0x000fe200078e0a0a */
[----:B------:R-:W-:Y:S01]  /*1c90*/  ISETP.GT.U32.AND P6, PT, R10, R4, PT ;  /* 0x000000040a00720c */ /* 0x000fe20003fc4070 */
[----:B------:R-:W-:Y:S01]  /*1ca0*/  VIADD R7, R16, 0x2c ;  /* 0x0000002c10077836 */ /* 0x000fe20000000000 */
[----:B------:R-:W-:Y:S01]  /*1cb0*/  STL [R1+0x8], R24 ;  /* 0x0000081801007387 */ /* 0x000fe20000100800 */
[----:B------:R-:W-:-:S02]  /*1cc0*/  IMAD.MOV.U32 R9, RZ, RZ, R22 ;  /* 0x000000ffff097224 */ /* 0x000fc400078e0016 */
[----:B------:R-:W-:Y:S01]  /*1cd0*/  @!P3 IMAD.MOV R3, RZ, RZ, -R3 ;  /* 0x000000ffff03b224 */ /* 0x000fe200078e0a03 */
[----:B------:R-:W-:Y:S01]  /*1ce0*/  IABS R21, R7 ;  /* 0x0000000700157213 */ /* 0x000fe20000000000 */
[----:B------:R-:W-:Y:S01]  /*1cf0*/  IMAD.HI.U32 R19, R28, R9, RZ ;  /* 0x000000091c137227 */ /* 0x000fe200078e00ff */
[----:B------:R-:W-:Y:S02]  /*1d00*/  ISETP.GT.U32.AND P3, PT, R10, R0, PT ;  /* 0x000000000a00720c */ /* 0x000fe40003f64070 */
[----:B------:R0:W-:Y:S01]  /*1d10*/  STL [R1+0xc], R3 ;  /* 0x00000c0301007387 */ /* 0x0001e20000100800 */
[----:B------:R-:W-:Y:S02]  /*1d20*/  IMAD.MOV.U32 R15, RZ, RZ, R14 ;  /* 0x000000ffff0f7224 */ /* 0x000fe400078e000e */
[----:B------:R-:W-:Y:S02]  /*1d30*/  VIADD R12, R16, 0x28 ;  /* 0x00000028100c7836 */ /* 0x000fe40000000000 */
[----:B------:R-:W-:-:S02]  /*1d40*/  IMAD.MOV R18, RZ, RZ, -R19 ;  /* 0x000000ffff127224 */ /* 0x000fc400078e0a13 */
[----:B------:R-:W-:Y:S01]  /*1d50*/  IMAD.HI.U32 R22, R28, R21, RZ ;  /* 0x000000151c167227 */ /* 0x000fe200078e00ff */
[----:B------:R-:W-:-:S03]  /*1d60*/  IABS R14, R12 ;  /* 0x0000000c000e7213 */ /* 0x000fc60000000000 */
[----:B0-----:R-:W-:Y:S02]  /*1d70*/  IMAD.MOV.U32 R3, RZ, RZ, R13 ;  /* 0x000000ffff037224 */ /* 0x001fe400078e000d */
[----:B------:R-:W-:Y:S02]  /*1d80*/  @!P0 IMAD.MOV R15, RZ, RZ, -R15 ;  /* 0x000000ffff0f8224 */ /* 0x000fe400078e0a0f */
[----:B------:R-:W-:Y:S01]  /*1d90*/  @!P5 IMAD.MOV R3, RZ, RZ, -R3 ;  /* 0x000000ffff03d224 */ /* 0x000fe200078e0a03 */
[----:B------:R-:W-:Y:S01]  /*1da0*/  ISETP.GE.AND P5, PT, R6, RZ, PT ;  /* 0x000000ff0600720c */ /* 0x000fe20003fa6270 */
[--C-:B------:R-:W-:Y:S01]  /*1db0*/  @!P4 IMAD.IADD R5, R5, 0x1, -R10.reuse ;  /* 0x000000010505c824 */ /* 0x100fe200078e0a0a */
[----:B------:R0:W-:Y:S01]  /*1dc0*/  STL [R1+0x10], R15 ;  /* 0x0000100f01007387 */ /* 0x0001e20000100800 */
[----:B------:R-:W-:Y:S02]  /*1dd0*/  IMAD R9, R10, R18, R9 ;  /* 0x000000120a097224 */ /* 0x000fe400078e0209 */
[----:B------:R-:W-:Y:S01]  /*1de0*/  @!P6 IMAD.IADD R4, R4, 0x1, -R10 ;  /* 0x000000010404e824 */ /* 0x000fe200078e0a0a */
[----:B------:R1:W-:Y:S01]  /*1df0*/  STL [R1+0x14], R3 ;  /* 0x0000140301007387 */ /* 0x0003e20000100800 */
[----:B------:R-:W-:Y:S01]  /*1e00*/  IMAD.MOV R22, RZ, RZ, -R22 ;  /* 0x000000ffff167224 */ /* 0x000fe200078e0a16 */
[----:B------:R-:W-:Y:S01]  /*1e10*/  ISETP.GT.U32.AND P4, PT, R10, R9, PT ;  /* 0x000000090a00720c */ /* 0x000fe20003f84070 */
[----:B------:R-:W-:Y:S01]  /*1e20*/  @!P3 IMAD.IADD R0, R0, 0x1, -R10 ;  /* 0x000000010000b824 */ /* 0x000fe200078e0a0a */
[----:B------:R-:W-:Y:S01]  /*1e30*/  ISETP.GE.AND P6, PT, R7, RZ, PT ;  /* 0x000000ff0700720c */ /* 0x000fe20003fc6270 */
[----:B------:R-:W-:Y:S01]  /*1e40*/  IMAD R11, R10, R22, R21 ;  /* 0x000000160a0b7224 */ /* 0x000fe200078e0215 */
[----:B------:R-:W-:Y:S01]  /*1e50*/  ISETP.GE.AND P3, PT, R8, RZ, PT ;  /* 0x000000ff0800720c */ /* 0x000fe20003f66270 */
[----:B0-----:R-:W-:-:S02]  /*1e60*/  IMAD.MOV.U32 R15, RZ, RZ, R5 ;  /* 0x000000ffff0f7224 */ /* 0x001fc400078e0005 */
[----:B------:R-:W-:Y:S01]  /*1e70*/  IMAD.HI.U32 R7, R28, R14, RZ ;  /* 0x0000000e1c077227 */ /* 0x000fe200078e00ff */
[----:B------:R-:W-:-:S03]  /*1e80*/  ISETP.GT.U32.AND P0, PT, R10, R11, PT ;  /* 0x0000000b0a00720c */ /* 0x000fc60003f04070 */
[----:B-1----:R-:W-:Y:S02]  /*1e90*/  IMAD.MOV.U32 R3, RZ, RZ, R4 ;  /* 0x000000ffff037224 */ /* 0x002fe400078e0004 */
[----:B------:R-:W-:Y:S02]  /*1ea0*/  @!P2 IMAD.MOV R15, RZ, RZ, -R15 ;  /* 0x000000ffff0fa224 */ /* 0x000fe400078e0a0f */
[----:B------:R-:W-:Y:S02]  /*1eb0*/  @!P1 IMAD.MOV R3, RZ, RZ, -R3 ;  /* 0x000000ffff039224 */ /* 0x000fe400078e0a03 */
[----:B------:R-:W-:Y:S01]  /*1ec0*/  IMAD.MOV R7, RZ, RZ, -R7 ;  /* 0x000000ffff077224 */ /* 0x000fe200078e0a07 */
[----:B------:R0:W-:Y:S01]  /*1ed0*/  STL [R1+0x20], R15 ;  /* 0x0000200f01007387 */ /* 0x0001e20000100800 */
[----:B------:R-:W-:Y:S02]  /*1ee0*/  @!P4 IMAD.IADD R9, R9, 0x1, -R10 ;  /* 0x000000010909c824 */ /* 0x000fe400078e0a0a */
[C---:B------:R-:W-:Y:S01]  /*1ef0*/  IMAD R7, R10.reuse, R7, R14 ;  /* 0x000000070a077224 */ /* 0x040fe200078e020e */
[----:B------:R1:W-:Y:S01]  /*1f00*/  STL [R1+0x24], R3 ;  /* 0x0000240301007387 */ /* 0x0003e20000100800 */
[----:B------:R-:W-:Y:S01]  /*1f10*/  @!P0 IMAD.IADD R11, R11, 0x1, -R10 ;  /* 0x000000010b0b8824 */ /* 0x000fe200078e0a0a */
[----:B------:R-:W-:Y:S01]  /*1f20*/  ISETP.GT.U32.AND P1, PT, R10, R9, PT ;  /* 0x000000090a00720c */ /* 0x000fe20003f24070 */
[----:B------:R-:W-:Y:S01]  /*1f30*/  VIADD R6, R16, 0x26 ;  /* 0x0000002610067836 */ /* 0x000fe20000000000 */
[----:B------:R-:W-:Y:S01]  /*1f40*/  ISETP.GE.AND P0, PT, R12, RZ, PT ;  /* 0x000000ff0c00720c */ /* 0x000fe20003f06270 */
[----:B------:R-:W-:Y:S01]  /*1f50*/  VIADD R5, R16, 0x24 ;  /* 0x0000002410057836 */ /* 0x000fe20000000000 */
[----:B------:R-:W-:Y:S01]  /*1f60*/  ISETP.GT.U32.AND P2, PT, R10, R11, PT ;  /* 0x0000000b0a00720c */ /* 0x000fe20003f44070 */
[C---:B------:R-:W-:Y:S01]  /*1f70*/  VIADD R4, R16.reuse, 0x22 ;  /* 0x0000002210047836 */ /* 0x040fe20000000000 */
[----:B------:R-:W-:Y:S01]  /*1f80*/  IABS R13, R6 ;  /* 0x00000006000d7213 */ /* 0x000fe20000000000 */
[----:B0-----:R-:W-:Y:S01]  /*1f90*/  VIADD R15, R16, 0x1e ;  /* 0x0000001e100f7836 */ /* 0x001fe20000000000 */
[----:B------:R-:W-:Y:S01]  /*1fa0*/  IABS R14, R5 ;  /* 0x00000005000e7213 */ /* 0x000fe20000000000 */
[----:B-1----:R-:W-:Y:S01]  /*1fb0*/  IMAD.MOV.U32 R3, RZ, RZ, R0 ;  /* 0x000000ffff037224 */ /* 0x002fe200078e0000 */
[----:B------:R-:W-:Y:S01]  /*1fc0*/  IABS R8, R4 ;  /* 0x0000000400087213 */ /* 0x000fe20000000000 */
[----:B------:R-:W-:Y:S01]  /*1fd0*/  IMAD.HI.U32 R0, R28, R13, RZ ;  /* 0x0000000d1c007227 */ /* 0x000fe200078e00ff */
[----:B------:R-:W-:-:S03]  /*1fe0*/  ISETP.GE.AND P4, PT, R6, RZ, PT ;  /* 0x000000ff0600720c */ /* 0x000fc60003f86270 */
[----:B------:R-:W-:Y:S01]  /*1ff0*/  @!P5 IMAD.MOV R3, RZ, RZ, -R3 ;  /* 0x000000ffff03d224 */ /* 0x000fe200078e0a03 */
[----:B------:R-:W-:Y:S01]  /*2000*/  ISETP.GT.U32.AND P5, PT, R10, R7, PT ;  /* 0x000000070a00720c */ /* 0x000fe20003fa4070 */
[--C-:B------:R-:W-:Y:S01]  /*2010*/  @!P1 IMAD.IADD R9, R9, 0x1, -R10.reuse ;  /* 0x0000000109099824 */ /* 0x100fe200078e0a0a */
[----:B------:R-:W-:Y:S01]  /*2020*/  ISETP.GE.AND P1, PT, R4, RZ, PT ;  /* 0x000000ff0400720c */ /* 0x000fe20003f26270 */
[----:B------:R-:W-:Y:S01]  /*2030*/  IMAD.HI.U32 R4, R28, R14, RZ ;  /* 0x0000000e1c047227 */ /* 0x000fe200078e00ff */
[----:B------:R0:W-:Y:S03]  /*2040*/  STL [R1+0x28], R3 ;  /* 0x0000280301007387 */ /* 0x0001e60000100800 */
[----:B------:R-:W-:Y:S01]  /*2050*/  @!P2 IMAD.IADD R11, R11, 0x1, -R10 ;  /* 0x000000010b0ba824 */ /* 0x000fe200078e0a0a */
[----:B------:R-:W-:Y:S01]  /*2060*/  ISETP.GE.AND P2, PT, R5, RZ, PT ;  /* 0x000000ff0500720c */ /* 0x000fe20003f46270 */
[----:B------:R-:W-:-:S02]  /*2070*/  IMAD.MOV R0, RZ, RZ, -R0 ;  /* 0x000000ffff007224 */ /* 0x000fc400078e0a00 */
[----:B------:R-:W-:Y:S02]  /*2080*/  IMAD.MOV R4, RZ, RZ, -R4 ;  /* 0x000000ffff047224 */ /* 0x000fe400078e0a04 */
[----:B------:R-:W-:Y:S02]  /*2090*/  @!P5 IMAD.IADD R7, R7, 0x1, -R10 ;  /* 0x000000010707d824 */ /* 0x000fe400078e0a0a */
[C---:B------:R-:W-:Y:S02]  /*20a0*/  IMAD R13, R10.reuse, R0, R13 ;  /* 0x000000000a0d7224 */ /* 0x040fe400078e020d */
[----:B------:R-:W-:Y:S01]  /*20b0*/  IMAD.MOV.U32 R12, RZ, RZ, R11 ;  /* 0x000000ffff0c7224 */ /* 0x000fe200078e000b */
[C---:B------:R-:W-:Y:S01]  /*20c0*/  ISETP.GT.U32.AND P5, PT, R10.reuse, R7, PT ;  /* 0x000000070a00720c */ /* 0x040fe20003fa4070 */
[C---:B------:R-:W-:Y:S01]  /*20d0*/  IMAD R14, R10.reuse, R4, R14 ;  /* 0x000000040a0e7224 */ /* 0x040fe200078e020e */
[----:B------:R-:W-:Y:S01]  /*20e0*/  IABS R4, R2 ;  /* 0x0000000200047213 */ /* 0x000fe20000000000 */
[----:B------:R-:W-:Y:S01]  /*20f0*/  @!P6 IMAD.MOV R12, RZ, RZ, -R12 ;  /* 0x000000ffff0ce224 */ /* 0x000fe200078e0a0c */
[----:B------:R-:W-:Y:S01]  /*2100*/  ISETP.GT.U32.AND P6, PT, R10, R13, PT ;  /* 0x0000000d0a00720c */ /* 0x000fe20003fc4070 */
[----:B------:R-:W-:-:S02]  /*2110*/  VIADD R5, R16, 0x20 ;  /* 0x0000002010057836 */ /* 0x000fc40000000000 */
[----:B0-----:R-:W-:Y:S01]  /*2120*/  IMAD.MOV.U32 R3, RZ, RZ, R9 ;  /* 0x000000ffff037224 */ /* 0x001fe200078e0009 */
[----:B------:R0:W-:Y:S01]  /*2130*/  STL [R1+0x2c], R12 ;  /* 0x00002c0c01007387 */ /* 0x0001e20000100800 */
[----:B------:R-:W-:Y:S01]  /*2140*/  IMAD.HI.U32 R0, R28, R8, RZ ;  /* 0x000000081c007227 */ /* 0x000fe200078e00ff */
[----:B------:R-:W-:-:S03]  /*2150*/  IABS R6, R5 ;  /* 0x0000000500067213 */ /* 0x000fc60000000000 */
[--C-:B------:R-:W-:Y:S01]  /*2160*/  @!P5 IMAD.IADD R7, R7, 0x1, -R10.reuse ;  /* 0x000000010707d824 */ /* 0x100fe200078e0a0a */
[----:B------:R-:W-:Y:S01]  /*2170*/  ISETP.GT.U32.AND P5, PT, R10, R14, PT ;  /* 0x0000000e0a00720c */ /* 0x000fe20003fa4070 */
[----:B------:R-:W-:Y:S01]  /*2180*/  @!P3 IMAD.MOV R3, RZ, RZ, -R3 ;  /* 0x000000ffff03b224 */ /* 0x000fe200078e0a03 */
[----:B------:R-:W-:Y:S01]  /*2190*/  ISETP.GE.AND P3, PT, R5, RZ, PT ;  /* 0x000000ff0500720c */ /* 0x000fe20003f66270 */
[--C-:B------:R-:W-:Y:S01]  /*21a0*/  @!P6 IMAD.IADD R13, R13, 0x1, -R10.reuse ;  /* 0x000000010d0de824 */ /* 0x100fe200078e0a0a */
[----:B------:R-:W-:Y:S01]  /*21b0*/  IABS R5, R15 ;  /* 0x0000000f00057213 */ /* 0x000fe20000000000 */
[----:B------:R-:W-:Y:S01]  /*21c0*/  IMAD.HI.U32 R9, R28, R6, RZ ;  /* 0x000000061c097227 */ /* 0x000fe200078e00ff */
[----:B------:R1:W-:Y:S02]  /*21d0*/  STL [R1+0x30], R3 ;  /* 0x0000300301007387 */ /* 0x0003e40000100800 */
[----:B------:R-:W-:Y:S01]  /*21e0*/  ISETP.GT.U32.AND P6, PT, R10, R13, PT ;  /* 0x0000000d0a00720c */ /* 0x000fe20003fc4070 */
[----:B0-----:R-:W-:Y:S01]  /*21f0*/  IMAD.HI.U32 R12, R28, R5, RZ ;  /* 0x000000051c0c7227 */ /* 0x001fe200078e00ff */
[----:B------:R0:W-:Y:S03]  /*2200*/  STL [R1+0x1524], R2 ;  /* 0x0015240201007387 */ /* 0x0001e60000100800 */
[----:B------:R-:W-:-:S02]  /*2210*/  @!P5 IMAD.IADD R14, R14, 0x1, -R10 ;  /* 0x000000010e0ed824 */ /* 0x000fc400078e0a0a */
[----:B------:R-:W-:Y:S02]  /*2220*/  IMAD.MOV R9, RZ, RZ, -R9 ;  /* 0x000000ffff097224 */ /* 0x000fe400078e0a09 */
[----:B------:R-:W-:Y:S01]  /*2230*/  IMAD.MOV R12, RZ, RZ, -R12 ;  /* 0x000000ffff0c7224 */ /* 0x000fe200078e0a0c */
[C---:B------:R-:W-:Y:S01]  /*2240*/  ISETP.GT.U32.AND P5, PT, R10.reuse, R14, PT ;  /* 0x0000000e0a00720c */ /* 0x040fe20003fa4070 */
[C---:B------:R-:W-:Y:S02]  /*2250*/  IMAD R6, R10.reuse, R9, R6 ;  /* 0x000000090a067224 */ /* 0x040fe400078e0206 */
[----:B------:R-:W-:Y:S02]  /*2260*/  IMAD.MOV R0, RZ, RZ, -R0 ;  /* 0x000000ffff007224 */ /* 0x000fe400078e0a00 */
[C---:B------:R-:W-:Y:S02]  /*2270*/  IMAD R5, R10.reuse, R12, R5 ;  /* 0x0000000c0a057224 */ /* 0x040fe400078e0205 */
[----:B------:R-:W-:Y:S01]  /*2280*/  @!P6 IMAD.IADD R13, R13, 0x1, -R10 ;  /* 0x000000010d0de824 */ /* 0x000fe200078e0a0a */
[C---:B------:R-:W-:Y:S01]  /*2290*/  ISETP.GT.U32.AND P6, PT, R10.reuse, R6, PT ;  /* 0x000000060a00720c */ /* 0x040fe20003fc4070 */
[----:B------:R-:W-:-:S02]  /*22a0*/  IMAD R8, R10, R0, R8 ;  /* 0x000000000a087224 */ /* 0x000fc400078e0208 */
[----:B-1----:R-:W-:Y:S02]  /*22b0*/  IMAD.MOV.U32 R3, RZ, RZ, R7 ;  /* 0x000000ffff037224 */ /* 0x002fe400078e0007 */
[--C-:B------:R-:W-:Y:S01]  /*22c0*/  @!P5 IMAD.IADD R14, R14, 0x1, -R10.reuse ;  /* 0x000000010e0ed824 */ /* 0x100fe200078e0a0a */
[C---:B------:R-:W-:Y:S01]  /*22d0*/  ISETP.GT.U32.AND P5, PT, R10.reuse, R5, PT ;  /* 0x000000050a00720c */ /* 0x040fe20003fa4070 */
[----:B------:R-:W-:Y:S01]  /*22e0*/  @!P0 IMAD.MOV R3, RZ, RZ, -R3 ;  /* 0x000000ffff038224 */ /* 0x000fe200078e0a03 */
[----:B------:R-:W-:Y:S01]  /*22f0*/  ISETP.GT.U32.AND P0, PT, R10, R8, PT ;  /* 0x000000080a00720c */ /* 0x000fe20003f04070 */
[C---:B------:R-:W-:Y:S01]  /*2300*/  VIADD R0, R16.reuse, 0x1c ;  /* 0x0000001c10007836 */ /* 0x040fe20000000000 */
[----:B------:R-:W1:Y:S01]  /*2310*/  I2F.RP R7, R4 ;  /* 0x0000000400077306 */ /* 0x000e620000209400 */
[----:B------:R-:W-:Y:S01]  /*2320*/  VIADD R9, R16, 0x1a ;  /* 0x0000001a10097836 */ /* 0x000fe20000000000 */
[----:B------:R-:W-:Y:S01]  /*2330*/  STL [R1+0x44], R3 ;  /* 0x0000440301007387 */ /* 0x000fe20000100800 */
[----:B0-----:R-:W-:Y:S01]  /*2340*/  IMAD.MOV.U32 R2, RZ, RZ, R13 ;  /* 0x000000ffff027224 */ /* 0x001fe200078e000d */
[----:B------:R-:W-:Y:S01]  /*2350*/  IABS R11, R0 ;  /* 0x00000000000b7213 */ /* 0x000fe20000000000 */
[----:B------:R-:W-:Y:S01]  /*2360*/  @!P6 IMAD.IADD R6, R6, 0x1, -R10 ;  /* 0x000000010606e824 */ /* 0x000fe200078e0a0a */
[----:B------:R-:W-:Y:S01]  /*2370*/  IABS R22, R9 ;  /* 0x0000000900167213 */ /* 0x000fe20000000000 */
[----:B------:R-:W-:Y:S01]  /*2380*/  @!P4 IMAD.MOV R2, RZ, RZ, -R2 ;  /* 0x000000ffff02c224 */ /* 0x000fe200078e0a02 */
[----:B------:R-:W-:Y:S01]  /*2390*/  ISETP.GE.AND P4, PT, R15, RZ, PT ;  /* 0x000000ff0f00720c */ /* 0x000fe20003f86270 */
[--C-:B------:R-:W-:Y:S01]  /*23a0*/  @!P5 IMAD.IADD R5, R5, 0x1, -R10.reuse ;  /* 0x000000010505d824 */ /* 0x100fe200078e0a0a */
[----:B------:R-:W-:Y:S01]  /*23b0*/  ISETP.GT.U32.AND P6, PT, R10, R6, PT ;  /* 0x000000060a00720c */ /* 0x000fe20003fc4070 */
[----:B------:R-:W-:Y:S01]  /*23c0*/  @!P0 IMAD.IADD R8, R8, 0x1, -R10 ;  /* 0x0000000108088824 */ /* 0x000fe200078e0a0a */
[----:B------:R0:W-:Y:S01]  /*23d0*/  STL [R1+0x40], R2 ;  /* 0x0000400201007387 */ /* 0x0001e20000100800 */
[----:B------:R-:W-:Y:S01]  /*23e0*/  IMAD.HI.U32 R12, R28, R11, RZ ;  /* 0x0000000b1c0c7227 */ /* 0x000fe200078e00ff */
[C---:B------:R-:W-:Y:S01]  /*23f0*/  ISETP.GT.U32.AND P5, PT, R10.reuse, R5, PT ;  /* 0x000000050a00720c */ /* 0x040fe20003fa4070 */
[----:B-1----:R-:W1:Y:S01]  /*2400*/  MUFU.RCP R7, R7 ;  /* 0x0000000700077308 */ /* 0x002e620000001000 */
[----:B------:R-:W-:Y:S01]  /*2410*/  ISETP.GT.U32.AND P0, PT, R10, R8, PT ;  /* 0x000000080a00720c */ /* 0x000fe20003f04070 */
[----:B------:R-:W-:-:S04]  /*2420*/  IMAD.HI.U32 R13, R28, R22, RZ ;  /* 0x000000161c0d7227 */ /* 0x000fc800078e00ff */
[----:B------:R-:W-:Y:S02]  /*2430*/  IMAD.MOV R12, RZ, RZ, -R12 ;  /* 0x000000ffff0c7224 */ /* 0x000fe400078e0a0c */
[----:B0-----:R-:W-:Y:S02]  /*2440*/  IMAD.MOV.U32 R2, RZ, RZ, R14 ;  /* 0x000000ffff027224 */ /* 0x001fe400078e000e */
[----:B------:R-:W-:Y:S02]  /*2450*/  IMAD.MOV R13, RZ, RZ, -R13 ;  /* 0x000000ffff0d7224 */ /* 0x000fe400078e0a0d */
[----:B------:R-:W-:Y:S01]  /*2460*/  @!P2 IMAD.MOV R2, RZ, RZ, -R2 ;  /* 0x000000ffff02a224 */ /* 0x000fe200078e0a02 */
[----:B------:R-:W-:Y:S01]  /*2470*/  ISETP.GE.AND P2, PT, R0, RZ, PT ;  /* 0x000000ff0000720c */ /* 0x000fe20003f46270 */
[C---:B------:R-:W-:Y:S02]  /*2480*/  IMAD R0, R10.reuse, R12, R11 ;  /* 0x0000000c0a007224 */ /* 0x040fe400078e020b */
[----:B------:R-:W-:Y:S01]  /*2490*/  IMAD R22, R10, R13, R22 ;  /* 0x0000000d0a167224 */ /* 0x000fe200078e0216 */
[----:B------:R0:W-:Y:S01]  /*24a0*/  STL [R1+0x3c], R2 ;  /* 0x00003c0201007387 */ /* 0x0001e20000100800 */
[--C-:B------:R-:W-:Y:S01]  /*24b0*/  @!P6 IMAD.IADD R6, R6, 0x1, -R10.reuse ;  /* 0x000000010606e824 */ /* 0x100fe200078e0a0a */
[C---:B------:R-:W-:Y:S01]  /*24c0*/  ISETP.GT.U32.AND P6, PT, R10.reuse, R0, PT ;  /* 0x000000000a00720c */ /* 0x040fe20003fc4070 */
[--C-:B------:R-:W-:Y:S01]  /*24d0*/  @!P5 IMAD.IADD R5, R5, 0x1, -R10.reuse ;  /* 0x000000010505d824 */ /* 0x100fe200078e0a0a */
[----:B------:R-:W-:Y:S01]  /*24e0*/  ISETP.GT.U32.AND P5, PT, R10, R22, PT ;  /* 0x000000160a00720c */ /* 0x000fe20003fa4070 */
[----:B------:R-:W-:Y:S01]  /*24f0*/  @!P0 IMAD.IADD R8, R8, 0x1, -R10 ;  /* 0x0000000108088824 */ /* 0x000fe200078e0a0a */
[----:B------:R-:W-:Y:S01]  /*2500*/  ISETP.GE.AND P0, PT, R9, RZ, PT ;  /* 0x000000ff0900720c */ /* 0x000fe20003f06270 */
[----:B------:R-:W-:-:S02]  /*2510*/  VIADD R24, R16, 0x18 ;  /* 0x0000001810187836 */ /* 0x000fc40000000000 */
[----:B------:R-:W-:Y:S02]  /*2520*/  IMAD.MOV.U32 R3, RZ, RZ, R6 ;  /* 0x000000ffff037224 */ /* 0x000fe400078e0006 */
[----:B0-----:R-:W-:Y:S02]  /*2530*/  IMAD.MOV.U32 R2, RZ, RZ, R8 ;  /* 0x000000ffff027224 */ /* 0x001fe400078e0008 */
[----:B------:R-:W-:Y:S02]  /*2540*/  VIADD R18, R16, 0x16 ;  /* 0x0000001610127836 */ /* 0x000fe40000000000 */
[----:B------:R-:W-:Y:S01]  /*2550*/  @!P1 IMAD.MOV R2, RZ, RZ, -R2 ;  /* 0x000000ffff029224 */ /* 0x000fe200078e0a02 */
[----:B------:R-:W-:Y:S01]  /*2560*/  ISETP.GE.AND P1, PT, R24, RZ, PT ;  /* 0x000000ff1800720c */ /* 0x000fe20003f26270 */
[----:B------:R-:W-:Y:S01]  /*2570*/  @!P3 IMAD.MOV R3, RZ, RZ, -R3 ;  /* 0x000000ffff03b224 */ /* 0x000fe200078e0a03 */
[----:B------:R-:W-:Y:S01]  /*2580*/  IABS R24, R24 ;  /* 0x0000001800187213 */ /* 0x000fe20000000000 */
[--C-:B------:R-:W-:Y:S01]  /*2590*/  @!P6 IMAD.IADD R0, R0, 0x1, -R10.reuse ;  /* 0x000000010000e824 */ /* 0x100fe200078e0a0a */
[----:B------:R-:W-:Y:S01]  /*25a0*/  ISETP.GE.AND P3, PT, R18, RZ, PT ;  /* 0x000000ff1200720c */ /* 0x000fe20003f66270 */
[----:B------:R-:W-:Y:S01]  /*25b0*/  @!P5 IMAD.IADD R22, R22, 0x1, -R10 ;  /* 0x000000011616d824 */ /* 0x000fe200078e0a0a */
[----:B------:R-:W-:Y:S01]  /*25c0*/  IABS R18, R18 ;  /* 0x0000001200127213 */ /* 0x000fe20000000000 */
[----:B------:R-:W-:Y:S01]  /*25d0*/  IMAD.HI.U32 R6, R28, R24, RZ ;  /* 0x000000181c067227 */ /* 0x000fe200078e00ff */
[C---:B------:R-:W-:Y:S01]  /*25e0*/  ISETP.GT.U32.AND P6, PT, R10.reuse, R0, PT ;  /* 0x000000000a00720c */ /* 0x040fe20003fc4070 */
[----:B------:R0:W-:Y:S01]  /*25f0*/  STL [R1+0x38], R2 ;  /* 0x0000380201007387 */ /* 0x0001e20000100800 */
[----:B------:R-:W-:Y:S01]  /*2600*/  ISETP.GT.U32.AND P5, PT, R10, R22, PT ;  /* 0x000000160a00720c */ /* 0x000fe20003fa4070 */
[----:B------:R-:W-:-:S02]  /*2610*/  IMAD.HI.U32 R9, R28, R18, RZ ;  /* 0x000000121c097227 */ /* 0x000fc400078e00ff */
[----:B------:R-:W2:Y:S02]  /*2620*/  LDL R20, [R1+0x14b8] ;  /* 0x0014b80001147983 */ /* 0x000ea40000100800 */
[----:B------:R-:W-:Y:S02]  /*2630*/  IMAD.MOV R6, RZ, RZ, -R6 ;  /* 0x000000ffff067224 */ /* 0x000fe400078e0a06 */
[----:B------:R-:W-:Y:S02]  /*2640*/  IMAD.MOV R9, RZ, RZ, -R9 ;  /* 0x000000ffff097224 */ /* 0x000fe400078e0a09 */
[C---:B------:R-:W-:Y:S02]  /*2650*/  IMAD R24, R10.reuse, R6, R24 ;  /* 0x000000060a187224 */ /* 0x040fe400078e0218 */
[----:B------:R-:W-:Y:S02]  /*2660*/  IMAD R18, R10, R9, R18 ;  /* 0x000000090a127224 */ /* 0x000fe400078e0212 */
[--C-:B------:R-:W-:Y:S01]  /*2670*/  @!P6 IMAD.IADD R0, R0, 0x1, -R10.reuse ;  /* 0x000000010000e824 */ /* 0x100fe200078e0a0a */
[----:B------:R-:W-:Y:S01]  /*2680*/  ISETP.GT.U32.AND P6, PT, R10, R24, PT ;  /* 0x000000180a00720c */ /* 0x000fe20003fc4070 */
[----:B------:R-:W-:Y:S01]  /*2690*/  @!P5 IMAD.IADD R22, R22, 0x1, -R10 ;  /* 0x000000011616d824 */ /* 0x000fe200078e0a0a */
[----:B------:R-:W-:Y:S01]  /*26a0*/  ISETP.GT.U32.AND P5, PT, R10, R18, PT ;  /* 0x000000120a00720c */ /* 0x000fe20003fa4070 */
[----:B0-----:R-:W-:-:S02]  /*26b0*/  VIADD R2, R16, 0x14 ;  /* 0x0000001410027836 */ /* 0x001fc40000000000 */
[----:B------:R-:W-:Y:S02]  /*26c0*/  VIADD R13, R16, 0x12 ;  /* 0x00000012100d7836 */ /* 0x000fe40000000000 */
[----:B------:R-:W-:Y:S02]  /*26d0*/  IMAD.MOV.U32 R25, RZ, RZ, R27 ;  /* 0x000000ffff197224 */ /* 0x000fe400078e001b */
[----:B---3--:R-:W-:Y:S02]  /*26e0*/  IMAD.MOV.U32 R21, RZ, RZ, R26 ;  /* 0x000000ffff157224 */ /* 0x008fe400078e001a */
[----:B-1----:R-:W-:Y:S02]  /*26f0*/  VIADD R7, R7, 0xffffffe ;  /* 0x0ffffffe07077836 */ /* 0x002fe40000000000 */
[--C-:B------:R-:W-:Y:S02]  /*2700*/  @!P6 IMAD.IADD R24, R24, 0x1, -R10.reuse ;  /* 0x000000011818e824 */ /* 0x100fe400078e0a0a */
[----:B------:R-:W-:Y:S01]  /*2710*/  @!P5 IMAD.IADD R18, R18, 0x1, -R10 ;  /* 0x000000011212d824 */ /* 0x000fe200078e0a0a */
[----:B------:R-:W-:Y:S01]  /*2720*/  IABS R19, R2 ;  /* 0x0000000200137213 */ /* 0x000fe20000000000 */
[----:B------:R-:W-:Y:S01]  /*2730*/  STL [R1], R2 ;  /* 0x0000000201007387 */ /* 0x000fe20000100800 */
[----:B------:R-:W-:Y:S01]  /*2740*/  ISETP.GT.U32.AND P6, PT, R10, R24, PT ;  /* 0x000000180a00720c */ /* 0x000fe20003fc4070 */
[----:B------:R-:W-:Y:S01]  /*2750*/  VIADD R12, R16, 0x10 ;  /* 0x00000010100c7836 */ /* 0x000fe20000000000 */
[----:B------:R-:W-:Y:S01]  /*2760*/  ISETP.GT.U32.AND P5, PT, R10, R18, PT ;  /* 0x000000120a00720c */ /* 0x000fe20003fa4070 */
[----:B------:R0:W-:Y:S01]  /*2770*/  STL [R1+0x34], R3 ;  /* 0x0000340301007387 */ /* 0x0001e20000100800 */
[----:B------:R-:W-:Y:S01]  /*2780*/  VIADD R11, R16, 0xe ;  /* 0x0000000e100b7836 */ /* 0x000fe20000000000 */
[----:B------:R-:W1:Y:S01]  /*2790*/  F2I.FTZ.U32.TRUNC.NTZ R7, R7 ;  /* 0x0000000700077305 */ /* 0x000e62000021f000 */
[----:B------:R-:W-:Y:S01]  /*27a0*/  IMAD.HI.U32 R8, R28, R19, RZ ;  /* 0x000000131c087227 */ /* 0x000fe200078e00ff */
[----:B------:R-:W-:Y:S02]  /*27b0*/  STL [R1+0x58], R13 ;  /* 0x0000580d01007387 */ /* 0x000fe40000100800 */
[----:B------:R-:W-:Y:S01]  /*27c0*/  IABS R9, R11 ;  /* 0x0000000b00097213 */ /* 0x000fe20000000000 */
[----:B0-----:R-:W-:Y:S01]  /*27d0*/  VIADD R3, R16, 0xc ;  /* 0x0000000c10037836 */ /* 0x001fe20000000000 */
[----:B------:R-:W-:Y:S01]  /*27e0*/  STL [R1+0x5c], R12 ;  /* 0x00005c0c01007387 */ /* 0x000fe20000100800 */
[----:B------:R-:W-:-:S02]  /*27f0*/  IMAD.MOV R8, RZ, RZ, -R8 ;  /* 0x000000ffff087224 */ /* 0x000fc400078e0a08 */
[----:B------:R-:W-:Y:S01]  /*2800*/  VIADD R2, R16, 0xa ;  /* 0x0000000a10027836 */ /* 0x000fe20000000000 */
[----:B------:R0:W-:Y:S01]  /*2810*/  STL [R1+0x68], R11 ;  /* 0x0000680b01007387 */ /* 0x0001e20000100800 */
[--C-:B------:R-:W-:Y:S02]  /*2820*/  @!P6 IMAD.IADD R24, R24, 0x1, -R10.reuse ;  /* 0x000000011818e824 */ /* 0x100fe400078e0a0a */
[----:B------:R-:W-:Y:S01]  /*2830*/  IMAD R19, R10, R8, R19 ;  /* 0x000000080a137224 */ /* 0x000fe200078e0213 */
[----:B------:R-:W-:Y:S01]  /*2840*/  STL [R1+0x64], R3 ;  /* 0x0000640301007387 */ /* 0x000fe20000100800 */
[----:B------:R-:W-:Y:S01]  /*2850*/  IMAD.MOV.U32 R23, RZ, RZ, R25 ;  /* 0x000000ffff177224 */ /* 0x000fe200078e0019 */
[----:B0-----:R-:W-:Y:S01]  /*2860*/  IABS R11, R3 ;  /* 0x00000003000b7213 */ /* 0x001fe20000000000 */
[----:B------:R-:W-:Y:S01]  /*2870*/  @!P5 IMAD.IADD R18, R18, 0x1, -R10 ;  /* 0x000000011212d824 */ /* 0x000fe200078e0a0a */
[----:B------:R0:W-:Y:S01]  /*2880*/  STL [R1+0x60], R2 ;  /* 0x0000600201007387 */ /* 0x0001e20000100800 */
[----:B------:R-:W-:Y:S01]  /*2890*/  IABS R27, R2 ;  /* 0x00000002001b7213 */ /* 0x000fe20000000000 */
[----:B------:R-:W-:-:S02]  /*28a0*/  VIADD R25, R16, 0x8 ;  /* 0x0000000810197836 */ /* 0x000fc40000000000 */
[----:B------:R-:W-:Y:S01]  /*28b0*/  IMAD.HI.U32 R8, R28, R11, RZ ;  /* 0x0000000b1c087227 */ /* 0x000fe200078e00ff */
[----:B------:R-:W-:Y:S03]  /*28c0*/  STL [R1+0x155c], R24 ;  /* 0x00155c1801007387 */ /* 0x000fe60000100800 */
[----:B0-----:R-:W-:Y:S01]  /*28d0*/  VIADD R2, R16, 0x6 ;  /* 0x0000000610027836 */ /* 0x001fe20000000000 */
[----:B------:R-:W-:Y:S01]  /*28e0*/  STL [R1+0x1560], R18 ;  /* 0x0015601201007387 */ /* 0x000fe20000100800 */
[----:B------:R-:W-:Y:S01]  /*28f0*/  IMAD.MOV R8, RZ, RZ, -R8 ;  /* 0x000000ffff087224 */ /* 0x000fe200078e0a08 */
[----:B------:R-:W-:Y:S02]  /*2900*/  IABS R26, R25 ;  /* 0x00000019001a7213 */ /* 0x000fe40000000000 */
[----:B------:R0:W-:Y:S01]  /*2910*/  STL [R1+0x48], R25 ;  /* 0x0000481901007387 */ /* 0x0001e20000100800 */
[----:B------:R-:W-:-:S03]  /*2920*/  IMAD R11, R10, R8, R11 ;  /* 0x000000080a0b7224 */ /* 0x000fc600078e020b */
[----:B------:R3:W-:Y:S01]  /*2930*/  STL [R1+0x4c], R2 ;  /* 0x00004c0201007387 */ /* 0x0007e20000100800 */
[----:B------:R-:W-:Y:S01]  /*2940*/  IMAD.MOV.U32 R8, RZ, RZ, R5 ;  /* 0x000000ffff087224 */ /* 0x000fe200078e0005 */
[----:B0-----:R-:W-:Y:S01]  /*2950*/  IABS R25, R2 ;  /* 0x0000000200197213 */ /* 0x001fe20000000000 */
[----:B---3--:R-:W-:Y:S02]  /*2960*/  IMAD.MOV.U32 R2, RZ, RZ, R23 ;  /* 0x000000ffff027224 */ /* 0x008fe400078e0017 */
[----:B------:R-:W3:Y:S01]  /*2970*/  LDL R23, [R1+0x14d0] ;  /* 0x0014d00001177983 */ /* 0x000ee20000100800 */
[----:B------:R-:W-:-:S05]  /*2980*/  @!P4 IMAD.MOV R8, RZ, RZ, -R8 ;  /* 0x000000ffff08c224 */ /* 0x000fca00078e0a08 */
[----:B------:R0:W-:Y:S04]  /*2990*/  STL [R1+0x1c], R8 ;  /* 0x00001c0801007387 */ /* 0x0001e80000100800 */
[----:B------:R-:W4:Y:S01]  /*29a0*/  LDL R24, [R1+0x14cc] ;  /* 0x0014cc0001187983 */ /* 0x000f220000100800 */
[----:B-1----:R-:W-:Y:S02]  /*29b0*/  IMAD.MOV R29, RZ, RZ, -R7 ;  /* 0x000000ffff1d7224 */ /* 0x002fe400078e0a07 */
[----:B------:R-:W-:Y:S02]  /*29c0*/  IMAD.MOV.U32 R6, RZ, RZ, RZ ;  /* 0x000000ffff067224 */ /* 0x000fe400078e00ff */
[----:B------:R-:W-:-:S04]  /*29d0*/  IMAD R29, R29, R4, RZ ;  /* 0x000000041d1d7224 */ /* 0x000fc800078e02ff */
[----:B------:R-:W-:Y:S01]  /*29e0*/  IMAD.HI.U32 R29, R7, R29, R6 ;  /* 0x0000001d071d7227 */ /* 0x000fe200078e0006 */
[----:B------:R-:W-:Y:S02]  /*29f0*/  IABS R6, R13 ;  /* 0x0000000d00067213 */ /* 0x000fe40000000000 */
[----:B------:R-:W-:-:S03]  /*2a00*/  IABS R7, R12 ;  /* 0x0000000c00077213 */ /* 0x000fc60000000000 */
[----:B------:R-:W-:Y:S01]  /*2a10*/  IMAD.HI.U32 R15, R28, R6, RZ ;  /* 0x000000061c0f7227 */ /* 0x000fe200078e00ff */
[----:B------:R-:W-:-:S03]  /*2a20*/  ISETP.GT.U32.AND P6, PT, R10, R19, PT ;  /* 0x000000130a00720c */ /* 0x000fc60003fc4070 */
[----:B------:R-:W-:-:S04]  /*2a30*/  IMAD.HI.U32 R14, R28, R7, RZ ;  /* 0x000000071c0e7227 */ /* 0x000fc800078e00ff */
[----:B------:R-:W-:Y:S02]  /*2a40*/  IMAD.MOV R15, RZ, RZ, -R15 ;  /* 0x000000ffff0f7224 */ /* 0x000fe400078e0a0f */
[----:B------:R-:W-:Y:S02]  /*2a50*/  IMAD.MOV R14, RZ, RZ, -R14 ;  /* 0x000000ffff0e7224 */ /* 0x000fe400078e0a0e */
[C---:B------:R-:W-:Y:S02]  /*2a60*/  IMAD R6, R10.reuse, R15, R6 ;  /* 0x0000000f0a067224 */ /* 0x040fe400078e0206 */
[----:B------:R-:W-:-:S03]  /*2a70*/  IMAD R7, R10, R14, R7 ;  /* 0x0000000e0a077224 */ /* 0x000fc600078e0207 */
[C---:B------:R-:W-:Y:S01]  /*2a80*/  ISETP.GT.U32.AND P5, PT, R10.reuse, R6, PT ;  /* 0x000000060a00720c */ /* 0x040fe20003fa4070 */
[----:B------:R-:W-:Y:S01]  /*2a90*/  @!P6 IMAD.IADD R19, R19, 0x1, -R10 ;  /* 0x000000011313e824 */ /* 0x000fe200078e0a0a */
[----:B------:R-:W-:-:S11]  /*2aa0*/  ISETP.GT.U32.AND P6, PT, R10, R7, PT ;  /* 0x000000070a00720c */ /* 0x000fd60003fc4070 */
[--C-:B------:R-:W-:Y:S02]  /*2ab0*/  @!P5 IMAD.IADD R6, R6, 0x1, -R10.reuse ;  /* 0x000000010606d824 */ /* 0x100fe400078e0a0a */
[----:B------:R-:W-:-:S03]  /*2ac0*/  @!P6 IMAD.IADD R7, R7, 0x1, -R10 ;  /* 0x000000010707e824 */ /* 0x000fc600078e0a0a */
[----:B------:R-:W-:Y:S01]  /*2ad0*/  ISETP.GT.U32.AND P6, PT, R10, R6, PT ;  /* 0x000000060a00720c */ /* 0x000fe20003fc4070 */
[----:B------:R-:W-:Y:S02]  /*2ae0*/  VIADD R3, R16, 0x2 ;  /* 0x0000000210037836 */ /* 0x000fe40000000000 */
[----:B------:R-:W-:-:S03]  /*2af0*/  IMAD.HI.U32 R5, R28, R26, RZ ;  /* 0x0000001a1c057227 */ /* 0x000fc600078e00ff */
[----:B------:R-:W-:Y:S01]  /*2b00*/  IABS R15, R3 ;  /* 0x00000003000f7213 */ /* 0x000fe20000000000 */
[----:B------:R-:W-:-:S06]  /*2b10*/  IMAD.MOV R5, RZ, RZ, -R5 ;  /* 0x000000ffff057224 */ /* 0x000fcc00078e0a05 */
[----:B------:R-:W-:Y:S01]  /*2b20*/  @!P6 IMAD.IADD R6, R6, 0x1, -R10 ;  /* 0x000000010606e824 */ /* 0x000fe200078e0a0a */
[----:B------:R-:W-:Y:S01]  /*2b30*/  ISETP.GT.U32.AND P6, PT, R10, R11, PT ;  /* 0x0000000b0a00720c */ /* 0x000fe20003fc4070 */
[----:B------:R-:W-:Y:S02]  /*2b40*/  VIADD R17, R16, 0x4 ;  /* 0x0000000410117836 */ /* 0x000fe40000000000 */
[----:B------:R-:W-:-:S04]  /*2b50*/  IMAD.HI.U32 R12, R28, R27, RZ ;  /* 0x0000001b1c0c7227 */ /* 0x000fc800078e00ff */
[----:B------:R-:W-:Y:S02]  /*2b60*/  IMAD R26, R10, R5, R26 ;  /* 0x000000050a1a7224 */ /* 0x000fe400078e021a */
[----:B------:R-:W-:Y:S01]  /*2b70*/  IMAD.HI.U32 R5, R28, R15, RZ ;  /* 0x0000000f1c057227 */ /* 0x000fe200078e00ff */
[----:B------:R-:W-:-:S03]  /*2b80*/  IABS R14, R17 ;  /* 0x00000011000e7213 */ /* 0x000fc60000000000 */
[----:B------:R-:W-:Y:S02]  /*2b90*/  IMAD.MOV R12, RZ, RZ, -R12 ;  /* 0x000000ffff0c7224 */ /* 0x000fe400078e0a0c */
[----:B------:R-:W-:Y:S02]  /*2ba0*/  IMAD.MOV R5, RZ, RZ, -R5 ;  /* 0x000000ffff057224 */ /* 0x000fe400078e0a05 */
[----:B------:R-:W-:Y:S01]  /*2bb0*/  @!P6 IMAD.IADD R11, R11, 0x1, -R10 ;  /* 0x000000010b0be824 */ /* 0x000fe200078e0a0a */
[----:B------:R-:W-:Y:S01]  /*2bc0*/  ISETP.GE.AND P6, PT, R16, RZ, PT ;  /* 0x000000ff1000720c */ /* 0x000fe20003fc6270 */
[----:B------:R-:W-:Y:S01]  /*2bd0*/  IMAD R27, R10, R12, R27 ;  /* 0x0000000c0a1b7224 */ /* 0x000fe200078e021b */
[----:B------:R-:W-:Y:S01]  /*2be0*/  IABS R16, R16 ;  /* 0x0000001000107213 */ /* 0x000fe20000000000 */
[----:B------:R-:W-:-:S04]  /*2bf0*/  IMAD.HI.U32 R12, R28, R25, RZ ;  /* 0x000000191c0c7227 */ /* 0x000fc800078e00ff */
[----:B0-----:R-:W-:-:S04]  /*2c00*/  IMAD.HI.U32 R8, R28, R14, RZ ;  /* 0x0000000e1c087227 */ /* 0x001fc800078e00ff */
[----:B------:R-:W-:Y:S01]  /*2c10*/  IMAD R15, R10, R5, R15 ;  /* 0x000000050a0f7224 */ /* 0x000fe200078e020f */
[----:B------:R-:W-:Y:S01]  /*2c20*/  IABS R5, R2 ;  /* 0x0000000200057213 */ /* 0x000fe20000000000 */
[----:B------:R-:W-:-:S04]  /*2c30*/  IMAD.HI.U32 R13, R28, R9, RZ ;  /* 0x000000091c0d7227 */ /* 0x000fc800078e00ff */
[----:B------:R-:W-:Y:S02]  /*2c40*/  IMAD.MOV.U32 R2, RZ, RZ, R0 ;  /* 0x000000ffff027224 */ /* 0x000fe400078e0000 */
[----:B------:R-:W-:-:S04]  /*2c50*/  IMAD.HI.U32 R28, R28, R16, RZ ;  /* 0x000000101c1c7227 */ /* 0x000fc800078e00ff */
[----:B------:R-:W-:Y:S02]  /*2c60*/  IMAD.MOV R12, RZ, RZ, -R12 ;  /* 0x000000ffff0c7224 */ /* 0x000fe400078e0a0c */
[----:B------:R-:W-:Y:S02]  /*2c70*/  IMAD.MOV R8, RZ, RZ, -R8 ;  /* 0x000000ffff087224 */ /* 0x000fe400078e0a08 */
[----:B------:R-:W-:Y:S02]  /*2c80*/  @!P2 IMAD.MOV R2, RZ, RZ, -R2 ;  /* 0x000000ffff02a224 */ /* 0x000fe400078e0a02 */
[----:B------:R-:W-:Y:S02]  /*2c90*/  IMAD.MOV R28, RZ, RZ, -R28 ;  /* 0x000000ffff1c7224 */ /* 0x000fe400078e0a1c */
[----:B------:R-:W-:Y:S02]  /*2ca0*/  IMAD.MOV R13, RZ, RZ, -R13 ;  /* 0x000000ffff0d7224 */ /* 0x000fe400078e0a0d */
[C---:B------:R-:W-:Y:S01]  /*2cb0*/  IMAD R25, R10.reuse, R12, R25 ;  /* 0x0000000c0a197224 */ /* 0x040fe200078e0219 */
[----:B------:R-:W-:Y:S01]  /*2cc0*/  IABS R12, R21 ;  /* 0x00000015000c7213 */ /* 0x000fe20000000000 */
[----:B------:R-:W-:Y:S01]  /*2cd0*/  IMAD R14, R10, R8, R14 ;  /* 0x000000080a0e7224 */ /* 0x000fe200078e020e */
[----:B------:R0:W-:Y:S01]  /*2ce0*/  STL [R1+0x1528], R2 ;  /* 0x0015280201007387 */ /* 0x0001e20000100800 */
[----:B------:R-:W-:-:S04]  /*2cf0*/  IMAD.HI.U32 R21, R29, R5, RZ ;  /* 0x000000051d157227 */ /* 0x000fc800078e00ff */
[C---:B------:R-:W-:Y:S02]  /*2d00*/  IMAD R9, R10.reuse, R13, R9 ;  /* 0x0000000d0a097224 */ /* 0x040fe400078e0209 */
[----:B------:R-:W-:Y:S01]  /*2d10*/  IMAD R16, R10, R28, R16 ;  /* 0x0000001c0a107224 */ /* 0x000fe200078e0210 */
[----:B0-----:R-:W4:Y:S01]  /*2d20*/  LDL.LU R2, [R1] ;  /* 0x0000000001027983 */ /* 0x001f220000300800 */
[----:B------:R-:W-:-:S03]  /*2d30*/  IMAD.MOV R21, RZ, RZ, -R21 ;  /* 0x000000ffff157224 */ /* 0x000fc600078e0a15 */
[----:B------:R-:W4:Y:S01]  /*2d40*/  LDL R28, [R1+0x14c4] ;  /* 0x0014c400011c7983 */ /* 0x000f220000100800 */
[----:B------:R-:W-:Y:S02]  /*2d50*/  @!P0 IMAD.MOV R22, RZ, RZ, -R22 ;  /* 0x000000ffff168224 */ /* 0x000fe400078e0a16 */
[----:B------:R-:W-:-:S03]  /*2d60*/  IMAD R5, R4, R21, R5 ;  /* 0x0000001504057224 */ /* 0x000fc600078e0205 */
[----:B------:R0:W-:Y:S04]  /*2d70*/  STL [R1+0x152c], R22 ;  /* 0x00152c1601007387 */ /* 0x0001e80000100800 */
[----:B0-----:R-:W4:Y:S04]  /*2d80*/  LDL R22, [R1+0x14c0] ;  /* 0x0014c00001167983 */ /* 0x001f280000100800 */
[----:B------:R-:W4:Y:S01]  /*2d90*/  LDL.LU R18, [R1+0x58] ;  /* 0x0000580001127983 */ /* 0x000f220000300800 */
[----:B--2---:R-:W-:Y:S02]  /*2da0*/  IABS R8, R20 ;  /* 0x0000001400087213 */ /* 0x004fe40000000000 */
[----:B---3--:R-:W-:-:S03]  /*2db0*/  IABS R13, R23 ;  /* 0x00000017000d7213 */ /* 0x008fc60000000000 */
[----:B------:R-:W-:-:S04]  /*2dc0*/  IMAD.HI.U32 R23, R29, R8, RZ ;  /* 0x000000081d177227 */ /* 0x000fc800078e00ff */
[----:B------:R-:W-:Y:S02]  /*2dd0*/  IMAD.MOV R23, RZ, RZ, -R23 ;  /* 0x000000ffff177224 */ /* 0x000fe400078e0a17 */
[----:B------:R-:W-:-:S04]  /*2de0*/  IMAD.HI.U32 R21, R29, R13, RZ ;  /* 0x0000000d1d157227 */ /* 0x000fc800078e00ff */
[----:B------:R-:W-:Y:S02]  /*2df0*/  IMAD R8, R4, R23, R8 ;  /* 0x0000001704087224 */ /* 0x000fe400078e0208 */
[----:B------:R-:W-:Y:S01]  /*2e00*/  IMAD.MOV R23, RZ, RZ, -R21 ;  /* 0x000000ffff177224 */ /* 0x000fe200078e0a15 */
[----:B----4-:R-:W-:Y:S02]  /*2e10*/  IABS R21, R24 ;  /* 0x0000001800157213 */ /* 0x010fe40000000000 */
[----:B------:R-:W2:Y:S01]  /*2e20*/  LDL.LU R24, [R1+0x5c] ;  /* 0x00005c0001187983 */ /* 0x000ea20000300800 */
[C---:B------:R-:W-:Y:S02]  /*2e30*/  ISETP.GT.U32.AND P5, PT, R10.reuse, R19, PT ;  /* 0x000000130a00720c */ /* 0x040fe40003fa4070 */
[----:B------:R-:W-:-:S11]  /*2e40*/  ISETP.GT.U32.AND P4, PT, R10, R7, PT ;  /* 0x000000070a00720c */ /* 0x000fd60003f84070 */
[--C-:B------:R-:W-:Y:S01]  /*2e50*/  @!P5 IMAD.IADD R19, R19, 0x1, -R10.reuse ;  /* 0x000000011313d824 */ /* 0x100fe200078e0a0a */
[C---:B------:R-:W-:Y:S01]  /*2e60*/  ISETP.GT.U32.AND P5, PT, R10.reuse, R9, PT ;  /* 0x000000090a00720c */ /* 0x040fe20003fa4070 */
[----:B------:R-:W-:Y:S01]  /*2e70*/  @!P4 IMAD.IADD R7, R7, 0x1, -R10 ;  /* 0x000000010707c824 */ /* 0x000fe200078e0a0a */
[----:B------:R-:W-:-:S11]  /*2e80*/  ISETP.GT.U32.AND P4, PT, R10, R27, PT ;  /* 0x0000001b0a00720c */ /* 0x000fd60003f84070 */
[----:B------:R-:W-:-:S05]  /*2e90*/  @!P5 IMAD.IADD R9, R9, 0x1, -R10 ;  /* 0x000000010909d824 */ /* 0x000fca00078e0a0a */
[C---:B------:R-:W-:Y:S01]  /*2ea0*/  ISETP.GT.U32.AND P5, PT, R10.reuse, R9, PT ;  /* 0x000000090a00720c */ /* 0x040fe20003fa4070 */
[----:B------:R-:W-:Y:S01]  /*2eb0*/  @!P4 IMAD.IADD R27, R27, 0x1, -R10 ;  /* 0x000000011b1bc824 */ /* 0x000fe200078e0a0a */
[----:B------:R-:W-:-:S11]  /*2ec0*/  ISETP.GT.U32.AND P4, PT, R10, R11, PT ;  /* 0x0000000b0a00720c */ /* 0x000fd60003f84070 */
[--C-:B------:R-:W-:Y:S01]  /*2ed0*/  @!P5 IMAD.IADD R9, R9, 0x1, -R10.reuse ;  /* 0x000000010909d824 */ /* 0x100fe200078e0a0a */
[C---:B------:R-:W-:Y:S01]  /*2ee0*/  ISETP.GT.U32.AND P5, PT, R10.reuse, R26, PT ;  /* 0x0000001a0a00720c */ /* 0x040fe20003fa4070 */
[----:B------:R-:W-:Y:S01]  /*2ef0*/  @!P4 IMAD.IADD R11, R11, 0x1, -R10 ;  /* 0x000000010b0bc824 */ /* 0x000fe200078e0a0a */
[----:B------:R-:W-:-:S11]  /*2f00*/  ISETP.GT.U32.AND P4, PT, R10, R25, PT ;  /* 0x000000190a00720c */ /* 0x000fd60003f84070 */
[--C-:B------:R-:W-:Y:S01]  /*2f10*/  @!P5 IMAD.IADD R26, R26, 0x1, -R10.reuse ;  /* 0x000000011a1ad824 */ /* 0x100fe200078e0a0a */
[----:B------:R-:W-:Y:S01]  /*2f20*/  ISETP.GT.U32.AND P5, PT, R10, R15, PT ;  /* 0x0000000f0a00720c */ /* 0x000fe20003fa4070 */
[----:B------:R-:W-:-:S03]  /*2f30*/  @!P4 IMAD.IADD R25, R25, 0x1, -R10 ;  /* 0x000000011919c824 */ /* 0x000fc600078e0a0a */
[----:B------:R-:W-:Y:S01]  /*2f40*/  ISETP.GT.U32.AND P4, PT, R10, R26, PT ;  /* 0x0000001a0a00720c */ /* 0x000fe20003f84070 */
[----:B------:R-:W-:-:S08]  /*2f50*/  IMAD.HI.U32 R0, R29, R12, RZ ;  /* 0x0000000c1d007227 */ /* 0x000fd000078e00ff */
[----:B------:R-:W-:-:S04]  /*2f60*/  @!P5 IMAD.IADD R15, R15, 0x1, -R10 ;  /* 0x000000010f0fd824 */ /* 0x000fc800078e0a0a */
[----:B------:R-:W-:Y:S01]  /*2f70*/  @!P4 IMAD.IADD R26, R26, 0x1, -R10 ;  /* 0x000000011a1ac824 */ /* 0x000fe200078e0a0a */
[C---:B------:R-:W-:Y:S02]  /*2f80*/  ISETP.GT.U32.AND P0, PT, R10.reuse, R15, PT ;  /* 0x0000000f0a00720c */ /* 0x040fe40003f04070 */
[----:B------:R-:W-:Y:S01]  /*2f90*/  ISETP.GT.U32.AND P4, PT, R10, R16, PT ;  /* 0x000000100a00720c */ /* 0x000fe20003f84070 */
[----:B------:R-:W-:Y:S02]  /*2fa0*/  IMAD.MOV R0, RZ, RZ, -R0 ;  /* 0x000000ffff007224 */ /* 0x000fe400078e0a00 */
[C---:B------:R-:W-:Y:S02]  /*2fb0*/  IMAD R13, R4.reuse, R23, R13 ;  /* 0x00000017040d7224 */ /* 0x040fe400078e020d */
[----:B------:R-:W-:-:S06]  /*2fc0*/  IMAD R12, R4, R0, R12 ;  /* 0x00000000040c7224 */ /* 0x000fcc00078e020c */
[--C-:B------:R-:W-:Y:S01]  /*2fd0*/  @!P0 IMAD.IADD R15, R15, 0x1, -R10.reuse ;  /* 0x000000010f0f8824 */ /* 0x100fe200078e0a0a */
[----:B------:R-:W-:Y:S01]  /*2fe0*/  ISETP.GT.U32.AND P0, PT, R4, R12, PT ;  /* 0x0000000c0400720c */ /* 0x000fe20003f04070 */
[----:B------:R-:W-:Y:S01]  /*2ff0*/  @!P4 IMAD.IADD R16, R16, 0x1, -R10 ;  /* 0x000000011010c824 */ /* 0x000fe200078e0a0a */
[----:B------:R-:W-:-:S11]  /*3000*/  ISETP.GT.U32.AND P4, PT, R4, R13, PT ;  /* 0x0000000d0400720c */ /* 0x000fd60003f84070 */
[--C-:B------:R-:W-:Y:S02]  /*3010*/  @!P0 IMAD.IADD R12, R12, 0x1, -R4.reuse ;  /* 0x000000010c0c8824 */ /* 0x100fe400078e0a04 */
[----:B------:R-:W-:Y:S01]  /*3020*/  @!P4 IMAD.IADD R13, R13, 0x1, -R4 ;  /* 0x000000010d0dc824 */ /* 0x000fe200078e0a04 */
[----:B------:R-:W-:Y:S01]  /*3030*/  IABS R0, R28 ;  /* 0x0000001c00007213 */ /* 0x000fe20000000000 */
[----:B------:R-:W-:-:S04]  /*3040*/  IMAD.HI.U32 R28, R29, R21, RZ ;  /* 0x000000151d1c7227 */ /* 0x000fc800078e00ff */
[----:B------:R-:W-:-:S04]  /*3050*/  IMAD.MOV R28, RZ, RZ, -R28 ;  /* 0x000000ffff1c7224 */ /* 0x000fc800078e0a1c */
[----:B------:R-:W-:Y:S02]  /*3060*/  IMAD R21, R4, R28, R21 ;  /* 0x0000001c04157224 */ /* 0x000fe400078e0215 */
[----:B------:R-:W3:Y:S01]  /*3070*/  LDL R28, [R1+0x14b0] ;  /* 0x0014b000011c7983 */ /* 0x000ee20000100800 */
[----:B------:R-:W-:-:S03]  /*3080*/  ISETP.GE.AND P0, PT, R18, RZ, PT ;  /* 0x000000ff1200720c */ /* 0x000fc60003f06270 */
[----:B------:R-:W4:Y:S01]  /*3090*/  LDL.LU R18, [R1+0x1560] ;  /* 0x0015600001127983 */ /* 0x000f220000300800 */
[----:B--2---:R-:W-:-:S03]  /*30a0*/  ISETP.GE.AND P4, PT, R24, RZ, PT ;  /* 0x000000ff1800720c */ /* 0x004fc60003f86270 */
[----:B------:R-:W2:Y:S01]  /*30b0*/  LDL.LU R24, [R1+0x155c] ;  /* 0x00155c0001187983 */ /* 0x000ea20000300800 */
[----:B------:R-:W-:-:S13]  /*30c0*/  ISETP.GT.U32.AND P2, PT, R10, R27, PT ;  /* 0x0000001b0a00720c */ /* 0x000fda0003f44070 */
[----:B------:R-:W-:Y:S01]  /*30d0*/  @!P2 IMAD.IADD R27, R27, 0x1, -R10 ;  /* 0x000000011b1ba824 */ /* 0x000fe200078e0a0a */
[----:B------:R-:W-:-:S13]  /*30e0*/  ISETP.GT.U32.AND P2, PT, R10, R14, PT ;  /* 0x0000000e0a00720c */ /* 0x000fda0003f44070 */
[----:B------:R-:W-:Y:S01]  /*30f0*/  @!P2 IMAD.IADD R14, R14, 0x1, -R10 ;  /* 0x000000010e0ea824 */ /* 0x000fe200078e0a0a */
[----:B------:R-:W-:-:S13]  /*3100*/  ISETP.GT.U32.AND P2, PT, R10, R25, PT ;  /* 0x000000190a00720c */ /* 0x000fda0003f44070 */
[----:B------:R-:W-:Y:S01]  /*3110*/  @!P2 IMAD.IADD R25, R25, 0x1, -R10 ;  /* 0x000000011919a824 */ /* 0x000fe200078e0a0a */
[----:B------:R-:W-:-:S13]  /*3120*/  ISETP.GT.U32.AND P2, PT, R4, R8, PT ;  /* 0x000000080400720c */ /* 0x000fda0003f44070 */
[----:B------:R-:W-:Y:S01]  /*3130*/  @!P2 IMAD.IADD R8, R8, 0x1, -R4 ;  /* 0x000000010808a824 */ /* 0x000fe200078e0a04 */
[----:B------:R-:W-:Y:S01]  /*3140*/  ISETP.GE.AND P2, PT, R2, RZ, PT ;  /* 0x000000ff0200720c */ /* 0x000fe20003f46270 */
[----:B------:R-:W-:-:S04]  /*3150*/  IMAD.HI.U32 R2, R29, R0, RZ ;  /* 0x000000001d027227 */ /* 0x000fc800078e00ff */
[----:B------:R-:W-:-:S04]  /*3160*/  IMAD.MOV R2, RZ, RZ, -R2 ;  /* 0x000000ffff027224 */ /* 0x000fc800078e0a02 */
[----:B------:R-:W-:Y:S02]  /*3170*/  IMAD R0, R4, R2, R0 ;  /* 0x0000000204007224 */ /* 0x000fe400078e0200 */
[----:B------:R-:W2:Y:S01]  /*3180*/  LDL.LU R2, [R1+0x64] ;  /* 0x0000640001027983 */ /* 0x000ea20000300800 */
[----:B------:R-:W-:Y:S02]  /*3190*/  ISETP.GT.U32.AND P5, PT, R10, R14, PT ;  /* 0x0000000e0a00720c */ /* 0x000fe40003fa4070 */
[----:B------:R-:W-:Y:S01]  /*31a0*/  IABS R23, R22 ;  /* 0x0000001600177213 */ /* 0x000fe20000000000 */
[----:B------:R-:W-:-:S04]  /*31b0*/  @!P0 IMAD.MOV R6, RZ, RZ, -R6 ;  /* 0x000000ffff068224 */ /* 0x000fc800078e0a06 */
[----:B------:R-:W-:Y:S01]  /*31c0*/  IMAD.HI.U32 R22, R29, R23, RZ ;  /* 0x000000171d167227 */ /* 0x000fe200078e00ff */
[----:B------:R-:W-:-:S03]  /*31d0*/  ISETP.GT.U32.AND P0, PT, R4, R12, PT ;  /* 0x0000000c0400720c */ /* 0x000fc60003f04070 */
[----:B------:R-:W-:Y:S02]  /*31e0*/  IMAD.MOV R22, RZ, RZ, -R22 ;  /* 0x000000ffff167224 */ /* 0x000fe400078e0a16 */
[----:B------:R-:W-:Y:S01]  /*31f0*/  @!P5 IMAD.IADD R14, R14, 0x1, -R10 ;  /* 0x000000010e0ed824 */ /* 0x000fe200078e0a0a */
[C---:B------:R-:W-:Y:S01]  /*3200*/  ISETP.GT.U32.AND P5, PT, R4.reuse, R5, PT ;  /* 0x000000050400720c */ /* 0x040fe20003fa4070 */
[----:B------:R-:W-:Y:S02]  /*3210*/  IMAD R23, R4, R22, R23 ;  /* 0x0000001604177224 */ /* 0x000fe400078e0217 */
[----:B------:R-:W2:Y:S04]  /*3220*/  LDL.LU R22, [R1+0x4c] ;  /* 0x00004c0001167983 */ /* 0x000ea80000300800 */
[----:B------:R-:W-:-:S02]  /*3230*/  @!P0 IMAD.IADD R12, R12, 0x1, -R4 ;  /* 0x000000010c0c8824 */ /* 0x000fc400078e0a04 */
[----:B------:R-:W-:-:S04]  /*3240*/  @!P2 IMAD.MOV R19, RZ, RZ, -R19 ;  /* 0x000000ffff13a224 */ /* 0x000fc800078e0a13 */
[----:B------:R-:W-:Y:S02]  /*3250*/  @!P5 IMAD.IADD R5, R5, 0x1, -R4 ;  /* 0x000000010505d824 */ /* 0x000fe400078e0a04 */
[----:B------:R-:W-:Y:S01]  /*3260*/  @!P4 IMAD.MOV R7, RZ, RZ, -R7 ;  /* 0x000000ffff07c224 */ /* 0x000fe200078e0a07 */
[C---:B------:R-:W-:Y:S02]  /*3270*/  ISETP.GT.U32.AND P4, PT, R4.reuse, R13, PT ;  /* 0x0000000d0400720c */ /* 0x040fe40003f84070 */
[----:B------:R-:W-:Y:S02]  /*3280*/  ISETP.GT.U32.AND P2, PT, R4, R5, PT ;  /* 0x000000050400720c */ /* 0x000fe40003f44070 */
[----:B---3--:R-:W-:-:S05]  /*3290*/  IABS R28, R28 ;  /* 0x0000001c001c7213 */ /* 0x008fca0000000000 */
[----:B------:R-:W-:-:S04]  /*32a0*/  IMAD.HI.U32 R29, R29, R28, RZ ;  /* 0x0000001c1d1d7227 */ /* 0x000fc800078e00ff */
[----:B----4-:R-:W-:Y:S01]  /*32b0*/  @!P3 IMAD.MOV R18, RZ, RZ, -R18 ;  /* 0x000000ffff12b224 */ /* 0x010fe200078e0a12 */
[----:B------:R-:W-:Y:S01]  /*32c0*/  ISETP.GT.U32.AND P3, PT, R4, R8, PT ;  /* 0x000000080400720c */ /* 0x000fe20003f64070 */
[----:B------:R-:W-:-:S12]  /*32d0*/  IMAD.MOV R29, RZ, RZ, -R29 ;  /* 0x000000ffff1d7224 */ /* 0x000fd800078e0a1d */
[--C-:B------:R-:W-:Y:S01]  /*32e0*/  @!P3 IMAD.IADD R8, R8, 0x1, -R4.reuse ;  /* 0x000000010808b824 */ /* 0x100fe200078e0a04 */
[----:B------:R-:W-:Y:S01]  /*32f0*/  ISETP.GT.U32.AND P3, PT, R4, R0, PT ;  /* 0x000000000400720c */ /* 0x000fe20003f64070 */
[----:B------:R-:W-:-:S12]  /*3300*/  @!P2 IMAD.IADD R5, R5, 0x1, -R4 ;  /* 0x000000010505a824 */ /* 0x000fd800078e0a04 */
[--C-:B------:R-:W-:Y:S02]  /*3310*/  @!P3 IMAD.IADD R0, R0, 0x1, -R4.reuse ;  /* 0x000000010000b824 */ /* 0x100fe400078e0a04 */
[----:B------:R-:W-:Y:S02]  /*3320*/  @!P4 IMAD.IADD R13, R13, 0x1, -R4 ;  /* 0x000000010d0dc824 */ /* 0x000fe400078e0a04 */
[----:B--2---:R-:W-:Y:S01]  /*3330*/  @!P1 IMAD.MOV R24, RZ, RZ, -R24 ;  /* 0x000000ffff189224 */ /* 0x004fe200078e0a18 */
[----:B------:R-:W-:-:S13]  /*3340*/  ISETP.GT.U32.AND P1, PT, R10, R16, PT ;  /* 0x000000100a00720c */ /* 0x000fda0003f24070 */
[----:B------:R-:W-:Y:S01]  /*3350*/  @!P1 IMAD.IADD R16, R16, 0x1, -R10 ;  /* 0x0000000110109824 */ /* 0x000fe200078e0a0a */
[C---:B------:R-:W-:Y:S01]  /*3360*/  ISETP.GT.U32.AND P1, PT, R4.reuse, R23, PT ;  /* 0x000000170400720c */ /* 0x040fe20003f24070 */
[----:B------:R-:W-:-:S05]  /*3370*/  IMAD R10, R4, R29, R28 ;  /* 0x0000001d040a7224 */ /* 0x000fca00078e021c */
[C---:B------:R-:W-:Y:S01]  /*3380*/  ISETP.GT.U32.AND P0, PT, R4.reuse, R10, PT ;  /* 0x0000000a0400720c */ /* 0x040fe20003f04070 */
[----:B------:R0:W-:Y:S06]  /*3390*/  STL [R1+0x1530], R24 ;  /* 0x0015301801007387 */ /* 0x0001ec0000100800 */
[--C-:B------:R-:W-:Y:S01]  /*33a0*/  @!P1 IMAD.IADD R23, R23, 0x1, -R4.reuse ;  /* 0x0000000117179824 */ /* 0x100fe200078e0a04 */
[----:B0-----:R-:W2:Y:S04]  /*33b0*/  LDL.LU R24, [R1+0x48] ;  /* 0x0000480001187983 */ /* 0x001ea80000300800 */
[----:B------:R0:W-:Y:S01]  /*33c0*/  STL [R1+0x1534], R18 ;  /* 0x0015341201007387 */ /* 0x0001e20000100800 */
[----:B------:R-:W-:Y:S01]  /*33d0*/  ISETP.GT.U32.AND P3, PT, R4, R23, PT ;  /* 0x000000170400720c */ /* 0x000fe20003f64070 */
[--C-:B------:R-:W-:Y:S01]  /*33e0*/  @!P0 IMAD.IADD R10, R10, 0x1, -R4.reuse ;  /* 0x000000010a0a8824 */ /* 0x100fe200078e0a04 */
[----:B------:R-:W-:Y:S01]  /*33f0*/  ISETP.GT.U32.AND P0, PT, R4, R0, PT ;  /* 0x000000000400720c */ /* 0x000fe20003f04070 */
[----:B0-----:R-:W3:Y:S04]  /*3400*/  LDL.LU R18, [R1+0x60] ;  /* 0x0000600001127983 */ /* 0x001ee80000300800 */
[----:B------:R0:W-:Y:S04]  /*3410*/  STL [R1+0x1538], R19 ;  /* 0x0015381301007387 */ /* 0x0001e80000100800 */
[----:B0-----:R-:W4:Y:S04]  /*3420*/  LDL.LU R19, [R1+0x68] ;  /* 0x0000680001137983 */ /* 0x001f280000300800 */
[----:B------:R-:W-:Y:S01]  /*3430*/  STL [R1+0x153c], R6 ;  /* 0x00153c0601007387 */ /* 0x000fe20000100800 */
[----:B------:R-:W-:-:S03]  /*3440*/  @!P3 IMAD.IADD R23, R23, 0x1, -R4 ;  /* 0x000000011717b824 */ /* 0x000fc600078e0a04 */
[----:B------:R0:W-:Y:S01]  /*3450*/  STL [R1+0x1540], R7 ;  /* 0x0015400701007387 */ /* 0x0001e20000100800 */
[----:B------:R-:W-:-:S03]  /*3460*/  ISETP.GE.AND P3, PT, R17, RZ, PT ;  /* 0x000000ff1100720c */ /* 0x000fc60003f66270 */
[----:B------:R-:W-:Y:S01]  /*3470*/  STL [R1+0x1544], R8 ;  /* 0x0015440801007387 */ /* 0x000fe20000100800 */
[----:B------:R-:W-:-:S03]  /*3480*/  @!P0 IMAD.IADD R0, R0, 0x1, -R4 ;  /* 0x0000000100008824 */ /* 0x000fc600078e0a04 */
[----:B------:R-:W-:Y:S01]  /*3490*/  STL [R1+0x1520], R5 ;  /* 0x0015200501007387 */ /* 0x000fe20000100800 */
[----:B------:R-:W-:Y:S01]  /*34a0*/  ISETP.GE.AND P0, PT, R3, RZ, PT ;  /* 0x000000ff0300720c */ /* 0x000fe20003f06270 */
[----:B0-----:R-:W0:Y:S02]  /*34b0*/  LDC R7, c[0x0][0x230] ;  /* 0x00008c00ff077b82 */ /* 0x001e240000000800 */
[----:B------:R-:W-:Y:S04]  /*34c0*/  STL [R1+0x1548], R12 ;  /* 0x0015480c01007387 */ /* 0x000fe80000100800 */
[----:B------:R1:W-:Y:S04]  /*34d0*/  STL [R1+0x154c], R13 ;  /* 0x00154c0d01007387 */ /* 0x0003e80000100800 */
[----:B------:R-:W4:Y:S04]  /*34e0*/  LDL.LU R17, [R1+0x1558] ;  /* 0x0015580001117983 */ /* 0x000f280000300800 */
[----:B------:R-:W4:Y:S01]  /*34f0*/  LDL.LU R3, [R1+0x1554] ;  /* 0x0015540001037983 */ /* 0x000f220000300800 */
[----:B------:R-:W-:-:S02]  /*3500*/  ISETP.GE.AND P4, PT, R2, RZ, PT ;  /* 0x000000ff0200720c */ /* 0x000fc40003f86270 */
[----:B------:R-:W0:Y:S01]  /*3510*/  S2R R2, SR_TID.X ;  /* 0x0000000000027919 */ /* 0x000e220000002100 */
[----:B------:R-:W-:Y:S01]  /*3520*/  ISETP.GT.U32.AND P5, PT, R4, R21, PT ;  /* 0x000000150400720c */ /* 0x000fe20003fa4070 */
[----:B-1----:R-:W4:Y:S01]  /*3530*/  LDL.LU R13, [R1+0x20] ;  /* 0x00002000010d7983 */ /* 0x002f220000300800 */
[----:B0-----:R-:W-:-:S03]  /*3540*/  VIADD R7, R7, 0x1f ;  /* 0x0000001f07077836 */ /* 0x001fc60000000000 */
[----:B------:R-:W4:Y:S02]  /*3550*/  LDL.LU R12, [R1+0x24] ;  /* 0x00002400010c7983 */ /* 0x000f240000300800 */
[----:B------:R-:W-:-:S03]  /*3560*/  SHF.R.S32.HI R6, RZ, 0x1f, R7 ;  /* 0x0000001fff067819 */ /* 0x000fc60000011407 */
[----:B------:R-:W-:Y:S01]  /*3570*/  @!P4 IMAD.MOV R11, RZ, RZ, -R11 ;  /* 0x000000ffff0bc224 */ /* 0x000fe200078e0a0b */
[----:B------:R-:W4:Y:S02]  /*3580*/  LDL.LU R8, [R1+0x28] ;  /* 0x0000280001087983 */ /* 0x000f240000300800 */
[----:B------:R-:W-:Y:S01]  /*3590*/  @!P5 IMAD.IADD R21, R21, 0x1, -R4 ;  /* 0x000000011515d824 */ /* 0x000fe200078e0a04 */
[----:B------:R-:W-:-:S04]  /*35a0*/  LEA.HI R6, R6, R7, RZ, 0x5 ;  /* 0x0000000706067211 */ /* 0x000fc800078f28ff */
[C---:B------:R-:W-:Y:S02]  /*35b0*/  ISETP.GT.U32.AND P5, PT, R4.reuse, R21, PT ;  /* 0x000000150400720c */ /* 0x040fe40003fa4070 */
[----:B------:R-:W-:Y:S01]  /*35c0*/  ISETP.GT.U32.AND P4, PT, R4, R10, PT ;  /* 0x0000000a0400720c */ /* 0x000fe20003f84070 */
[C---:B------:R-:W-:Y:S01]  /*35d0*/  IMAD.SHL.U32 R5, R2.reuse, 0x2, RZ ;  /* 0x0000000202057824 */ /* 0x040fe200078e00ff */
[C---:B------:R-:W-:Y:S01]  /*35e0*/  LOP3.LUT R29, R2.reuse, 0x7, RZ, 0xc0, !PT ;  /* 0x00000007021d7812 */ /* 0x040fe200078ec0ff */
[----:B------:R-:W-:-:S03]  /*35f0*/  IMAD.SHL.U32 R6, R2, 0x8, RZ ;  /* 0x0000000802067824 */ /* 0x000fc600078e00ff */
[----:B------:R-:W-:Y:S02]  /*3600*/  LOP3.LUT R28, R5, 0x10, RZ, 0xc0, !PT ;  /* 0x00000010051c7812 */ /* 0x000fe400078ec0ff */
[----:B------:R-:W-:Y:S01]  /*3610*/  LOP3.LUT R7, R6, 0x30, RZ, 0xc0, !PT ;  /* 0x0000003006077812 */ /* 0x000fe200078ec0ff */
[C---:B------:R-:W-:Y:S01]  /*3620*/  IMAD R6, R29.reuse, 0x410, RZ ;  /* 0x000004101d067824 */ /* 0x040fe200078e02ff */
[----:B------:R-:W-:Y:S01]  /*3630*/  LOP3.LUT R28, R28, 0x20, R2, 0xf8, !PT ;  /* 0x000000201c1c7812 */ /* 0x000fe200078ef802 */
[----:B------:R-:W-:Y:S02]  /*3640*/  IMAD.SHL.U32 R2, R2, 0x200, RZ ;  /* 0x0000020002027824 */ /* 0x000fe400078e00ff */
[----:B------:R-:W-:Y:S01]  /*3650*/  IMAD R29, R29, 0x40, R7 ;  /* 0x000000401d1d7824 */ /* 0x000fe200078e0207 */
[----:B------:R-:W-:Y:S01]  /*3660*/  LOP3.LUT R28, R6, R28, RZ, 0x3c, !PT ;  /* 0x0000001c061c7212 */ /* 0x000fe200078e3cff */
[----:B------:R-:W4:Y:S01]  /*3670*/  LDL.LU R7, [R1+0x2c] ;  /* 0x00002c0001077983 */ /* 0x000f220000300800 */
[----:B------:R-:W-:-:S02]  /*3680*/  @!P5 IMAD.IADD R21, R21, 0x1, -R4 ;  /* 0x000000011515d824 */ /* 0x000fc400078e0a04 */
[----:B------:R-:W-:Y:S01]  /*3690*/  LOP3.LUT R28, R28, 0x2000, R2, 0xf8, !PT ;  /* 0x000020001c1c7812 */ /* 0x000fe200078ef802 */
[----:B------:R-:W4:Y:S01]  /*36a0*/  LDL.LU R6, [R1+0x30] ;  /* 0x0000300001067983 */ /* 0x000f220000300800 */
[----:B------:R-:W-:Y:S01]  /*36b0*/  LOP3.LUT R5, R29, 0x30, R5, 0x78, !PT ;  /* 0x000000301d057812 */ /* 0x000fe200078e7805 */
[----:B------:R-:W-:Y:S01]  /*36c0*/  @!P4 IMAD.IADD R10, R10, 0x1, -R4 ;  /* 0x000000010a0ac824 */ /* 0x000fe200078e0a04 */
[----:B--2---:R-:W-:Y:S02]  /*36d0*/  ISETP.GE.AND P1, PT, R24, RZ, PT ;  /* 0x000000ff1800720c */ /* 0x004fe40003f26270 */
[----:B---3--:R-:W-:Y:S02]  /*36e0*/  ISETP.GE.AND P5, PT, R18, RZ, PT ;  /* 0x000000ff1200720c */ /* 0x008fe40003fa6270 */
[----:B----4-:R-:W-:Y:S02]  /*36f0*/  ISETP.GE.AND P2, PT, R19, RZ, PT ;  /* 0x000000ff1300720c */ /* 0x010fe40003f46270 */
[----:B------:R-:W2:Y:S04]  /*3700*/  LDL.LU R19, [R1+0x44] ;  /* 0x0000440001137983 */ /* 0x000ea80000300800 */
[----:B------:R-:W3:Y:S04]  /*3710*/  LDL.LU R18, [R1+0x40] ;  /* 0x0000400001127983 */ /* 0x000ee80000300800 */
[----:B------:R-:W4:Y:S03]  /*3720*/  LDL.LU R24, [R1+0x3c] ;  /* 0x00003c0001187983 */ /* 0x000f260000300800 */
[----:B------:R-:W-:Y:S01]  /*3730*/  @!P2 IMAD.MOV R9, RZ, RZ, -R9 ;  /* 0x000000ffff09a224 */ /* 0x000fe200078e0a09 */
[----:B------:R-:W-:-:S02]  /*3740*/  ISETP.GE.AND P2, PT, R22, RZ, PT ;  /* 0x000000ff1600720c */ /* 0x000fc40003f46270 */
[----:B------:R-:W4:Y:S01]  /*3750*/  LDL.LU R22, [R1+0x38] ;  /* 0x0000380001167983 */ /* 0x000f220000300800 */
[----:B------:R-:W-:-:S03]  /*3760*/  @!P1 IMAD.MOV R26, RZ, RZ, -R26 ;  /* 0x000000ffff1a9224 */ /* 0x000fc600078e0a1a */
[----:B------:R-:W4:Y:S01]  /*3770*/  LDL.LU R2, [R1+0x34] ;  /* 0x0000340001027983 */ /* 0x000f220000300800 */
[----:B------:R-:W-:-:S03]  /*3780*/  ISETP.GE.AND P1, PT, R20, RZ, PT ;  /* 0x000000ff1400720c */ /* 0x000fc60003f26270 */
[----:B------:R0:W-:Y:S01]  /*3790*/  STL [R1+0x14f8], R28 ;  /* 0x0014f81c01007387 */ /* 0x0001e20000100800 */
[----:B------:R-:W-:-:S03]  /*37a0*/  ISETP.NE.AND P4, PT, R3, RZ, PT ;  /* 0x000000ff0300720c */ /* 0x000fc60003f85270 */
[----:B0-----:R-:W4:Y:S01]  /*37b0*/  LDL.LU R28, [R1+0x1c] ;  /* 0x00001c00011c7983 */ /* 0x001f220000300800 */
[----:B------:R-:W-:-:S03]  /*37c0*/  LOP3.LUT R5, RZ, R3, RZ, 0x33, !PT ;  /* 0x00000003ff057212 */ /* 0x000fc600078e33ff */
[----:B------:R-:W4:Y:S04]  /*37d0*/  LDL.LU R4, [R1+0xc] ;  /* 0x00000c0001047983 */ /* 0x000f280000300800 */
[----:B------:R-:W4:Y:S04]  /*37e0*/  LDL.LU R3, [R1+0x8] ;  /* 0x0000080001037983 */ /* 0x000f280000300800 */
[----:B------:R-:W4:Y:S01]  /*37f0*/  LDL.LU R20, [R1+0x1550] ;  /* 0x0015500001147983 */ /* 0x000f220000300800 */
[C---:B------:R-:W-:Y:S02]  /*3800*/  SEL R29, R5.reuse, R17, !P4 ;  /* 0x00000011051d7207 */ /* 0x040fe40006000000 */
[C---:B------:R-:W-:Y:S01]  /*3810*/  SEL R13, R5.reuse, R13, !P4 ;  /* 0x0000000d050d7207 */ /* 0x040fe20006000000 */
[----:B------:R-:W4:Y:S01]  /*3820*/  LDL.LU R17, [R1+0x10] ;  /* 0x0000100001117983 */ /* 0x000f220000300800 */
[----:B------:R-:W-:-:S03]  /*3830*/  SEL R12, R5, R12, !P4 ;  /* 0x0000000c050c7207 */ /* 0x000fc60006000000 */
[----:B------:R0:W-:Y:S01]  /*3840*/  STL [R1], R29 ;  /* 0x0000001d01007387 */ /* 0x0001e20000100800 */
[C---:B------:R-:W-:Y:S02]  /*3850*/  SEL R8, R5.reuse, R8, !P4 ;  /* 0x0000000805087207 */ /* 0x040fe40006000000 */
[C---:B------:R-:W-:Y:S02]  /*3860*/  SEL R7, R5.reuse, R7, !P4 ;  /* 0x0000000705077207 */ /* 0x040fe40006000000 */
[C---:B------:R-:W-:Y:S02]  /*3870*/  SEL R6, R5.reuse, R6, !P4 ;  /* 0x0000000605067207 */ /* 0x040fe40006000000 */
[C---:B--2---:R-:W-:Y:S02]  /*3880*/  SEL R19, R5.reuse, R19, !P4 ;  /* 0x0000001305137207 */ /* 0x044fe40006000000 */
[C---:B---3--:R-:W-:Y:S02]  /*3890*/  SEL R18, R5.reuse, R18, !P4 ;  /* 0x0000001205127207 */ /* 0x048fe40006000000 */
[----:B----4-:R-:W-:-:S02]  /*38a0*/  SEL R24, R5, R24, !P4 ;  /* 0x0000001805187207 */ /* 0x010fc40006000000 */
[C---:B------:R-:W-:Y:S02]  /*38b0*/  SEL R22, R5.reuse, R22, !P4 ;  /* 0x0000001605167207 */ /* 0x040fe40006000000 */
[C---:B------:R-:W-:Y:S02]  /*38c0*/  SEL R2, R5.reuse, R2, !P4 ;  /* 0x0000000205027207 */ /* 0x040fe40006000000 */
[C---:B0-----:R-:W-:Y:S02]  /*38d0*/  SEL R29, R5.reuse, R20, !P4 ;  /* 0x00000014051d7207 */ /* 0x041fe40006000000 */
[----:B------:R-:W2:Y:S04]  /*38e0*/  LDL.LU R20, [R1+0x14] ;  /* 0x0000140001147983 */ /* 0x000ea80000300800 */
[----:B------:R0:W-:Y:S04]  /*38f0*/  STL [R1+0x8], R13 ;  /* 0x0000080d01007387 */ /* 0x0001e80000100800 */
[----:B0-----:R-:W3:Y:S04]  /*3900*/  LDL.LU R13, [R1+0x154c] ;  /* 0x00154c00010d7983 */ /* 0x001ee80000300800 */
[----:B------:R0:W-:Y:S04]  /*3910*/  STL [R1+0xc], R12 ;  /* 0x00000c0c01007387 */ /* 0x0001e80000100800 */
[----:B0-----:R-:W4:Y:S04]  /*3920*/  LDL.LU R12, [R1+0x1548] ;  /* 0x00154800010c7983 */ /* 0x001f280000300800 */
[----:B------:R0:W-:Y:S04]  /*3930*/  STL [R1+0x14], R8 ;  /* 0x0000140801007387 */ /* 0x0001e80000100800 */
[----:B0-----:R-:W3:Y:S04]  /*3940*/  LDL.LU R8, [R1+0x1544] ;  /* 0x0015440001087983 */ /* 0x001ee80000300800 */
[----:B------:R0:W-:Y:S04]  /*3950*/  STL [R1+0x28], R7 ;  /* 0x0000280701007387 */ /* 0x0001e80000100800 */
[----:B0-----:R-:W2:Y:S04]  /*3960*/  LDL.LU R7, [R1+0x1540] ;  /* 0x0015400001077983 */ /* 0x001ea80000300800 */
        /* <DEDUP_REMOVED lines=11> */
[----:B0-----:R-:W3:Y:S01]  /*3a20*/  LDL.LU R2, [R1+0x1528] ;  /* 0x0015280001027983 */ /* 0x001ee20000300800 */
[----:B------:R-:W-:-:S05]  /*3a30*/  SEL R28, R5, R28, !P4 ;  /* 0x0000001c051c7207 */ /* 0x000fca0006000000 */
[----:B------:R0:W-:Y:S01]  /*3a40*/  STL [R1+0x70], R28 ;  /* 0x0000701c01007387 */ /* 0x0001e20000100800 */
[C---:B--2---:R-:W-:Y:S02]  /*3a50*/  SEL R18, R5.reuse, R18, !P4 ;  /* 0x0000001205127207 */ /* 0x044fe40006000000 */
[C---:B----4-:R-:W-:Y:S02]  /*3a60*/  SEL R24, R5.reuse, R24, !P4 ;  /* 0x0000001805187207 */ /* 0x050fe40006000000 */
[C---:B---3--:R-:W-:Y:S02]  /*3a70*/  SEL R22, R5.reuse, R22, !P4 ;  /* 0x0000001605167207 */ /* 0x048fe40006000000 */
[C---:B0-----:R-:W-:Y:S02]  /*3a80*/  SEL R28, R5.reuse, R2, !P4 ;  /* 0x00000002051c7207 */ /* 0x041fe40006000000 */
[----:B------:R-:W2:Y:S04]  /*3a90*/  LDL.LU R2, [R1+0x1524] ;  /* 0x0015240001027983 */ /* 0x000ea80000300800 */
[----:B------:R0:W-:Y:S04]  /*3aa0*/  STL [R1+0x6c], R28 ;  /* 0x00006c1c01007387 */ /* 0x0001e80000100800 */
[----:B0-----:R-:W3:Y:S04]  /*3ab0*/  LDL R28, [R1+0x14b0] ;  /* 0x0014b000011c7983 */ /* 0x001ee80000100800 */
[----:B------:R0:W-:Y:S04]  /*3ac0*/  STL [R1+0x68], R22 ;  /* 0x0000681601007387 */ /* 0x0001e80000100800 */
[----:B0-----:R-:W4:Y:S04]  /*3ad0*/  LDL R22, [R1+0x14c4] ;  /* 0x0014c40001167983 */ /* 0x001f280000100800 */
[----:B------:R0:W-:Y:S04]  /*3ae0*/  STL [R1+0x64], R24 ;  /* 0x0000641801007387 */ /* 0x0001e80000100800 */
[----:B0-----:R-:W3:Y:S04]  /*3af0*/  LDL R24, [R1+0x14c0] ;  /* 0x0014c00001187983 */ /* 0x001ee80000100800 */
[----:B------:R0:W-:Y:S04]  /*3b00*/  STL [R1+0x60], R18 ;  /* 0x0000601201007387 */ /* 0x0001e80000100800 */
[----:B0-----:R-:W4:Y:S01]  /*3b10*/  LDL R18, [R1+0x14c8] ;  /* 0x0014c80001127983 */ /* 0x001f220000100800 */
[----:B------:R-:W-:-:S02]  /*3b20*/  SEL R19, R5, R19, !P4 ;  /* 0x0000001305137207 */ /* 0x000fc40006000000 */
[----:B------:R-:W-:-:S03]  /*3b30*/  SEL R6, R5, R6, !P4 ;  /* 0x0000000605067207 */ /* 0x000fc60006000000 */
[----:B------:R0:W-:Y:S04]  /*3b40*/  STL [R1+0x5c], R19 ;  /* 0x00005c1301007387 */ /* 0x0001e80000100800 */
[----:B0-----:R-:W3:Y:S04]  /*3b50*/  LDL R19, [R1+0x14cc] ;  /* 0x0014cc0001137983 */ /* 0x001ee80000100800 */
[----:B------:R0:W-:Y:S04]  /*3b60*/  STL [R1+0x58], R6 ;  /* 0x0000580601007387 */ /* 0x0001e80000100800 */
[----:B0-----:R-:W3:Y:S01]  /*3b70*/  LDL R6, [R1+0x14d0] ;  /* 0x0014d00001067983 */ /* 0x001ee20000100800 */
[C---:B------:R-:W-:Y:S01]  /*3b80*/  SEL R7, R5.reuse, R7, !P4 ;  /* 0x0000000705077207 */ /* 0x040fe20006000000 */
[----:B------:R-:W-:Y:S01]  /*3b90*/  @!P5 IMAD.MOV R27, RZ, RZ, -R27 ;  /* 0x000000ffff1bd224 */ /* 0x000fe200078e0a1b */
[----:B------:R-:W-:-:S03]  /*3ba0*/  SEL R11, R5, R11, !P4 ;  /* 0x0000000b050b7207 */ /* 0x000fc60006000000 */
[----:B------:R0:W-:Y:S01]  /*3bb0*/  STL [R1+0x54], R7 ;  /* 0x0000540701007387 */ /* 0x0001e20000100800 */
[----:B------:R-:W-:Y:S02]  /*3bc0*/  @!P2 IMAD.MOV R25, RZ, RZ, -R25 ;  /* 0x000000ffff19a224 */ /* 0x000fe400078e0a19 */
[----:B------:R-:W-:Y:S01]  /*3bd0*/  @!P3 IMAD.MOV R14, RZ, RZ, -R14 ;  /* 0x000000ffff0eb224 */ /* 0x000fe200078e0a0e */
[C---:B------:R-:W-:Y:S02]  /*3be0*/  SEL R27, R5.reuse, R27, !P4 ;  /* 0x0000001b051b7207 */ /* 0x040fe40006000000 */
[----:B0-----:R-:W-:Y:S02]  /*3bf0*/  SEL R7, R5, R9, !P4 ;  /* 0x0000000905077207 */ /* 0x001fe40006000000 */
[----:B------:R-:W3:Y:S01]  /*3c00*/  LDL R9, [R1+0x14bc] ;  /* 0x0014bc0001097983 */ /* 0x000ee20000100800 */
[----:B------:R-:W-:-:S03]  /*3c10*/  @!P0 IMAD.MOV R15, RZ, RZ, -R15 ;  /* 0x000000ffff0f8224 */ /* 0x000fc600078e0a0f */
[----:B------:R0:W-:Y:S01]  /*3c20*/  STL [R1+0x50], R7 ;  /* 0x0000500701007387 */ /* 0x0001e20000100800 */
[----:B------:R-:W-:Y:S01]  /*3c30*/  @!P6 IMAD.MOV R16, RZ, RZ, -R16 ;  /* 0x000000ffff10e224 */ /* 0x000fe200078e0a10 */
[C---:B------:R-:W-:Y:S02]  /*3c40*/  SEL R14, R5.reuse, R14, !P4 ;  /* 0x0000000e050e7207 */ /* 0x040fe40006000000 */
[----:B------:R1:W-:Y:S01]  /*3c50*/  STL [R1+0x4c], R11 ;  /* 0x00004c0b01007387 */ /* 0x0003e20000100800 */
[----:B0-----:R-:W-:-:S03]  /*3c60*/  SEL R7, R5, R26, !P4 ;  /* 0x0000001a05077207 */ /* 0x001fc60006000000 */
[----:B------:R-:W-:Y:S01]  /*3c70*/  STL [R1+0x48], R27 ;  /* 0x0000481b01007387 */ /* 0x000fe20000100800 */
[----:B-1----:R-:W-:-:S03]  /*3c80*/  SEL R11, R5, R25, !P4 ;  /* 0x00000019050b7207 */ /* 0x002fc60006000000 */
[----:B------:R0:W-:Y:S01]  /*3c90*/  STL [R1+0x44], R7 ;  /* 0x0000440701007387 */ /* 0x0001e20000100800 */
[C---:B------:R-:W-:Y:S02]  /*3ca0*/  SEL R3, R5.reuse, R3, !P4 ;  /* 0x0000000305037207 */ /* 0x040fe40006000000 */
[C---:B------:R-:W-:Y:S01]  /*3cb0*/  SEL R4, R5.reuse, R4, !P4 ;  /* 0x0000000405047207 */ /* 0x040fe20006000000 */
[----:B------:R1:W-:Y:S01]  /*3cc0*/  STL [R1+0x40], R11 ;  /* 0x0000400b01007387 */ /* 0x0003e20000100800 */
[C---:B------:R-:W-:Y:S02]  /*3cd0*/  SEL R17, R5.reuse, R17, !P4 ;  /* 0x0000001105117207 */ /* 0x040fe40006000000 */
[C---:B------:R-:W-:Y:S01]  /*3ce0*/  SEL R20, R5.reuse, R20, !P4 ;  /* 0x0000001405147207 */ /* 0x040fe20006000000 */
[----:B------:R-:W-:Y:S01]  /*3cf0*/  STL [R1+0x3c], R14 ;  /* 0x00003c0e01007387 */ /* 0x000fe20000100800 */
[C---:B0-----:R-:W-:Y:S02]  /*3d00*/  SEL R7, R5.reuse, R15, !P4 ;  /* 0x0000000f05077207 */ /* 0x041fe40006000000 */
[----:B-1----:R-:W-:-:S02]  /*3d10*/  SEL R11, R5, R16, !P4 ;  /* 0x00000010050b7207 */ /* 0x002fc40006000000 */
[----:B------:R-:W3:Y:S04]  /*3d20*/  LDL.LU R5, [R1+0x1520] ;  /* 0x0015200001057983 */ /* 0x000ee80000300800 */
[----:B------:R0:W-:Y:S04]  /*3d30*/  STL [R1+0x38], R7 ;  /* 0x0000380701007387 */ /* 0x0001e80000100800 */
[----:B------:R-:W-:Y:S01]  /*3d40*/  STL [R1+0x34], R11 ;  /* 0x0000340b01007387 */ /* 0x000fe20000100800 */
[----:B--2---:R-:W-:Y:S02]  /*3d50*/  ISETP.NE.AND P2, PT, R2, RZ, PT ;  /* 0x000000ff0200720c */ /* 0x004fe40003f45270 */
[----:B0-----:R-:W-:-:S02]  /*3d60*/  LOP3.LUT R7, RZ, R2, RZ, 0x33, !PT ;  /* 0x00000002ff077212 */ /* 0x001fc400078e33ff */
[----:B----4-:R-:W-:Y:S02]  /*3d70*/  ISETP.GE.AND P3, PT, R18, RZ, PT ;  /* 0x000000ff1200720c */ /* 0x010fe40003f66270 */
[----:B------:R-:W0:Y:S01]  /*3d80*/  S2R R18, SR_TID.X ;  /* 0x0000000000127919 */ /* 0x000e220000002100 */
[----:B---3--:R-:W-:Y:S02]  /*3d90*/  ISETP.GE.AND P4, PT, R24, RZ, PT ;  /* 0x000000ff1800720c */ /* 0x008fe40003f86270 */
[----:B------:R-:W-:Y:S02]  /*3da0*/  ISETP.GE.AND P5, PT, R19, RZ, PT ;  /* 0x000000ff1300720c */ /* 0x000fe40003fa6270 */
[----:B------:R-:W2:Y:S01]  /*3db0*/  LDL.LU R19, [R1] ;  /* 0x0000000001137983 */ /* 0x000ea20000300800 */
[----:B------:R-:W-:Y:S01]  /*3dc0*/  ISETP.GE.AND P0, PT, R6, RZ, PT ;  /* 0x000000ff0600720c */ /* 0x000fe20003f06270 */
[----:B------:R-:W-:Y:S01]  /*3dd0*/  IMAD.MOV.U32 R6, RZ, RZ, R8 ;  /* 0x000000ffff067224 */ /* 0x000fe200078e0008 */
[----:B0-----:R-:W-:-:S03]  /*3de0*/  LOP3.LUT R2, R18, 0x1f, RZ, 0xc0, !PT ;  /* 0x0000001f12027812 */ /* 0x001fc600078ec0ff */
[----:B------:R-:W-:Y:S01]  /*3df0*/  @!P1 IMAD.MOV R6, RZ, RZ, -R6 ;  /* 0x000000ffff069224 */ /* 0x000fe200078e0a06 */
[----:B------:R-:W3:Y:S01]  /*3e00*/  LDL.LU R18, [R1+0x8] ;  /* 0x0000080001127983 */ /* 0x000ee20000300800 */
[----:B------:R-:W-:-:S03]  /*3e10*/  ISETP.GE.AND P1, PT, R22, RZ, PT ;  /* 0x000000ff1600720c */ /* 0x000fc60003f26270 */
[----:B------:R-:W4:Y:S04]  /*3e20*/  LDL.LU R24, [R1+0xc] ;  /* 0x00000c0001187983 */ /* 0x000f280000300800 */
[----:B------:R-:W4:Y:S01]  /*3e30*/  LDL.LU R22, [R1+0x14] ;  /* 0x0000140001167983 */ /* 0x000f220000300800 */
[----:B------:R-:W-:Y:S01]  /*3e40*/  ISETP.GE.AND P6, PT, R9, RZ, PT ;  /* 0x000000ff0900720c */ /* 0x000fe20003fc6270 */
[----:B------:R-:W-:Y:S02]  /*3e50*/  IMAD R8, R2, UR5, RZ ;  /* 0x0000000502087c24 */ /* 0x000fe4000f8e02ff */
[----:B------:R-:W-:-:S03]  /*3e60*/  @!P3 IMAD.MOV R12, RZ, RZ, -R12 ;  /* 0x000000ffff0cb224 */ /* 0x000fc600078e0a0c */
[----:B------:R-:W-:Y:S01]  /*3e70*/  LEA R2, P3, R8, UR6, 0x1 ;  /* 0x0000000608027c11 */ /* 0x000fe2000f8608ff */
[----:B------:R-:W-:Y:S01]  /*3e80*/  @!P0 IMAD.MOV R13, RZ, RZ, -R13 ;  /* 0x000000ffff0d8224 */ /* 0x000fe200078e0a0d */
[C---:B------:R-:W-:Y:S01]  /*3e90*/  SEL R6, R7.reuse, R6, !P2 ;  /* 0x0000000607067207 */ /* 0x040fe20005000000 */
[----:B------:R-:W-:Y:S01]  /*3ea0*/  @!P5 IMAD.MOV R21, RZ, RZ, -R21 ;  /* 0x000000ffff15d224 */ /* 0x000fe200078e0a15 */
[----:B------:R-:W-:Y:S01]  /*3eb0*/  ULDC UR6, c[0x0][0x240] ;  /* 0x0000900000067ab9 */ /* 0x000fe20000000800 */
[----:B------:R0:W-:Y:S01]  /*3ec0*/  STL [R1+0x1510], R2 ;  /* 0x0015100201007387 */ /* 0x0001e20000100800 */
[----:B------:R-:W-:Y:S02]  /*3ed0*/  @!P4 IMAD.MOV R23, RZ, RZ, -R23 ;  /* 0x000000ffff17c224 */ /* 0x000fe400078e0a17 */
[----:B------:R-:W-:Y:S01]  /*3ee0*/  @!P1 IMAD.MOV R0, RZ, RZ, -R0 ;  /* 0x000000ffff009224 */ /* 0x000fe200078e0a00 */
[----:B------:R1:W-:Y:S01]  /*3ef0*/  STL [R1+0x1514], R6 ;  /* 0x0015140601007387 */ /* 0x0003e20000100800 */
[----:B0-----:R-:W-:Y:S01]  /*3f00*/  SEL R2, R7, R12, !P2 ;  /* 0x0000000c07027207 */ /* 0x001fe20005000000 */
[----:B------:R-:W-:Y:S01]  /*3f10*/  @!P6 IMAD.MOV R5, RZ, RZ, -R5 ;  /* 0x000000ffff05e224 */ /* 0x000fe200078e0a05 */
[----:B------:R-:W-:-:S04]  /*3f20*/  ISETP.GE.AND P6, PT, R28, RZ, PT ;  /* 0x000000ff1c00720c */ /* 0x000fc80003fc6270 */
[C---:B------:R-:W-:Y:S02]  /*3f30*/  SEL R5, R7.reuse, R5, !P2 ;  /* 0x0000000507057207 */ /* 0x040fe40005000000 */
[----:B-1----:R-:W-:-:S03]  /*3f40*/  SEL R6, R7, R13, !P2 ;  /* 0x0000000d07067207 */ /* 0x002fc60005000000 */
[----:B------:R0:W-:Y:S04]  /*3f50*/  STL [R1+0x20], R5 ;  /* 0x0000200501007387 */ /* 0x0001e80000100800 */
[----:B------:R-:W-:Y:S01]  /*3f60*/  @!P6 IMAD.MOV R10, RZ, RZ, -R10 ;  /* 0x000000ffff0ae224 */ /* 0x000fe200078e0a0a */
[----:B------:R1:W-:Y:S01]  /*3f70*/  STL [R1+0x1c], R2 ;  /* 0x00001c0201007387 */ /* 0x0003e20000100800 */
[C---:B------:R-:W-:Y:S02]  /*3f80*/  SEL R0, R7.reuse, R0, !P2 ;  /* 0x0000000007007207 */ /* 0x040fe40005000000 */
[C---:B0-----:R-:W-:Y:S02]  /*3f90*/  SEL R5, R7.reuse, R21, !P2 ;  /* 0x0000001507057207 */ /* 0x041fe40005000000 */
[----:B------:R-:W-:-:S02]  /*3fa0*/  SEL R28, R7, R10, !P2 ;  /* 0x0000000a071c7207 */ /* 0x000fc40005000000 */
[----:B-1----:R-:W-:Y:S01]  /*3fb0*/  SEL R2, R7, R23, !P2 ;  /* 0x0000001707027207 */ /* 0x002fe20005000000 */
[----:B------:R-:W-:Y:S04]  /*3fc0*/  STL [R1+0x84], R6 ;  /* 0x0000840601007387 */ /* 0x000fe80000100800 */
[----:B------:R-:W-:Y:S04]  /*3fd0*/  STL [R1+0x88], R5 ;  /* 0x0000880501007387 */ /* 0x000fe80000100800 */
[----:B------:R0:W-:Y:S04]  /*3fe0*/  STL [R1+0x90], R2 ;  /* 0x0000900201007387 */ /* 0x0001e80000100800 */
[----:B------:R-:W-:Y:S04]  /*3ff0*/  STL [R1+0x14fc], R28 ;  /* 0x0014fc1c01007387 */ /* 0x000fe80000100800 */
[----:B------:R1:W-:Y:S01]  /*4000*/  STL [R1+0x8c], R0 ;  /* 0x00008c0001007387 */ /* 0x0003e20000100800 */
[----:B0-----:R-:W-:Y:S01]  /*4010*/  IMAD R2, R29, UR6, RZ ;  /* 0x000000061d027c24 */ /* 0x001fe2000f8e02ff */
[----:B-1----:R-:W-:Y:S01]  /*4020*/  LEA.HI.X.SX32 R0, R8, UR7, 0x1, P3 ;  /* 0x0000000708007c11 */ /* 0x002fe200098f0eff */
[----:B------:R-:W-:Y:S01]  /*4030*/  IMAD R4, R4, UR6, RZ ;  /* 0x0000000604047c24 */ /* 0x000fe2000f8e02ff */
[----:B------:R-:W-:-:S03]  /*4040*/  ULDC UR7, c[0x0][0x234] ;  /* 0x00008d0000077ab9 */ /* 0x000fc60000000800 */
[----:B------:R0:W-:Y:S01]  /*4050*/  STL [R1+0x150c], R0 ;  /* 0x00150c0001007387 */ /* 0x0001e20000100800 */
[----:B------:R-:W-:Y:S02]  /*4060*/  IMAD R17, R17, UR6, RZ ;  /* 0x0000000611117c24 */ /* 0x000fe4000f8e02ff */
[----:B0-----:R-:W-:Y:S02]  /*4070*/  IMAD R0, R3, UR6, RZ ;  /* 0x0000000603007c24 */ /* 0x001fe4000f8e02ff */
[----:B--2---:R-:W-:-:S05]  /*4080*/  IMAD R5, R19, UR6, RZ ;  /* 0x0000000613057c24 */ /* 0x004fca000f8e02ff */
[----:B------:R0:W-:Y:S04]  /*4090*/  STL [R1+0x24], R5 ;  /* 0x0000240501007387 */ /* 0x0001e80000100800 */
[----:B------:R-:W2:Y:S04]  /*40a0*/  LDL.LU R15, [R1+0x28] ;  /* 0x00002800010f7983 */ /* 0x000ea80000300800 */
[----:B------:R-:W-:Y:S04]  /*40b0*/  STL [R1+0x18], R2 ;  /* 0x0000180201007387 */ /* 0x000fe80000100800 */
[----:B------:R-:W-:Y:S01]  /*40c0*/  STL [R1+0x10], R0 ;  /* 0x0000100001007387 */ /* 0x000fe20000100800 */
[----:B---3--:R-:W-:-:S03]  /*40d0*/  IMAD R12, R18, UR6, RZ ;  /* 0x00000006120c7c24 */ /* 0x008fc6000f8e02ff */
[----:B------:R-:W-:Y:S04]  /*40e0*/  STL [R1+0x1518], R4 ;  /* 0x0015180401007387 */ /* 0x000fe80000100800 */
[----:B------:R1:W-:Y:S01]  /*40f0*/  STL [R1+0x151c], R17 ;  /* 0x00151c1101007387 */ /* 0x0003e20000100800 */
[----:B----4-:R-:W-:-:S03]  /*4100*/  IMAD R14, R22, UR6, RZ ;  /* 0x00000006160e7c24 */ /* 0x010fc6000f8e02ff */
[----:B------:R-:W3:Y:S04]  /*4110*/  LDL.LU R16, [R1+0x2c] ;  /* 0x00002c0001107983 */ /* 0x000ee80000300800 */
[----:B------:R-:W4:Y:S01]  /*4120*/  LDL.LU R18, [R1+0x30] ;  /* 0x0000300001127983 */ /* 0x000f220000300800 */
[----:B------:R-:W-:-:S03]  /*4130*/  IMAD R13, R24, UR6, RZ ;  /* 0x00000006180d7c24 */ /* 0x000fc6000f8e02ff */
[----:B------:R-:W4:Y:S04]  /*4140*/  LDL.LU R19, [R1+0x80] ;  /* 0x0000800001137983 */ /* 0x000f280000300800 */
        /* <DEDUP_REMOVED lines=13> */
[----:B0-----:R-:W4:Y:S04]  /*4220*/  LDL.LU R5, [R1+0x48] ;  /* 0x0000480001057983 */ /* 0x001f280000300800 */
[----:B-1----:R-:W4:Y:S04]  /*4230*/  LDL.LU R17, [R1+0x44] ;  /* 0x0000440001117983 */ /* 0x002f280000300800 */
[----:B------:R-:W4:Y:S04]  /*4240*/  LDL.LU R4, [R1+0x40] ;  /* 0x0000400001047983 */ /* 0x000f280000300800 */
[----:B------:R-:W4:Y:S04]  /*4250*/  LDL.LU R6, [R1+0x3c] ;  /* 0x00003c0001067983 */ /* 0x000f280000300800 */
[----:B------:R-:W4:Y:S04]  /*4260*/  LDL.LU R2, [R1+0x38] ;  /* 0x0000380001027983 */ /* 0x000f280000300800 */
[----:B------:R-:W4:Y:S04]  /*4270*/  LDL.LU R29, [R1+0x34] ;  /* 0x00003400011d7983 */ /* 0x000f280000300800 */
[----:B------:R-:W4:Y:S04]  /*4280*/  LDL.LU R0, [R1+0x20] ;  /* 0x0000200001007983 */ /* 0x000f280000300800 */
[----:B------:R-:W4:Y:S04]  /*4290*/  LDL.LU R28, [R1+0x1c] ;  /* 0x00001c00011c7983 */ /* 0x000f280000300800 */
[----:B------:R0:W-:Y:S04]  /*42a0*/  STL [R1+0x1508], R14 ;  /* 0x0015080e01007387 */ /* 0x0001e80000100800 */
[----:B0-----:R-:W4:Y:S01]  /*42b0*/  LDL.LU R14, [R1+0x24] ;  /* 0x00002400010e7983 */ /* 0x001f220000300800 */
[----:B--2---:R-:W-:-:S05]  /*42c0*/  IMAD R15, R15, UR6, RZ ;  /* 0x000000060f0f7c24 */ /* 0x004fca000f8e02ff */
[----:B------:R0:W-:Y:S04]  /*42d0*/  STL [R1+0x1504], R15 ;  /* 0x0015040f01007387 */ /* 0x0001e80000100800 */
[----:B0-----:R-:W2:Y:S01]  /*42e0*/  LDL.LU R15, [R1+0x18] ;  /* 0x00001800010f7983 */ /* 0x001ea20000300800 */
[----:B---3--:R-:W-:-:S05]  /*42f0*/  IMAD R16, R16, UR6, RZ ;  /* 0x0000000610107c24 */ /* 0x008fca000f8e02ff */
[----:B------:R0:W-:Y:S04]  /*4300*/  STL [R1+0x1500], R16 ;  /* 0x0015001001007387 */ /* 0x0001e80000100800 */
[----:B0-----:R-:W3:Y:S01]  /*4310*/  LDL.LU R16, [R1+0x10] ;  /* 0x0000100001107983 */ /* 0x001ee20000300800 */
[----:B----4-:R-:W-:Y:S02]  /*4320*/  IMAD R17, R17, UR6, RZ ;  /* 0x0000000611117c24 */ /* 0x010fe4000f8e02ff */
[----:B------:R-:W-:-:S03]  /*4330*/  IMAD R4, R4, UR6, RZ ;  /* 0x0000000604047c24 */ /* 0x000fc6000f8e02ff */
[----:B------:R0:W-:Y:S01]  /*4340*/  STL [R1+0xc], R17 ;  /* 0x00000c1101007387 */ /* 0x0001e20000100800 */
[----:B------:R-:W-:Y:S02]  /*4350*/  IMAD R6, R6, UR6, RZ ;  /* 0x0000000606067c24 */ /* 0x000fe4000f8e02ff */
[----:B------:R-:W-:Y:S01]  /*4360*/  IMAD R2, R2, UR6, RZ ;  /* 0x0000000602027c24 */ /* 0x000fe2000f8e02ff */
[----:B0-----:R-:W4:Y:S04]  /*4370*/  LDL.LU R17, [R1+0x151c] ;  /* 0x00151c0001117983 */ /* 0x001f280000300800 */
[----:B------:R0:W-:Y:S04]  /*4380*/  STL [R1+0x8], R4 ;  /* 0x0000080401007387 */ /* 0x0001e80000100800 */
[----:B0-----:R-:W4:Y:S04]  /*4390*/  LDL.LU R4, [R1+0x1518] ;  /* 0x0015180001047983 */ /* 0x001f280000300800 */
[----:B------:R0:W-:Y:S04]  /*43a0*/  STL [R1+0x4], R6 ;  /* 0x0000040601007387 */ /* 0x0001e80000100800 */
[----:B0-----:R-:W4:Y:S04]  /*43b0*/  LDL.LU R6, [R1+0x1514] ;  /* 0x0015140001067983 */ /* 0x001f280000300800 */
[----:B------:R0:W-:Y:S04]  /*43c0*/  STL [R1], R2 ;  /* 0x0000000201007387 */ /* 0x0001e80000100800 */
[----:B0-----:R-:W2:Y:S01]  /*43d0*/  LDL.LU R2, [R1+0x1510] ;  /* 0x0015100001027983 */ /* 0x001ea20000300800 */
[----:B------:R-:W-:-:S05]  /*43e0*/  IMAD R0, R0, UR7, RZ ;  /* 0x0000000700007c24 */ /* 0x000fca000f8e02ff */
[----:B------:R2:W-:Y:S01]  /*43f0*/  STL [R1+0x14], R0 ;  /* 0x0000140001007387 */ /* 0x0005e20000100800 */
[----:B------:R-:W-:Y:S01]  /*4400*/  IMAD R20, R20, UR6, RZ ;  /* 0x0000000614147c24 */ /* 0x000fe2000f8e02ff */
[----:B--2---:R-:W-:-:S05]  /*4410*/  LEA R0, P5, R14, R2, 0x1 ;  /* 0x000000020e007211 */ /* 0x004fca00078a08ff */
[----:B------:R0:W-:Y:S02]  /*4420*/  STL [R1+0x1494], R0 ;  /* 0x0014940001007387 */ /* 0x0001e40000100800 */
[----:B0-----:R-:W-:-:S05]  /*4430*/  LEA R0, P0, R15, R2, 0x1 ;  /* 0x000000020f007211 */ /* 0x001fca00078008ff */
[----:B------:R3:W-:Y:S02]  /*4440*/  STL [R1+0x1498], R0 ;  /* 0x0014980001007387 */ /* 0x0007e40000100800 */
[----:B---3--:R-:W-:-:S05]  /*4450*/  LEA R0, P3, R16, R2, 0x1 ;  /* 0x0000000210007211 */ /* 0x008fca00078608ff */
[----:B------:R4:W-:Y:S02]  /*4460*/  STL [R1+0x149c], R0 ;  /* 0x00149c0001007387 */ /* 0x0009e40000100800 */
[----:B----4-:R-:W-:-:S05]  /*4470*/  LEA R0, P2, R4, R2, 0x1 ;  /* 0x0000000204007211 */ /* 0x010fca00078408ff */
[----:B------:R0:W-:Y:S02]  /*4480*/  STL [R1+0x14a0], R0 ;  /* 0x0014a00001007387 */ /* 0x0001e40000100800 */
[----:B0-----:R-:W-:-:S05]  /*4490*/  LEA R0, P1, R17, R2, 0x1 ;  /* 0x0000000211007211 */ /* 0x001fca00078208ff */
[----:B------:R0:W-:Y:S02]  /*44a0*/  STL [R1+0x14a4], R0 ;  /* 0x0014a40001007387 */ /* 0x0001e40000100800 */
[----:B0-----:R-:W-:-:S05]  /*44b0*/  LEA R0, P4, R20, R2, 0x1 ;  /* 0x0000000214007211 */ /* 0x001fca00078808ff */
[----:B------:R0:W-:Y:S02]  /*44c0*/  STL [R1+0x14a8], R0 ;  /* 0x0014a80001007387 */ /* 0x0001e40000100800 */
[----:B0-----:R-:W-:-:S05]  /*44d0*/  LEA R0, P6, R12, R2, 0x1 ;  /* 0x000000020c007211 */ /* 0x001fca00078c08ff */
[----:B------:R0:W-:Y:S04]  /*44e0*/  STL [R1+0x14ac], R0 ;  /* 0x0014ac0001007387 */ /* 0x0001e80000100800 */
[----:B0-----:R-:W2:Y:S02]  /*44f0*/  LDL.LU R0, [R1+0x150c] ;  /* 0x00150c0001007983 */ /* 0x001ea40000300800 */
[----:B--2---:R-:W-:-:S05]  /*4500*/  LEA.HI.X.SX32 R14, R14, R0, 0x1, P5 ;  /* 0x000000000e0e7211 */ /* 0x004fca00028f0eff */
[----:B------:R0:W-:Y:S02]  /*4510*/  STL [R1+0x148c], R14 ;  /* 0x00148c0e01007387 */ /* 0x0001e40000100800 */
[----:B0-----:R-:W-:-:S05]  /*4520*/  LEA R14, P5, R13, R2, 0x1 ;  /* 0x000000020d0e7211 */ /* 0x001fca00078a08ff */
[----:B------:R0:W-:Y:S04]  /*4530*/  STL [R1+0x1490], R14 ;  /* 0x0014900e01007387 */ /* 0x0001e80000100800 */
[----:B0-----:R-:W2:Y:S01]  /*4540*/  LDL.LU R14, [R1+0x1508] ;  /* 0x00150800010e7983 */ /* 0x001ea20000300800 */
[----:B------:R-:W-:-:S05]  /*4550*/  LEA.HI.X.SX32 R15, R15, R0, 0x1, P0 ;  /* 0x000000000f0f7211 */ /* 0x000fca00000f0eff */
[----:B------:R2:W-:Y:S02]  /*4560*/  STL [R1+0x1484], R15 ;  /* 0x0014840f01007387 */ /* 0x0005e40000100800 */
[----:B--2---:R-:W-:-:S05]  /*4570*/  LEA R15, P0, R14, R2, 0x1 ;  /* 0x000000020e0f7211 */ /* 0x004fca00078008ff */
[----:B------:R0:W-:Y:S04]  /*4580*/  STL [R1+0x1488], R15 ;  /* 0x0014880f01007387 */ /* 0x0001e80000100800 */
[----:B0-----:R-:W2:Y:S01]  /*4590*/  LDL.LU R15, [R1+0x1504] ;  /* 0x00150400010f7983 */ /* 0x001ea20000300800 */
[----:B------:R-:W-:-:S05]  /*45a0*/  LEA.HI.X.SX32 R16, R16, R0, 0x1, P3 ;  /* 0x0000000010107211 */ /* 0x000fca00018f0eff */
[----:B------:R2:W-:Y:S02]  /*45b0*/  STL [R1+0x147c], R16 ;  /* 0x00147c1001007387 */ /* 0x0005e40000100800 */
[----:B--2---:R-:W-:-:S05]  /*45c0*/  LEA R16, P3, R15, R2, 0x1 ;  /* 0x000000020f107211 */ /* 0x004fca00078608ff */
[----:B------:R0:W-:Y:S04]  /*45d0*/  STL [R1+0x1480], R16 ;  /* 0x0014801001007387 */ /* 0x0001e80000100800 */
[----:B0-----:R-:W2:Y:S01]  /*45e0*/  LDL.LU R16, [R1+0x1500] ;  /* 0x0015000001107983 */ /* 0x001ea20000300800 */
[----:B------:R-:W-:Y:S01]  /*45f0*/  LEA.HI.X.SX32 R4, R4, R0, 0x1, P2 ;  /* 0x0000000004047211 */ /* 0x000fe200010f0eff */
[----:B------:R-:W-:-:S04]  /*4600*/  IMAD R18, R18, UR6, RZ ;  /* 0x0000000612127c24 */ /* 0x000fc8000f8e02ff */
[----:B------:R2:W-:Y:S01]  /*4610*/  STL [R1+0x1474], R4 ;  /* 0x0014740401007387 */ /* 0x0005e20000100800 */
[-C--:B------:R-:W-:Y:S01]  /*4620*/  LEA.HI.X.SX32 R17, R17, R0.reuse, 0x1, P1 ;  /* 0x0000000011117211 */ /* 0x080fe200008f0eff */
[----:B------:R-:W-:Y:S02]  /*4630*/  IMAD R19, R19, UR6, RZ ;  /* 0x0000000613137c24 */ /* 0x000fe4000f8e02ff */
[----:B------:R-:W-:Y:S01]  /*4640*/  IMAD R21, R21, UR6, RZ ;  /* 0x0000000615157c24 */ /* 0x000fe2000f8e02ff */
[----:B------:R-:W-:Y:S01]  /*4650*/  LEA.HI.X.SX32 R12, R12, R0, 0x1, P6 ;  /* 0x000000000c0c7211 */ /* 0x000fe200030f0eff */
[----:B------:R-:W-:Y:S02]  /*4660*/  IMAD R22, R22, UR6, RZ ;  /* 0x0000000616167c24 */ /* 0x000fe4000f8e02ff */
[----:B------:R-:W-:Y:S02]  /*4670*/  IMAD R23, R23, UR6, RZ ;  /* 0x0000000617177c24 */ /* 0x000fe4000f8e02ff */
[----:B------:R-:W-:-:S02]  /*4680*/  IMAD R24, R24, UR6, RZ ;  /* 0x0000000618187c24 */ /* 0x000fc4000f8e02ff */
[----:B------:R-:W-:Y:S02]  /*4690*/  IMAD R25, R25, UR6, RZ ;  /* 0x0000000619197c24 */ /* 0x000fe4000f8e02ff */
[----:B------:R-:W-:Y:S02]  /*46a0*/  IMAD R26, R26, UR6, RZ ;  /* 0x000000061a1a7c24 */ /* 0x000fe4000f8e02ff */
[----:B------:R-:W-:Y:S01]  /*46b0*/  IMAD R27, R27, UR6, RZ ;  /* 0x000000061b1b7c24 */ /* 0x000fe2000f8e02ff */
[----:B--2---:R-:W-:-:S05]  /*46c0*/  LEA R4, P2, R16, R2, 0x1 ;  /* 0x0000000210047211 */ /* 0x004fca00078408ff */
[----:B------:R0:W-:Y:S04]  /*46d0*/  STL [R1+0x1478], R4 ;  /* 0x0014780401007387 */ /* 0x0001e80000100800 */
[----:B------:R1:W-:Y:S01]  /*46e0*/  STL [R1+0x146c], R17 ;  /* 0x00146c1101007387 */ /* 0x0003e20000100800 */
[----:B0-----:R-:W-:Y:S02]  /*46f0*/  LEA R4, P1, R18, R2, 0x1 ;  /* 0x0000000212047211 */ /* 0x001fe400078208ff */
[----:B-1----:R-:W-:-:S03]  /*4700*/  LEA.HI.X.SX32 R17, R20, R0, 0x1, P4 ;  /* 0x0000000014117211 */ /* 0x002fc600020f0eff */
[----:B------:R0:W-:Y:S04]  /*4710*/  STL [R1+0x1470], R4 ;  /* 0x0014700401007387 */ /* 0x0001e80000100800 */
[----:B------:R1:W-:Y:S01]  /*4720*/  STL [R1+0x1464], R17 ;  /* 0x0014641101007387 */ /* 0x0003e20000100800 */
[-C--:B0-----:R-:W-:Y:S02]  /*4730*/  LEA R4, P4, R19, R2.reuse, 0x1 ;  /* 0x0000000213047211 */ /* 0x081fe400078808ff */
[----:B-1----:R-:W-:-:S03]  /*4740*/  LEA R17, P6, R21, R2, 0x1 ;  /* 0x0000000215117211 */ /* 0x002fc600078c08ff */
[----:B------:R0:W-:Y:S04]  /*4750*/  STL [R1+0x1468], R4 ;  /* 0x0014680401007387 */ /* 0x0001e80000100800 */
[----:B------:R1:W-:Y:S01]  /*4760*/  STL [R1+0x145c], R12 ;  /* 0x00145c0c01007387 */ /* 0x0003e20000100800 */
[----:B0-----:R-:W-:-:S03]  /*4770*/  LEA.HI.X.SX32 R4, R13, R0, 0x1, P5 ;  /* 0x000000000d047211 */ /* 0x001fc600028f0eff */
[----:B------:R-:W-:Y:S01]  /*4780*/  STL [R1+0x1460], R17 ;  /* 0x0014601101007387 */ /* 0x000fe20000100800 */
[----:B------:R-:W-:Y:S02]  /*4790*/  LEA.HI.X.SX32 R13, R14, R0, 0x1, P0 ;  /* 0x000000000e0d7211 */ /* 0x000fe400000f0eff */
[-C--:B-1----:R-:W-:Y:S01]  /*47a0*/  LEA R12, P5, R22, R2.reuse, 0x1 ;  /* 0x00000002160c7211 */ /* 0x082fe200078a08ff */
[----:B------:R0:W-:Y:S04]  /*47b0*/  STL [R1+0x1454], R4 ;  /* 0x0014540401007387 */ /* 0x0001e80000100800 */
[----:B------:R1:W-:Y:S01]  /*47c0*/  STL [R1+0x1458], R12 ;  /* 0x0014580c01007387 */ /* 0x0003e20000100800 */
[----:B0-----:R-:W-:-:S03]  /*47d0*/  LEA R4, P0, R23, R2, 0x1 ;  /* 0x0000000217047211 */ /* 0x001fc600078008ff */
[----:B------:R0:W-:Y:S01]  /*47e0*/  STL [R1+0x144c], R13 ;  /* 0x00144c0d01007387 */ /* 0x0001e20000100800 */
[----:B-1----:R-:W-:-:S03]  /*47f0*/  LEA.HI.X.SX32 R12, R15, R0, 0x1, P3 ;  /* 0x000000000f0c7211 */ /* 0x002fc600018f0eff */
[----:B------:R-:W2:Y:S04]  /*4800*/  LDL.LU R15, [R1+0x4] ;  /* 0x00000400010f7983 */ /* 0x000ea80000300800 */
[----:B------:R1:W-:Y:S01]  /*4810*/  STL [R1+0x1450], R4 ;  /* 0x0014500401007387 */ /* 0x0003e20000100800 */
[----:B0-----:R-:W-:-:S03]  /*4820*/  LEA.HI.X.SX32 R13, R16, R0, 0x1, P2 ;  /* 0x00000000100d7211 */ /* 0x001fc600010f0eff */
[----:B------:R0:W-:Y:S04]  /*4830*/  STL [R1+0x1444], R12 ;  /* 0x0014440c01007387 */ /* 0x0001e80000100800 */
[----:B------:R-:W3:Y:S01]  /*4840*/  LDL.LU R14, [R1] ;  /* 0x00000000010e7983 */ /* 0x000ee20000300800 */
[-C--:B-1----:R-:W-:Y:S02]  /*4850*/  LEA R4, P3, R24, R2.reuse, 0x1 ;  /* 0x0000000218047211 */ /* 0x082fe400078608ff */
[----:B0-----:R-:W-:-:S03]  /*4860*/  LEA R12, P2, R25, R2, 0x1 ;  /* 0x00000002190c7211 */ /* 0x001fc600078408ff */
[----:B------:R0:W-:Y:S04]  /*4870*/  STL [R1+0x1448], R4 ;  /* 0x0014480401007387 */ /* 0x0001e80000100800 */
[----:B------:R-:W-:Y:S01]  /*4880*/  STL [R1+0x143c], R13 ;  /* 0x00143c0d01007387 */ /* 0x000fe20000100800 */
[----:B0-----:R-:W-:-:S03]  /*4890*/  LEA.HI.X.SX32 R4, R18, R0, 0x1, P1 ;  /* 0x0000000012047211 */ /* 0x001fc600008f0eff */
[----:B------:R-:W4:Y:S04]  /*48a0*/  LDL.LU R18, [R1+0x8] ;  /* 0x0000080001127983 */ /* 0x000f280000300800 */
[----:B------:R-:W-:Y:S04]  /*48b0*/  STL [R1+0x1440], R12 ;  /* 0x0014400c01007387 */ /* 0x000fe80000100800 */
[----:B------:R0:W-:Y:S02]  /*48c0*/  STL [R1+0x1434], R4 ;  /* 0x0014340401007387 */ /* 0x0001e40000100800 */
[----:B0-----:R-:W-:-:S02]  /*48d0*/  LEA.HI.X.SX32 R4, R19, R0, 0x1, P4 ;  /* 0x0000000013047211 */ /* 0x001fc400020f0eff */
[----:B------:R-:W2:Y:S01]  /*48e0*/  LDL.LU R19, [R1+0xc] ;  /* 0x00000c0001137983 */ /* 0x000ea20000300800 */
[-C--:B------:R-:W-:Y:S02]  /*48f0*/  LEA R12, P1, R26, R2.reuse, 0x1 ;  /* 0x000000021a0c7211 */ /* 0x080fe400078208ff */
[----:B------:R-:W-:-:S03]  /*4900*/  LEA R13, P4, R27, R2, 0x1 ;  /* 0x000000021b0d7211 */ /* 0x000fc600078808ff */
[----:B------:R-:W-:Y:S04]  /*4910*/  STL [R1+0x1438], R12 ;  /* 0x0014380c01007387 */ /* 0x000fe80000100800 */
[----:B------:R-:W-:Y:S04]  /*4920*/  STL [R1+0x142c], R4 ;  /* 0x00142c0401007387 */ /* 0x000fe80000100800 */
[----:B------:R0:W-:Y:S04]  /*4930*/  STL [R1+0x1430], R13 ;  /* 0x0014300d01007387 */ /* 0x0001e80000100800 */
[----:B0-----:R-:W3:Y:S01]  /*4940*/  LDL.LU R13, [R1+0x14] ;  /* 0x00001400010d7983 */ /* 0x001ee20000300800 */
[----:B------:R-:W-:Y:S01]  /*4950*/  IMAD R7, R7, UR6, RZ ;  /* 0x0000000607077c24 */ /* 0x000fe2000f8e02ff */
[----:B------:R-:W-:Y:S01]  /*4960*/  LEA.HI.X.SX32 R4, R21, R0, 0x1, P6 ;  /* 0x0000000015047211 */ /* 0x000fe200030f0eff */
[----:B------:R-:W-:-:S03]  /*4970*/  IMAD R8, R8, UR6, RZ ;  /* 0x0000000608087c24 */ /* 0x000fc6000f8e02ff */
[----:B------:R-:W-:Y:S01]  /*4980*/  LEA R12, P6, R7, R2, 0x1 ;  /* 0x00000002070c7211 */ /* 0x000fe200078c08ff */
[----:B------:R0:W-:Y:S01]  /*4990*/  STL [R1+0x1424], R4 ;  /* 0x0014240401007387 */ /* 0x0001e20000100800 */
[----:B------:R-:W-:-:S03]  /*49a0*/  IMAD R9, R9, UR6, RZ ;  /* 0x0000000609097c24 */ /* 0x000fc6000f8e02ff */
[----:B------:R1:W-:Y:S01]  /*49b0*/  STL [R1+0x1428], R12 ;  /* 0x0014280c01007387 */ /* 0x0003e20000100800 */
[----:B------:R-:W-:Y:S01]  /*49c0*/  IMAD R10, R10, UR6, RZ ;  /* 0x000000060a0a7c24 */ /* 0x000fe2000f8e02ff */
[----:B0-----:R-:W-:Y:S02]  /*49d0*/  LEA.HI.X.SX32 R4, R22, R0, 0x1, P5 ;  /* 0x0000000016047211 */ /* 0x001fe400028f0eff */
[----:B------:R-:W-:Y:S02]  /*49e0*/  LEA R16, P5, R8, R2, 0x1 ;  /* 0x0000000208107211 */ /* 0x000fe400078a08ff */
[----:B-1----:R-:W-:Y:S01]  /*49f0*/  LEA.HI.X.SX32 R12, R23, R0, 0x1, P0 ;  /* 0x00000000170c7211 */ /* 0x002fe200000f0eff */
[----:B------:R0:W-:Y:S01]  /*4a00*/  STL [R1+0x141c], R4 ;  /* 0x00141c0401007387 */ /* 0x0001e20000100800 */
[----:B------:R-:W-:-:S03]  /*4a10*/  IMAD R11, R11, UR6, RZ ;  /* 0x000000060b0b7c24 */ /* 0x000fc6000f8e02ff */
[----:B------:R1:W-:Y:S01]  /*4a20*/  STL [R1+0x1420], R16 ;  /* 0x0014201001007387 */ /* 0x0003e20000100800 */
[----:B0-----:R-:W-:-:S03]  /*4a30*/  LEA R4, P0, R9, R2, 0x1 ;  /* 0x0000000209047211 */ /* 0x001fc600078008ff */
[----:B------:R0:W-:Y:S01]  /*4a40*/  STL [R1+0x1414], R12 ;  /* 0x0014140c01007387 */ /* 0x0001e20000100800 */
[----:B-1----:R-:W-:-:S03]  /*4a50*/  LEA.HI.X.SX32 R16, R24, R0, 0x1, P3 ;  /* 0x0000000018107211 */ /* 0x002fc600018f0eff */
[----:B------:R1:W-:Y:S01]  /*4a60*/  STL [R1+0x1418], R4 ;  /* 0x0014180401007387 */ /* 0x0003e20000100800 */
[----:B------:R-:W-:Y:S01]  /*4a70*/  IMAD R3, R3, UR6, RZ ;  /* 0x0000000603037c24 */ /* 0x000fe2000f8e02ff */
[----:B0-----:R-:W-:Y:S02]  /*4a80*/  LEA R12, P3, R10, R2, 0x1 ;  /* 0x000000020a0c7211 */ /* 0x001fe400078608ff */
        /* <DEDUP_REMOVED lines=8> */
[----:B0-----:R-:W-:-:S03]  /*4b10*/  LEA R4, P1, R3, R2, 0x1 ;  /* 0x0000000203047211 */ /* 0x001fc600078208ff */
[----:B------:R0:W-:Y:S01]  /*4b20*/  STL [R1+0x13fc], R12 ;  /* 0x0013fc0c01007387 */ /* 0x0001e20000100800 */
[----:B-1----:R-:W-:-:S03]  /*4b30*/  LEA.HI.X.SX32 R16, R27, R0, 0x1, P4 ;  /* 0x000000001b107211 */ /* 0x002fc600020f0eff */
[----:B------:R1:W-:Y:S01]  /*4b40*/  STL [R1+0x1400], R4 ;  /* 0x0014000401007387 */ /* 0x0003e20000100800 */
[----:B0-----:R-:W-:-:S03]  /*4b50*/  LEA R12, P4, R5, R2, 0x1 ;  /* 0x00000002050c7211 */ /* 0x001fc600078808ff */
[----:B-1----:R-:W3:Y:S04]  /*4b60*/  LDL.LU R4, [R1+0x84] ;  /* 0x0000840001047983 */ /* 0x002ee80000300800 */
[----:B------:R0:W-:Y:S04]  /*4b70*/  STL [R1+0x13f4], R16 ;  /* 0x0013f41001007387 */ /* 0x0001e80000100800 */
[----:B------:R-:W-:Y:S01]  /*4b80*/  STL [R1+0x13f8], R12 ;  /* 0x0013f80c01007387 */ /* 0x000fe20000100800 */
[-C--:B0-----:R-:W-:Y:S02]  /*4b90*/  LEA.HI.X.SX32 R16, R7, R0.reuse, 0x1, P6 ;  /* 0x0000000007107211 */ /* 0x081fe400030f0eff */
[----:B------:R-:W-:-:S03]  /*4ba0*/  LEA.HI.X.SX32 R7, R8, R0, 0x1, P5 ;  /* 0x0000000008077211 */ /* 0x000fc600028f0eff */
[----:B------:R0:W-:Y:S04]  /*4bb0*/  STL [R1+0x13ec], R16 ;  /* 0x0013ec1001007387 */ /* 0x0001e80000100800 */
[----:B------:R-:W3:Y:S01]  /*4bc0*/  LDL.LU R20, [R1+0x88] ;  /* 0x0000880001147983 */ /* 0x000ee20000300800 */
[----:B0-----:R-:W0:Y:S01]  /*4bd0*/  LDC R16, c[0x0][0x238] ;  /* 0x00008e00ff107b82 */ /* 0x001e220000000800 */
[----:B------:R-:W-:Y:S02]  /*4be0*/  IMAD R29, R29, UR6, RZ ;  /* 0x000000061d1d7c24 */ /* 0x000fe4000f8e02ff */
[----:B------:R-:W-:Y:S02]  /*4bf0*/  IMAD R6, R6, UR7, RZ ;  /* 0x0000000706067c24 */ /* 0x000fe4000f8e02ff */
[----:B------:R-:W-:-:S02]  /*4c00*/  IMAD R28, R28, UR7, RZ ;  /* 0x000000071c1c7c24 */ /* 0x000fc4000f8e02ff */
[----:B0-----:R-:W-:Y:S01]  /*4c10*/  IMAD R16, R16, 0x1f, RZ ;  /* 0x0000001f10107824 */ /* 0x001fe200078e02ff */
[----:B--2---:R-:W-:-:S05]  /*4c20*/  LEA R12, P6, R19, R2, 0x1 ;  /* 0x00000002130c7211 */ /* 0x004fca00078c08ff */
[----:B------:R4:W-:Y:S04]  /*4c30*/  STL [R1+0x13f0], R12 ;  /* 0x0013f00c01007387 */ /* 0x0009e80000100800 */
[----:B------:R0:W-:Y:S01]  /*4c40*/  STL [R1+0x13e4], R7 ;  /* 0x0013e40701007387 */ /* 0x0001e20000100800 */
[----:B----4-:R-:W-:Y:S02]  /*4c50*/  LEA R12, P5, R18, R2, 0x1 ;  /* 0x00000002120c7211 */ /* 0x010fe400078a08ff */
[----:B0-----:R-:W-:-:S03]  /*4c60*/  LEA.HI.X.SX32 R7, R9, R0, 0x1, P0 ;  /* 0x0000000009077211 */ /* 0x001fc600000f0eff */
[----:B------:R-:W-:Y:S01]  /*4c70*/  STL [R1+0x13e8], R12 ;  /* 0x0013e80c01007387 */ /* 0x000fe20000100800 */
[----:B------:R-:W-:Y:S02]  /*4c80*/  LEA R8, P0, R15, R2, 0x1 ;  /* 0x000000020f087211 */ /* 0x000fe400078008ff */
[----:B------:R-:W-:Y:S01]  /*4c90*/  LEA.HI.X.SX32 R9, R10, R0, 0x1, P3 ;  /* 0x000000000a097211 */ /* 0x000fe200018f0eff */
[----:B------:R3:W-:Y:S04]  /*4ca0*/  STL [R1+0x13dc], R7 ;  /* 0x0013dc0701007387 */ /* 0x0007e80000100800 */
[----:B------:R0:W-:Y:S01]  /*4cb0*/  STL [R1+0x13e0], R8 ;  /* 0x0013e00801007387 */ /* 0x0001e20000100800 */
[----:B---3--:R-:W-:-:S03]  /*4cc0*/  LEA R7, P3, R14, R2, 0x1 ;  /* 0x000000020e077211 */ /* 0x008fc600078608ff */
[----:B------:R-:W-:Y:S01]  /*4cd0*/  STL [R1+0x13d4], R9 ;  /* 0x0013d40901007387 */ /* 0x000fe20000100800 */
[----:B0-----:R-:W-:-:S03]  /*4ce0*/  LEA.HI.X.SX32 R8, R11, R0, 0x1, P2 ;  /* 0x000000000b087211 */ /* 0x001fc600010f0eff */
[----:B------:R0:W-:Y:S01]  /*4cf0*/  STL [R1+0x13d8], R7 ;  /* 0x0013d80701007387 */ /* 0x0001e20000100800 */
[----:B------:R-:W-:-:S03]  /*4d00*/  LEA R26, P2, R6, UR10, 0x1 ;  /* 0x0000000a061a7c11 */ /* 0x000fc6000f8408ff */
[----:B------:R-:W-:Y:S04]  /*4d10*/  STL [R1+0x13d0], R8 ;  /* 0x0013d00801007387 */ /* 0x000fe80000100800 */
[----:B------:R-:W2:Y:S01]  /*4d20*/  LDL.LU R12, [R1+0x90] ;  /* 0x00009000010c7983 */ /* 0x000ea20000300800 */
[----:B0-----:R-:W-:Y:S02]  /*4d30*/  LEA.HI.X.SX32 R7, R3, R0, 0x1, P1 ;  /* 0x0000000003077211 */ /* 0x001fe400008f0eff */
[----:B------:R-:W-:Y:S02]  /*4d40*/  LEA R3, P1, R29, R2, 0x1 ;  /* 0x000000021d037211 */ /* 0x000fe400078208ff */
[----:B------:R-:W-:Y:S01]  /*4d50*/  LEA.HI.X.SX32 R2, R5, R0, 0x1, P4 ;  /* 0x0000000005027211 */ /* 0x000fe200020f0eff */
[----:B------:R-:W-:Y:S01]  /*4d60*/  STL [R1+0x13cc], R7 ;  /* 0x0013cc0701007387 */ /* 0x000fe20000100800 */
[----:B------:R-:W-:-:S03]  /*4d70*/  LEA.HI.X.SX32 R27, R6, UR11, 0x1, P2 ;  /* 0x0000000b061b7c11 */ /* 0x000fc600090f0eff */
[----:B------:R0:W-:Y:S04]  /*4d80*/  STL [R1+0x13c8], R3 ;  /* 0x0013c80301007387 */ /* 0x0001e80000100800 */
[----:B------:R-:W3:Y:S04]  /*4d90*/  LDL.LU R17, [R1+0x8c] ;  /* 0x00008c0001117983 */ /* 0x000ee80000300800 */
[----:B------:R1:W-:Y:S01]  /*4da0*/  STL [R1+0x13c4], R2 ;  /* 0x0013c40201007387 */ /* 0x0003e20000100800 */
[-C--:B0-----:R-:W-:Y:S02]  /*4db0*/  LEA.HI.X.SX32 R3, R19, R0.reuse, 0x1, P6 ;  /* 0x0000000013037211 */ /* 0x081fe400030f0eff */
[----:B------:R-:W-:-:S02]  /*4dc0*/  LEA.HI.X.SX32 R6, R15, R0, 0x1, P0 ;  /* 0x000000000f067211 */ /* 0x000fc400000f0eff */
[----:B------:R-:W-:Y:S01]  /*4dd0*/  LEA R24, P2, R13, UR10, 0x1 ;  /* 0x0000000a0d187c11 */ /* 0x000fe2000f8408ff */
[----:B------:R-:W-:Y:S01]  /*4de0*/  STL [R1+0x13c0], R3 ;  /* 0x0013c00301007387 */ /* 0x000fe20000100800 */
[----:B-1----:R-:W-:-:S03]  /*4df0*/  LEA.HI.X.SX32 R2, R18, R0, 0x1, P5 ;  /* 0x0000000012027211 */ /* 0x002fc600028f0eff */
[----:B------:R-:W-:Y:S01]  /*4e00*/  STL.64 [R1+0x890], R26 ;  /* 0x0008901a01007387 */ /* 0x000fe20000100a00 */
[-C--:B------:R-:W-:Y:S02]  /*4e10*/  LEA.HI.X.SX32 R5, R14, R0.reuse, 0x1, P3 ;  /* 0x000000000e057211 */ /* 0x080fe400018f0eff */
[----:B------:R-:W-:Y:S01]  /*4e20*/  LEA.HI.X.SX32 R0, R29, R0, 0x1, P1 ;  /* 0x000000001d007211 */ /* 0x000fe200008f0eff */
[----:B------:R0:W-:Y:S01]  /*4e30*/  STL [R1+0x13bc], R2 ;  /* 0x0013bc0201007387 */ /* 0x0001e20000100800 */
[----:B------:R-:W-:Y:S02]  /*4e40*/  LEA.HI.X.SX32 R25, R13, UR11, 0x1, P2 ;  /* 0x0000000b0d197c11 */ /* 0x000fe400090f0eff */
[----:B------:R-:W-:Y:S01]  /*4e50*/  LEA R22, P0, R28, UR10, 0x1 ;  /* 0x0000000a1c167c11 */ /* 0x000fe2000f8008ff */
[----:B------:R-:W-:Y:S01]  /*4e60*/  STL [R1+0x13b8], R6 ;  /* 0x0013b80601007387 */ /* 0x000fe20000100800 */
[----:B0-----:R-:W-:-:S03]  /*4e70*/  IMAD.WIDE R2, R16, 0x2, R26 ;  /* 0x0000000210027825 */ /* 0x001fc600078e021a */
[----:B------:R-:W-:Y:S01]  /*4e80*/  STL [R1+0x13b4], R5 ;  /* 0x0013b40501007387 */ /* 0x000fe20000100800 */
[----:B------:R-:W-:-:S03]  /*4e90*/  LEA.HI.X.SX32 R23, R28, UR11, 0x1, P0 ;  /* 0x0000000b1c177c11 */ /* 0x000fc600080f0eff */
[----:B------:R0:W-:Y:S04]  /*4ea0*/  STL [R1+0x1384], R0 ;  /* 0x0013840001007387 */ /* 0x0001e80000100800 */
[----:B------:R-:W-:Y:S04]  /*4eb0*/  STL [R1+0x138c], R2 ;  /* 0x00138c0201007387 */ /* 0x000fe80000100800 */
[----:B------:R1:W-:Y:S04]  /*4ec0*/  STL [R1+0x1388], R3 ;  /* 0x0013880301007387 */ /* 0x0003e80000100800 */
[----:B------:R-:W-:Y:S04]  /*4ed0*/  STL.64 [R1+0x888], R24 ;  /* 0x0008881801007387 */ /* 0x000fe80000100a00 */
[----:B------:R-:W4:Y:S01]  /*4ee0*/  LDL.LU R28, [R1+0x14fc] ;  /* 0x0014fc00011c7983 */ /* 0x000f220000300800 */
[----:B0-----:R-:W-:-:S02]  /*4ef0*/  IMAD R0, R4, UR7, RZ ;  /* 0x0000000704007c24 */ /* 0x001fc4000f8e02ff */
[----:B------:R-:W-:-:S04]  /*4f00*/  IMAD.WIDE R4, R16, 0x2, R24 ;  /* 0x0000000210047825 */ /* 0x000fc800078e0218 */
[----:B------:R-:W-:Y:S01]  /*4f10*/  IMAD R6, R20, UR7, RZ ;  /* 0x0000000714067c24 */ /* 0x000fe2000f8e02ff */
[----:B------:R-:W-:-:S04]  /*4f20*/  LEA R20, P0, R0, UR10, 0x1 ;  /* 0x0000000a00147c11 */ /* 0x000fc8000f8008ff */
[----:B------:R-:W-:Y:S02]  /*4f30*/  LEA.HI.X.SX32 R21, R0, UR11, 0x1, P0 ;  /* 0x0000000b00157c11 */ /* 0x000fe400080f0eff */
[----:B------:R-:W-:Y:S01]  /*4f40*/  LEA R18, P1, R6, UR10, 0x1 ;  /* 0x0000000a06127c11 */ /* 0x000fe2000f8208ff */
[----:B-1----:R-:W-:Y:S01]  /*4f50*/  IMAD.WIDE R2, R16, 0x2, R22 ;  /* 0x0000000210027825 */ /* 0x002fe200078e0216 */
[----:B------:R-:W-:Y:S02]  /*4f60*/  STL.64 [R1+0x880], R22 ;  /* 0x0008801601007387 */ /* 0x000fe40000100a00 */
[----:B------:R-:W-:Y:S02]  /*4f70*/  LEA.HI.X.SX32 R19, R6, UR11, 0x1, P1 ;  /* 0x0000000b06137c11 */ /* 0x000fe400088f0eff */
[----:B------:R-:W-:Y:S04]  /*4f80*/  STL [R1+0x13a4], R4 ;  /* 0x0013a40401007387 */ /* 0x000fe80000100800 */
[----:B------:R0:W-:Y:S04]  /*4f90*/  STL [R1+0x13a0], R5 ;  /* 0x0013a00501007387 */ /* 0x0001e80000100800 */
[----:B------:R-:W-:Y:S04]  /*4fa0*/  STL [R1+0x13ac], R2 ;  /* 0x0013ac0201007387 */ /* 0x000fe80000100800 */
[----:B------:R1:W-:Y:S01]  /*4fb0*/  STL [R1+0x13a8], R3 ;  /* 0x0013a80301007387 */ /* 0x0003e20000100800 */
[----:B0-----:R-:W-:-:S03]  /*4fc0*/  IMAD.WIDE R4, R16, 0x2, R20 ;  /* 0x0000000210047825 */ /* 0x001fc600078e0214 */
[----:B------:R-:W-:Y:S01]  /*4fd0*/  STL.64 [R1+0x878], R20 ;  /* 0x0008781401007387 */ /* 0x000fe20000100a00 */
[----:B-1----:R-:W-:-:S04]  /*4fe0*/  IMAD.WIDE R2, R16, 0x2, R18 ;  /* 0x0000000210027825 */ /* 0x002fc800078e0212 */
[----:B--2---:R-:W-:Y:S02]  /*4ff0*/  IMAD R7, R12, UR7, RZ ;  /* 0x000000070c077c24 */ /* 0x004fe4000f8e02ff */
[----:B---3--:R-:W-:Y:S02]  /*5000*/  IMAD R0, R17, UR7, RZ ;  /* 0x0000000711007c24 */ /* 0x008fe4000f8e02ff */
[----:B------:R-:W0:Y:S01]  /*5010*/  LDC R17, c[0x0][0x238] ;  /* 0x00008e00ff117b82 */ /* 0x000e220000000800 */
[C---:B------:R-:W-:Y:S02]  /*5020*/  LEA R14, P0, R7.reuse, UR10, 0x1 ;  /* 0x0000000a070e7c11 */ /* 0x040fe4000f8008ff */
[C---:B------:R-:W-:Y:S02]  /*5030*/  LEA R12, P1, R0.reuse, UR10, 0x1 ;  /* 0x0000000a000c7c11 */ /* 0x040fe4000f8208ff */
[----:B------:R-:W-:Y:S02]  /*5040*/  LEA.HI.X.SX32 R15, R7, UR11, 0x1, P0 ;  /* 0x0000000b070f7c11 */ /* 0x000fe400080f0eff */
[----:B------:R-:W-:Y:S01]  /*5050*/  LEA.HI.X.SX32 R13, R0, UR11, 0x1, P1 ;  /* 0x0000000b000d7c11 */ /* 0x000fe200088f0eff */
[----:B0-----:R-:W-:-:S02]  /*5060*/  IMAD R0, R17, 0x1e, RZ ;  /* 0x0000001e11007824 */ /* 0x001fc400078e02ff */
[----:B----4-:R-:W-:Y:S02]  /*5070*/  IMAD R6, R28, UR7, RZ ;  /* 0x000000071c067c24 */ /* 0x010fe4000f8e02ff */
[----:B------:R-:W2:Y:S03]  /*5080*/  LDL.LU R28, [R1+0x14f8] ;  /* 0x0014f800011c7983 */ /* 0x000ea60000300800 */
[C---:B------:R-:W-:Y:S01]  /*5090*/  LEA R8, P2, R6.reuse, UR10, 0x1 ;  /* 0x0000000a06087c11 */ /* 0x040fe2000f8408ff */
[----:B------:R-:W-:Y:S04]  /*50a0*/  STL.64 [R1+0x870], R18 ;  /* 0x0008701201007387 */ /* 0x000fe80000100a00 */
[----:B------:R0:W-:Y:S04]  /*50b0*/  STL [R1+0x13b0], R4 ;  /* 0x0013b00401007387 */ /* 0x0001e80000100800 */
[----:B------:R-:W-:Y:S04]  /*50c0*/  STL [R1+0x1398], R5 ;  /* 0x0013980501007387 */ /* 0x000fe80000100800 */
[----:B------:R-:W-:Y:S01]  /*50d0*/  STL [R1+0x139c], R2 ;  /* 0x00139c0201007387 */ /* 0x000fe20000100800 */
[----:B0-----:R-:W-:-:S03]  /*50e0*/  LEA.HI.X.SX32 R4, R6, UR11, 0x1, P2 ;  /* 0x0000000b06047c11 */ /* 0x001fc600090f0eff */
[----:B------:R-:W-:Y:S01]  /*50f0*/  STL [R1+0xbec], R8 ;  /* 0x000bec0801007387 */ /* 0x000fe20000100800 */
[----:B------:R-:W-:-:S03]  /*5100*/  IMAD.WIDE R6, R16, 0x2, R12 ;  /* 0x0000000210067825 */ /* 0x000fc600078e020c */
[----:B------:R0:W-:Y:S01]  /*5110*/  STL [R1+0x1390], R3 ;  /* 0x0013900301007387 */ /* 0x0001e20000100800 */
[----:B------:R-:W-:-:S03]  /*5120*/  IMAD.MOV.U32 R9, RZ, RZ, R4 ;  /* 0x000000ffff097224 */ /* 0x000fc600078e0004 */
[----:B------:R-:W-:Y:S04]  /*5130*/  STL.64 [R1+0x8b0], R14 ;  /* 0x0008b00e01007387 */ /* 0x000fe80000100a00 */
[----:B------:R-:W-:Y:S01]  /*5140*/  STL.64 [R1+0x898], R12 ;  /* 0x0008980c01007387 */ /* 0x000fe20000100a00 */
[----:B0-----:R-:W-:-:S03]  /*5150*/  IMAD.WIDE R2, R16, 0x2, R14 ;  /* 0x0000000210027825 */ /* 0x001fc600078e020e */
[----:B------:R0:W-:Y:S04]  /*5160*/  STL [R1+0xbe8], R4 ;  /* 0x000be80401007387 */ /* 0x0001e80000100800 */
[----:B------:R-:W-:Y:S04]  /*5170*/  STL [R1+0x1394], R2 ;  /* 0x0013940201007387 */ /* 0x000fe80000100800 */
[----:B------:R1:W-:Y:S01]  /*5180*/  STL [R1+0x137c], R3 ;  /* 0x00137c0301007387 */ /* 0x0003e20000100800 */
[----:B0-----:R-:W-:-:S03]  /*5190*/  IMAD.WIDE R4, R16, 0x2, R8 ;  /* 0x0000000210047825 */ /* 0x001fc600078e0208 */
[----:B------:R-:W-:Y:S04]  /*51a0*/  STL [R1+0x1380], R6 ;  /* 0x0013800601007387 */ /* 0x000fe80000100800 */
[----:B------:R0:W-:Y:S01]  /*51b0*/  STL [R1+0x1364], R7 ;  /* 0x0013640701007387 */ /* 0x0001e20000100800 */
[----:B-1----:R-:W-:-:S03]  /*51c0*/  IMAD.WIDE R2, R0, 0x2, R26 ;  /* 0x0000000200027825 */ /* 0x002fc600078e021a */
[----:B------:R-:W-:Y:S04]  /*51d0*/  STL [R1+0x1378], R4 ;  /* 0x0013780401007387 */ /* 0x000fe80000100800 */
[----:B------:R1:W-:Y:S01]  /*51e0*/  STL [R1+0x1370], R5 ;  /* 0x0013700501007387 */ /* 0x0003e20000100800 */
[----:B0-----:R-:W-:-:S03]  /*51f0*/  IMAD.WIDE R6, R0, 0x2, R22 ;  /* 0x0000000200067825 */ /* 0x001fc600078e0216 */
[----:B------:R-:W-:Y:S01]  /*5200*/  STL [R1+0x1374], R2 ;  /* 0x0013740201007387 */ /* 0x000fe20000100800 */
[----:B-1----:R-:W-:-:S03]  /*5210*/  IMAD.WIDE R4, R0, 0x2, R24 ;  /* 0x0000000200047825 */ /* 0x002fc600078e0218 */
        /* <DEDUP_REMOVED lines=9> */
[----:B------:R-:W-:-:S03]  /*52b0*/  IMAD R10, R17, 0x1d, RZ ;  /* 0x0000001d110a7824 */ /* 0x000fc600078e02ff */
[----:B------:R-:W-:Y:S01]  /*52c0*/  STL [R1+0x1354], R4 ;  /* 0x0013540401007387 */ /* 0x000fe20000100800 */
[----:B0-----:R-:W-:-:S03]  /*52d0*/  IMAD.WIDE R6, R0, 0x2, R8 ;  /* 0x0000000200067825 */ /* 0x001fc600078e0208 */
[----:B------:R0:W-:Y:S01]  /*52e0*/  STL [R1+0x1348], R5 ;  /* 0x0013480501007387 */ /* 0x0001e20000100800 */
[----:B-1----:R-:W-:-:S05]  /*52f0*/  IMAD.WIDE R2, R0, 0x2, R14 ;  /* 0x0000000200027825 */ /* 0x002fca00078e020e */
[----:B------:R-:W-:Y:S01]  /*5300*/  STL [R1+0x134c], R2 ;  /* 0x00134c0201007387 */ /* 0x000fe20000100800 */
        /* <DEDUP_REMOVED lines=19> */
[----:B------:R-:W-:-:S03]  /*5440*/  IMAD R0, R17, 0x1c, RZ ;  /* 0x0000001c11007824 */ /* 0x000fc600078e02ff */
[----:B------:R-:W-:Y:S01]  /*5450*/  STL [R1+0x1314], R4 ;  /* 0x0013140401007387 */ /* 0x000fe20000100800 */
[----:B-1----:R-:W-:-:S03]  /*5460*/  IMAD.WIDE R6, R10, 0x2, R8 ;  /* 0x000000020a067825 */ /* 0x002fc600078e0208 */
[----:B------:R1:W-:Y:S01]  /*5470*/  STL [R1+0x1308], R5 ;  /* 0x0013080501007387 */ /* 0x0003e20000100800 */
[----:B0-----:R-:W-:-:S05]  /*5480*/  IMAD.WIDE R2, R10, 0x2, R14 ;  /* 0x000000020a027825 */ /* 0x001fca00078e020e */
        /* <DEDUP_REMOVED lines=96> */
[----:B------:R-:W-:Y:S01]  /*5a90*/  STL [R1+0xc30], R4 ;  /* 0x000c300401007387 */ /* 0x000fe20000100800 */
[----:B------:R-:W-:-:S03]  /*5aa0*/  IMAD R0, R17, 0x18, RZ ;  /* 0x0000001811007824 */ /* 0x000fc600078e02ff */
        /* <DEDUP_REMOVED lines=199> */
[----:B------:R-:W-:-:S03]  /*6720*/  IMAD.SHL.U32 R0, R17, 0x10, RZ ;  /* 0x0000001011007824 */ /* 0x000fc600078e00ff */
        /* <DEDUP_REMOVED lines=362> */
[----:B------:R-:W-:-:S03]  /*7dd0*/  IMAD.WIDE R10, R0, 0x2, R20 ;  /* 0x00000002000a7825 */ /* 0x000fc600078e0214 */
        /* <DEDUP_REMOVED lines=33> */
[----:B------:R-:W-:Y:S01]  /*7ff0*/  STL [R1+0x1224], R11 ;  /* 0x0012240b01007387 */ /* 0x000fe20000100800 */
[----:B-1----:R-:W-:-:S03]  /*8000*/  IMAD.WIDE R6, R17, 0x2, R12 ;  /* 0x0000000211067825 */ /* 0x002fc600078e020c */
[----:B------:R-:W-:Y:S04]  /*8010*/  STL [R1+0x1230], R2 ;  /* 0x0012300201007387 */ /* 0x000fe80000100800 */
[----:B------:R0:W-:Y:S04]  /*8020*/  STL [R1+0x122c], R3 ;  /* 0x00122c0301007387 */ /* 0x0001e80000100800 */
[----:B------:R-:W-:Y:S04]  /*8030*/  STL [R1+0x1238], R4 ;  /* 0x0012380401007387 */ /* 0x000fe80000100800 */
[----:B------:R-:W-:Y:S01]  /*8040*/  STL [R1+0x1234], R5 ;  /* 0x0012340501007387 */ /* 0x000fe20000100800 */
[----:B0-----:R-:W-:-:S03]  /*8050*/  IMAD.WIDE R2, R17, 0x2, R8 ;  /* 0x0000000211027825 */ /* 0x001fc600078e0208 */
[----:B------:R-:W-:Y:S04]  /*8060*/  STL [R1+0x1240], R6 ;  /* 0x0012400601007387 */ /* 0x000fe80000100800 */
[----:B------:R-:W-:Y:S04]  /*8070*/  STL [R1+0x123c], R7 ;  /* 0x00123c0701007387 */ /* 0x000fe80000100800 */
[----:B------:R0:W-:Y:S04]  /*8080*/  STL [R1+0x1248], R2 ;  /* 0x0012480201007387 */ /* 0x0001e80000100800 */
[----:B------:R1:W-:Y:S04]  /*8090*/  STL [R1+0x1244], R3 ;  /* 0x0012440301007387 */ /* 0x0003e80000100800 */
[----:B------:R3:W-:Y:S04]  /*80a0*/  STL [R1+0xbe4], RZ ;  /* 0x000be4ff01007387 */ /* 0x0007e80000100800 */
        /* <DEDUP_REMOVED lines=424> */
[----:B------:R3:W-:Y:S01]  /*9b30*/  STL [R1+0x150], RZ ;  /* 0x000150ff01007387 */ /* 0x0007e20000100800 */
[----:B------:R-:W4:Y:S03]  /*9b40*/  S2R R20, SR_TID.X ;  /* 0x0000000000147919 */ /* 0x000f260000002100 */
        /* <DEDUP_REMOVED lines=29> */
[----:B----4-:R-:W-:-:S03]  /*9d20*/  LOP3.LUT R20, R20, 0x3f, RZ, 0xc0, !PT ;  /* 0x0000003f14147812 */ /* 0x010fc600078ec0ff */
[----:B------:R3:W-:Y:S04]  /*9d30*/  STL [R1+0x1f8], RZ ;  /* 0x0001f8ff01007387 */ /* 0x0007e80000100800 */
[----:B------:R3:W-:Y:S04]  /*9d40*/  STL [R1+0x1fc], RZ ;  /* 0x0001fcff01007387 */ /* 0x0007e80000100800 */
[----:B------:R3:W-:Y:S04]  /*9d50*/  STL [R1+0x1e0], RZ ;  /* 0x0001e0ff01007387 */ /* 0x0007e80000100800 */
[----:B------:R3:W-:Y:S04]  /*9d60*/  STL [R1+0x1e4], RZ ;  /* 0x0001e4ff01007387 */ /* 0x0007e80000100800 */
[----:B------:R3:W-:Y:S01]  /*9d70*/  STL [R1+0x1e8], RZ ;  /* 0x0001e8ff01007387 */ /* 0x0007e20000100800 */
[----:B0-----:R-:W-:-:S02]  /*9d80*/  IMAD.SHL.U32 R2, R20, 0x2, RZ ;  /* 0x0000000214027824 */ /* 0x001fc400078e00ff */
[----:B------:R-:W0:Y:S01]  /*9d90*/  LDC R20, c[0x0][0x230] ;  /* 0x00008c00ff147b82 */ /* 0x000e220000000800 */
        /* <DEDUP_REMOVED lines=25> */
[----:B0-----:R-:W-:-:S03]  /*9f30*/  VIADD R20, R20, 0x1f ;  /* 0x0000001f14147836 */ /* 0x001fc60000000000 */
[----:B------:R3:W-:Y:S04]  /*9f40*/  STL [R1+0xe0], RZ ;  /* 0x0000e0ff01007387 */ /* 0x0007e80000100800 */
[----:B------:R3:W-:Y:S04]  /*9f50*/  STL [R1+0xe4], RZ ;  /* 0x0000e4ff01007387 */ /* 0x0007e80000100800 */
[----:B------:R3:W-:Y:S04]  /*9f60*/  STL [R1+0xe8], RZ ;  /* 0x0000e8ff01007387 */ /* 0x0007e80000100800 */
[----:B------:R3:W-:Y:S01]  /*9f70*/  STL [R1+0xec], RZ ;  /* 0x0000ecff01007387 */ /* 0x0007e20000100800 */
[----:B-1----:R-:W-:-:S03]  /*9f80*/  IMAD.SHL.U32 R3, R17, 0x20, RZ ;  /* 0x0000002011037824 */ /* 0x002fc600078e00ff */
[----:B------:R3:W-:Y:S01]  /*9f90*/  STL [R1+0xd0], RZ ;  /* 0x0000d0ff01007387 */ /* 0x0007e20000100800 */
[----:B------:R-:W-:-:S03]  /*9fa0*/  SHF.R.S32.HI R17, RZ, 0x1f, R20 ;  /* 0x0000001fff117819 */ /* 0x000fc60000011414 */
[----:B------:R3:W-:Y:S04]  /*9fb0*/  STL [R1+0xd4], RZ ;  /* 0x0000d4ff01007387 */ /* 0x0007e80000100800 */
[----:B------:R3:W-:Y:S04]  /*9fc0*/  STL [R1+0xd8], RZ ;  /* 0x0000d8ff01007387 */ /* 0x0007e80000100800 */
[----:B------:R3:W-:Y:S04]  /*9fd0*/  STL [R1+0xdc], RZ ;  /* 0x0000dcff01007387 */ /* 0x0007e80000100800 */
[----:B------:R3:W-:Y:S01]  /*9fe0*/  STL [R1+0xc0], RZ ;  /* 0x0000c0ff01007387 */ /* 0x0007e20000100800 */
[----:B------:R-:W-:-:S03]  /*9ff0*/  LEA.HI R17, R17, R20, RZ, 0x5 ;  /* 0x0000001411117211 */ /* 0x000fc600078f28ff */
[----:B------:R3:W-:Y:S04]  /*a000*/  STL [R1+0xc4], RZ ;  /* 0x0000c4ff01007387 */ /* 0x0007e80000100800 */
[----:B------:R3:W-:Y:S04]  /*a010*/  STL [R1+0xc8], RZ ;  /* 0x0000c8ff01007387 */ /* 0x0007e80000100800 */
[----:B------:R3:W-:Y:S04]  /*a020*/  STL [R1+0xcc], RZ ;  /* 0x0000ccff01007387 */ /* 0x0007e80000100800 */
[----:B------:R3:W-:Y:S01]  /*a030*/  STL [R1+0xb0], RZ ;  /* 0x0000b0ff01007387 */ /* 0x0007e20000100800 */
[----:B------:R-:W-:-:S03]  /*a040*/  SHF.R.S32.HI R4, RZ, 0x5, R17 ;  /* 0x00000005ff047819 */ /* 0x000fc60000011411 */
[----:B------:R3:W-:Y:S01]  /*a050*/  STL [R1+0xb4], RZ ;  /* 0x0000b4ff01007387 */ /* 0x0007e20000100800 */
[----:B------:R-:W-:-:S03]  /*a060*/  LOP3.LUT R4, R2, 0x20, RZ, 0x3c, !PT ;  /* 0x0000002002047812 */ /* 0x000fc600078e3cff */
[----:B------:R3:W-:Y:S01]  /*a070*/  STL [R1+0xb8], RZ ;  /* 0x0000b8ff01007387 */ /* 0x0007e20000100800 */
[----:B------:R-:W-:-:S03]  /*a080*/  LOP3.LUT R4, R2, 0x50, RZ, 0x3c, !PT ;  /* 0x0000005002047812 */ /* 0x000fc600078e3cff */
[----:B------:R3:W-:Y:S01]  /*a090*/  STL [R1+0xbc], RZ ;  /* 0x0000bcff01007387 */ /* 0x0007e20000100800 */
[----:B--2---:R-:W-:-:S03]  /*a0a0*/  LOP3.LUT R4, R28, 0x40, RZ, 0x3c, !PT ;  /* 0x000000401c047812 */ /* 0x004fc600078e3cff */
        /* <DEDUP_REMOVED lines=8> */
[----:B------:R3:W-:Y:S01]  /*a130*/  STL [R1+0x14f4], R4 ;  /* 0x0014f40401007387 */ /* 0x0007e20000100800 */
[----:B------:R-:W-:Y:S01]  /*a140*/  USHF.L.U32 UR5, UR5, 0x5, URZ ;  /* 0x0000000505057899 */ /* 0x000fe2000800063f */
[----:B------:R-:W-:-:S02]  /*a150*/  SHF.R.S32.HI R0, RZ, 0x1f, R3 ;  /* 0x0000001fff007819 */ /* 0x000fc40000011403 */
[C---:B------:R-:W-:Y:S01]  /*a160*/  LOP3.LUT R5, R2.reuse, 0x10, RZ, 0x3c, !PT ;  /* 0x0000001002057812 */ /* 0x040fe200078e3cff */
[----:B------:R-:W-:Y:S01]  /*a170*/  USHF.R.S32.HI UR6, URZ, 0x1f, UR5 ;  /* 0x0000001f3f067899 */ /* 0x000fe20008011405 */
[C---:B------:R-:W-:Y:S01]  /*a180*/  SHF.L.U64.HI R0, R3.reuse, 0x1, R0 ;  /* 0x0000000103007819 */ /* 0x040fe20000010200 */
[----:B------:R-:W-:Y:S01]  /*a190*/  IMAD.SHL.U32 R3, R3, 0x2, RZ ;  /* 0x0000000203037824 */ /* 0x000fe200078e00ff */
[C---:B------:R-:W-:Y:S02]  /*a1a0*/  LOP3.LUT R6, R2.reuse, 0x30, RZ, 0x3c, !PT ;  /* 0x0000003002067812 */ /* 0x040fe400078e3cff */
[----:B------:R-:W-:Y:S02]  /*a1b0*/  CS2R R24, SRZ ;  /* 0x0000000000187805 */ /* 0x000fe4000001ff00 */
[----:B------:R-:W-:Y:S02]  /*a1c0*/  LOP3.LUT R5, R2, 0x40, RZ, 0x3c, !PT ;  /* 0x0000004002057812 */ /* 0x000fe400078e3cff */
[----:B------:R-:W-:-:S02]  /*a1d0*/  CS2R R26, SRZ ;  /* 0x00000000001a7805 */ /* 0x000fc4000001ff00 */
[C---:B------:R-:W-:Y:S02]  /*a1e0*/  LOP3.LUT R6, R2.reuse, 0x60, RZ, 0x3c, !PT ;  /* 0x0000006002067812 */ /* 0x040fe400078e3cff */
[----:B------:R-:W-:Y:S01]  /*a1f0*/  LOP3.LUT R5, R2, 0x70, RZ, 0x3c, !PT ;  /* 0x0000007002057812 */ /* 0x000fe200078e3cff */
[----:B------:R-:W-:Y:S02]  /*a200*/  USHF.L.U32 UR7, UR5, 0x1, URZ ;  /* 0x0000000105077899 */ /* 0x000fe4000800063f */
[----:B---3--:R-:W-:-:S12]  /*a210*/  USHF.L.U64.HI UR6, UR5, 0x1, UR6 ;  /* 0x0000000105067899 */ /* 0x008fd80008010206 */
.L_x_1:
[----:B0-----:R-:W2:Y:S01]  /*a220*/  LDL R7, [R1+0xbe8] ;  /* 0x000be80001077983 */ /* 0x001ea20000100800 */
[----:B------:R-:W0:Y:S03]  /*a230*/  LDC R4, c[0x0][0x230] ;  /* 0x00008c00ff047b82 */ /* 0x000e260000000800 */
[----:B--2---:R1:W-:Y:S04]  /*a240*/  STL [R1+0x29a0], R7 ;  /* 0x0029a00701007387 */ /* 0x0043e80000100800 */
[----:B------:R-:W2:Y:S04]  /*a250*/  LDL R6, [R1+0xbec] ;  /* 0x000bec0001067983 */ /* 0x000ea80000100800 */
[----:B-1----:R-:W0:Y:S04]  /*a260*/  LDL R7, [R1+0xbe4] ;  /* 0x000be40001077983 */ /* 0x002e280000100800 */
[----:B-----5:R-:W-:Y:S04]  /*a270*/  STL [R1+0x26c0], R29 ;  /* 0x0026c01d01007387 */ /* 0x020fe80000100800 */
[----:B------:R-:W-:Y:S04]  /*a280*/  STL [R1+0x26c4], R29 ;  /* 0x0026c41d01007387 */ /* 0x000fe80000100800 */
        /* <DEDUP_REMOVED lines=183> */
[----:B------:R1:W-:Y:S04]  /*ae00*/  STL [R1+0x299c], R22 ;  /* 0x00299c1601007387 */ /* 0x0003e80000100800 */
        /* <DEDUP_REMOVED lines=25> */
[----:B------:R-:W-:Y:S01]  /*afa0*/  STL [R1+0x259c], R27 ;  /* 0x00259c1b01007387 */ /* 0x000fe20000100800 */
[----:B0-----:R-:W-:-:S03]  /*afb0*/  IMAD R4, R7, -0x20, R4 ;  /* 0xffffffe007047824 */ /* 0x001fc600078e0204 */
[----:B------:R-:W-:Y:S04]  /*afc0*/  STL.64 [R1+0x24a0], R24 ;  /* 0x0024a01801007387 */ /* 0x000fe80000100a00 */
[----:B------:R-:W-:Y:S04]  /*afd0*/  STL [R1+0x25a4], R24 ;  /* 0x0025a41801007387 */ /* 0x000fe80000100800 */
[----:B------:R-:W-:Y:S04]  /*afe0*/  STL [R1+0x25a0], R25 ;  /* 0x0025a01901007387 */ /* 0x000fe80000100800 */
[----:B------:R-:W-:Y:S04]  /*aff0*/  STL [R1+0x1698], R0 ;  /* 0x0016980001007387 */ /* 0x000fe80000100800 */
[----:B------:R-:W2:Y:S01]  /*b000*/  LDL.LU R7, [R1+0x29a0] ;  /* 0x0029a00001077983 */ /* 0x000ea20000300800 */
[----:B------:R-:W-:-:S02]  /*b010*/  ISETP.GT.AND P0, PT, R4, RZ, PT ;  /* 0x000000ff0400720c */ /* 0x000fc40003f04270 */
[----:B-1----:R-:W-:-:S11]  /*b020*/  PRMT R22, RZ, 0x7610, R22 ;  /* 0x00007610ff167816 */ /* 0x002fd60000000016 */
[----:B--2---:R-:W2:Y:S01]  /*b030*/  @P0 LDG.E.U16 R22, desc[UR8][R6.64] ;  /* 0x0000000806160981 */ /* 0x004ea2000c1e1500 */
[----:B------:R-:W-:-:S03]  /*b040*/  PRMT R29, RZ, 0x7610, R29 ;  /* 0x00007610ff1d7816 */ /* 0x000fc6000000001d */
[----:B--2---:R0:W-:Y:S04]  /*b050*/  STL [R1+0xbe0], R22 ;  /* 0x000be01601007387 */ /* 0x0041e80000100800 */
[----:B0-----:R-:W2:Y:S04]  /*b060*/  LDL.LU R22, [R1+0x299c] ;  /* 0x00299c0001167983 */ /* 0x001ea80000300800 */
[----:B------:R-:W3:Y:S04]  /*b070*/  LDL.64 R6, [R1+0x898] ;  /* 0x0008980001067983 */ /* 0x000ee80000100a00 */
[----:B---3--:R-:W3:Y:S01]  /*b080*/  @P0 LDG.E.U16 R29, desc[UR8][R6.64] ;  /* 0x00000008061d0981 */ /* 0x008ee2000c1e1500 */
[----:B------:R-:W-:-:S03]  /*b090*/  PRMT R23, RZ, 0x7610, R23 ;  /* 0x00007610ff177816 */ /* 0x000fc60000000017 */
[----:B---3--:R0:W-:Y:S04]  /*b0a0*/  STL [R1+0xbdc], R29 ;  /* 0x000bdc1d01007387 */ /* 0x0081e80000100800 */
[----:B0-----:R-:W3:Y:S04]  /*b0b0*/  LDL.LU R29, [R1+0x2998] ;  /* 0x00299800011d7983 */ /* 0x001ee80000300800 */
[----:B------:R-:W4:Y:S04]  /*b0c0*/  LDL.64 R6, [R1+0x8b0] ;  /* 0x0008b00001067983 */ /* 0x000f280000100a00 */
[----:B----4-:R-:W4:Y:S01]  /*b0d0*/  @P0 LDG.E.U16 R23, desc[UR8][R6.64] ;  /* 0x0000000806170981 */ /* 0x010f22000c1e1500 */
[----:B---3--:R-:W-:-:S03]  /*b0e0*/  PRMT R29, RZ, 0x7610, R29 ;  /* 0x00007610ff1d7816 */ /* 0x008fc6000000001d */
[----:B----4-:R0:W-:Y:S04]  /*b0f0*/  STL [R1+0xbd8], R23 ;  /* 0x000bd81701007387 */ /* 0x0101e80000100800 */
        /* <DEDUP_REMOVED lines=23> */
[----:B------:R-:W-:-:S03]  /*b270*/  ISETP.GT.AND P1, PT, R4, 0x1, PT ;  /* 0x000000010400780c */ /* 0x000fc60003f24270 */
[----:B----4-:R0:W-:Y:S04]  /*b280*/  STL [R1+0xbc4], R29 ;  /* 0x000bc41d01007387 */ /* 0x0101e80000100800 */
[----:B0-----:R-:W4:Y:S04]  /*b290*/  LDL.LU R29, [R1+0x2980] ;  /* 0x00298000011d7983 */ /* 0x001f280000300800 */
[----:B------:R-:W2:Y:S04]  /*b2a0*/  LDL R6, [R1+0x1244] ;  /* 0x0012440001067983 */ /* 0x000ea80000100800 */
[----:B------:R-:W2:Y:S01]  /*b2b0*/  LDL R7, [R1+0x1248] ;  /* 0x0012480001077983 */ /* 0x000ea20000100800 */
[----:B---3--:R-:W-:-:S02]  /*b2c0*/  PRMT R23, RZ, 0x7610, R23 ;  /* 0x00007610ff177816 */ /* 0x008fc40000000017 */
[----:B--2---:R-:W-:-:S04]  /*b2d0*/  @P1 LOP3.LUT R7, R7, R6, RZ, 0x3c, !PT ;  /* 0x0000000607071212 */ /* 0x004fc800078e3cff */
[----:B------:R-:W-:-:S04]  /*b2e0*/  @P1 LOP3.LUT R6, R7, R6, RZ, 0x3c, !PT ;  /* 0x0000000607061212 */ /* 0x000fc800078e3cff */
[----:B------:R-:W-:-:S05]  /*b2f0*/  @P1 LOP3.LUT R7, R7, R6, RZ, 0x3c, !PT ;  /* 0x0000000607071212 */ /* 0x000fca00078e3cff */
[----:B------:R-:W2:Y:S04]  /*b300*/  @P1 LDG.E.U16 R23, desc[UR8][R6.64] ;  /* 0x0000000806171981 */ /* 0x000ea8000c1e1500 */
[----:B--2---:R0:W-:Y:S04]  /*b310*/  STL [R1+0xbc0], R23 ;  /* 0x000bc01701007387 */ /* 0x0041e80000100800 */
[----:B0-----:R-:W2:Y:S04]  /*b320*/  LDL.LU R23, [R1+0x297c] ;  /* 0x00297c0001177983 */ /* 0x001ea80000300800 */
[----:B------:R-:W3:Y:S04]  /*b330*/  LDL R6, [R1+0x123c] ;  /* 0x00123c0001067983 */ /* 0x000ee80000100800 */
[----:B------:R-:W3:Y:S01]  /*b340*/  LDL R7, [R1+0x1240] ;  /* 0x0012400001077983 */ /* 0x000ee20000100800 */
[----:B----4-:R-:W-:-:S02]  /*b350*/  PRMT R29, RZ, 0x7610, R29 ;  /* 0x00007610ff1d7816 */ /* 0x010fc4000000001d */
[----:B---3--:R-:W-:-:S04]  /*b360*/  @P1 LOP3.LUT R7, R7, R6, RZ, 0x3c, !PT ;  /* 0x0000000607071212 */ /* 0x008fc800078e3cff */
[----:B------:R-:W-:-:S04]  /*b370*/  @P1 LOP3.LUT R6, R7, R6, RZ, 0x3c, !PT ;  /* 0x0000000607061212 */ /* 0x000fc800078e3cff */
[----:B------:R-:W-:-:S05]  /*b380*/  @P1 LOP3.LUT R7, R7, R6, RZ, 0x3c, !PT ;  /* 0x0000000607071212 */ /* 0x000fca00078e3cff */
[----:B------:R-:W3:Y:S04]  /*b390*/  @P1 LDG.E.U16 R29, desc[UR8][R6.64] ;  /* 0x00000008061d1981 */ /* 0x000ee8000c1e1500 */
[----:B---3--:R0:W-:Y:S04]  /*b3a0*/  STL [R1+0xbb8], R29 ;  /* 0x000bb81d01007387 */ /* 0x0081e80000100800 */
[----:B0-----:R-:W3:Y:S04]  /*b3b0*/  LDL.LU R29, [R1+0x2978] ;  /* 0x00297800011d7983 */ /* 0x001ee80000300800 */
[----:B------:R-:W4:Y:S04]  /*b3c0*/  LDL R6, [R1+0x1234] ;  /* 0x0012340001067983 */ /* 0x000f280000100800 */
[----:B------:R-:W4:Y:S01]  /*b3d0*/  LDL R7, [R1+0x1238] ;  /* 0x0012380001077983 */ /* 0x000f220000100800 */
[----:B--2---:R-:W-:-:S02]  /*b3e0*/  PRMT R23, RZ, 0x7610, R23 ;  /* 0x00007610ff177816 */ /* 0x004fc40000000017 */
[----:B----4-:R-:W-:-:S04]  /*b3f0*/  @P1 LOP3.LUT R7, R7, R6, RZ, 0x3c, !PT ;  /* 0x0000000607071212 */ /* 0x010fc800078e3cff */
[----:B------:R-:W-:-:S04]  /*b400*/  @P1 LOP3.LUT R6, R7, R6, RZ, 0x3c, !PT ;  /* 0x0000000607061212 */ /* 0x000fc800078e3cff */
[----:B------:R-:W-:-:S05]  /*b410*/  @P1 LOP3.LUT R7, R7, R6, RZ, 0x3c, !PT ;  /* 0x0000000607071212 */ /* 0x000fca00078e3cff */
[----:B------:R-:W2:Y:S04]  /*b420*/  @P1 LDG.E.U16 R23, desc[UR8][R6.64] ;  /* 0x0000000806171981 */ /* 0x000ea8000c1e1500 */
[----:B--2---:R0:W-:Y:S04]  /*b430*/  STL [R1+0xbb0], R23 ;  /* 0x000bb01701007387 */ /* 0x0041e80000100800 */
[----:B0-----:R-:W2:Y:S04]  /*b440*/  LDL.LU R23, [R1+0x2974] ;  /* 0x0029740001177983 */ /* 0x001ea80000300800 */
[----:B------:R-:W4:Y:S04]  /*b450*/  LDL R6, [R1+0x122c] ;  /* 0x00122c0001067983 */ /* 0x000f280000100800 */
[----:B------:R-:W4:Y:S01]  /*b460*/  LDL R7, [R1+0x1230] ;  /* 0x0012300001077983 */ /* 0x000f220000100800 */
[----:B---3--:R-:W-:-:S02]  /*b470*/  PRMT R29, RZ, 0x7610, R29 ;  /* 0x00007610ff1d7816 */ /* 0x008fc4000000001d */
[----:B----4-:R-:W-:-:S04]  /*b480*/  @P1 LOP3.LUT R7, R7, R6, RZ, 0x3c, !PT ;  /* 0x0000000607071212 */ /* 0x010fc800078e3cff */
        /* <DEDUP_REMOVED lines=38> */
[----:B------:R-:W3:Y:S01]  /*b6f0*/  @P1 LDG.E.U16 R29, desc[UR8][R6.64] ;  /* 0x00000008061d1981 */ /* 0x000ee2000c1e1500 */
[----:B------:R-:W-:-:S03]  /*b700*/  ISETP.GT.AND P0, PT, R4, 0x2, PT ;  /* 0x000000020400780c */ /* 0x000fc60003f04270 */
        /* <DEDUP_REMOVED lines=332> */
[----:B------:R-:W-:-:S02]  /*cbd0*/  PRMT R24, RZ, 0x7610, R24 ;  /* 0x00007610ff187816 */ /* 0x000fc40000000018 */
[----:B----4-:R-:W-:-:S04]  /*cbe0*/  @P0 LOP3.LUT R7, R7, R6, RZ, 0x3c, !PT ;  /* 0x0000000607070212 */ /* 0x010fc800078e3cff */
[----:B------:R-:W-:-:S04]  /*cbf0*/  @P0 LOP3.LUT R6, R7, R6, RZ, 0x3c, !PT ;  /* 0x0000000607060212 */ /* 0x000fc800078e3cff */
[----:B------:R-:W-:-:S05]  /*cc00*/  @P0 LOP3.LUT R7, R7, R6, RZ, 0x3c, !PT ;  /* 0x0000000607070212 */ /* 0x000fca00078e3cff */
[----:B------:R-:W4:Y:S04]  /*cc10*/  @P0 LDG.E.U16 R24, desc[UR8][R6.64] ;  /* 0x0000000806180981 */ /* 0x000f28000c1e1500 */
[----:B------:R-:W2:Y:S04]  /*cc20*/  LDL R6, [R1+0x10dc] ;  /* 0x0010dc0001067983 */ /* 0x000ea80000100800 */
[----:B------:R-:W2:Y:S01]  /*cc30*/  LDL R7, [R1+0x10e0] ;  /* 0x0010e00001077983 */ /* 0x000ea20000100800 */
[----:B------:R-:W-:-:S03]  /*cc40*/  PRMT R25, RZ, 0x7610, R25 ;  /* 0x00007610ff197816 */ /* 0x000fc60000000019 */
[----:B----4-:R-:W-:Y:S01]  /*cc50*/  STL [R1+0x25a8], R24 ;  /* 0x0025a81801007387 */ /* 0x010fe20000100800 */
[----:B--2---:R-:W-:-:S04]  /*cc60*/  @P0 LOP3.LUT R7, R7, R6, RZ, 0x3c, !PT ;  /* 0x0000000607070212 */ /* 0x004fc800078e3cff */
[----:B------:R-:W-:-:S04]  /*cc70*/  @P0 LOP3.LUT R6, R7, R6, RZ, 0x3c, !PT ;  /* 0x0000000607060212 */ /* 0x000fc800078e3cff */
[----:B------:R-:W-:-:S05]  /*cc80*/  @P0 LOP3.LUT R7, R7, R6, RZ, 0x3c, !PT ;  /* 0x0000000607070212 */ /* 0x000fca00078e3cff */
[----:B------:R-:W2:Y:S04]  /*cc90*/  @P0 LDG.E.U16 R25, desc[UR8][R6.64] ;  /* 0x0000000806190981 */ /* 0x000ea8000c1e1500 */
[----:B------:R-:W4:Y:S04]  /*cca0*/  LDL R6, [R1+0x10d4] ;  /* 0x0010d40001067983 */ /* 0x000f280000100800 */
[----:B------:R-:W4:Y:S01]  /*ccb0*/  LDL R7, [R1+0x10d8] ;  /* 0x0010d80001077983 */ /* 0x000f220000100800 */
[----:B------:R-:W-:-:S03]  /*ccc0*/  PRMT R27, RZ, 0x7610, R27 ;  /* 0x00007610ff1b7816 */ /* 0x000fc6000000001b */
[----:B--2---:R-:W-:Y:S01]  /*ccd0*/  STL [R1+0x25ac], R25 ;  /* 0x0025ac1901007387 */ /* 0x004fe20000100800 */
[----:B----4-:R-:W-:-:S04]  /*cce0*/  @P0 LOP3.LUT R7, R7, R6, RZ, 0x3c, !PT ;  /* 0x0000000607070212 */ /* 0x010fc800078e3cff */
        /* <DEDUP_REMOVED lines=10> */
[----:B------:R0:W2:Y:S04]  /*cd90*/  @P0 LDG.E.U16 R3, desc[UR8][R6.64] ;  /* 0x0000000806030981 */ /* 0x0000a8000c1e1500 */
[----:B------:R-:W0:Y:S04]  /*cda0*/  LDL R6, [R1+0x10c4] ;  /* 0x0010c40001067983 */ /* 0x000e280000100800 */
[----:B------:R-:W0:Y:S01]  /*cdb0*/  LDL R7, [R1+0x10c8] ;  /* 0x0010c80001077983 */ /* 0x000e220000100800 */
[----:B------:R-:W-:Y:S02]  /*cdc0*/  ISETP.GT.AND P1, PT, R4, 0x7, PT ;  /* 0x000000070400780c */ /* 0x000fe40003f24270 */
[----:B------:R-:W-:-:S11]  /*cdd0*/  PRMT R23, RZ, 0x7610, R23 ;  /* 0x00007610ff177816 */ /* 0x000fd60000000017 */
[----:B0-----:R-:W-:-:S04]  /*cde0*/  @P1 LOP3.LUT R7, R7, R6, RZ, 0x3c, !PT ;  /* 0x0000000607071212 */ /* 0x001fc800078e3cff */
[----:B------:R-:W-:-:S04]  /*cdf0*/  @P1 LOP3.LUT R6, R7, R6, RZ, 0x3c, !PT ;  /* 0x0000000607061212 */ /* 0x000fc800078e3cff */
[----:B------:R-:W-:-:S05]  /*ce00*/  @P1 LOP3.LUT R7, R7, R6, RZ, 0x3c, !PT ;  /* 0x0000000607071212 */ /* 0x000fca00078e3cff */
[----:B------:R-:W4:Y:S04]  /*ce10*/  @P1 LDG.E.U16 R23, desc[UR8][R6.64] ;  /* 0x0000000806171981 */ /* 0x000f28000c1e1500 */
[----:B--2---:R-:W-:Y:S04]  /*ce20*/  STL [R1+0x25b4], R3 ;  /* 0x0025b40301007387 */ /* 0x004fe80000100800 */
[----:B----4-:R0:W-:Y:S04]  /*ce30*/  STL [R1+0xbbc], R23 ;  /* 0x000bbc1701007387 */ /* 0x0101e80000100800 */
        /* <DEDUP_REMOVED lines=444> */
[----:B------:R0:W2:Y:S04]  /*ea00*/  @P1 LDG.E.U16 R24, desc[UR8][R6.64] ;  /* 0x0000000806181981 */ /* 0x0000a8000c1e1500 */
[----:B------:R-:W0:Y:S04]  /*ea10*/  LDL R6, [R1+0xf34] ;  /* 0x000f340001067983 */ /* 0x000e280000100800 */
[----:B------:R-:W0:Y:S01]  /*ea20*/  LDL R7, [R1+0xf38] ;  /* 0x000f380001077983 */ /* 0x000e220000100800 */
[----:B---3--:R-:W-:Y:S02]  /*ea30*/  PRMT R29, RZ, 0x7610, R29 ;  /* 0x00007610ff1d7816 */ /* 0x008fe4000000001d */
[----:B0-----:R-:W-:-:S04]  /*ea40*/  @P1 LOP3.LUT R7, R7, R6, RZ, 0x3c, !PT ;  /* 0x0000000607071212 */ /* 0x001fc800078e3cff */
[----:B------:R-:W-:-:S04]  /*ea50*/  @P1 LOP3.LUT R6, R7, R6, RZ, 0x3c, !PT ;  /* 0x0000000607061212 */ /* 0x000fc800078e3cff */
[----:B------:R-:W-:-:S05]  /*ea60*/  @P1 LOP3.LUT R7, R7, R6, RZ, 0x3c, !PT ;  /* 0x0000000607071212 */ /* 0x000fca00078e3cff */
[----:B------:R-:W3:Y:S04]  /*ea70*/  @P1 LDG.E.U16 R29, desc[UR8][R6.64] ;  /* 0x00000008061d1981 */ /* 0x000ee8000c1e1500 */
[----:B--2---:R-:W-:Y:S04]  /*ea80*/  STL [R1+0x25f0], R24 ;  /* 0x0025f01801007387 */ /* 0x004fe80000100800 */
[----:B---3--:R0:W-:Y:S04]  /*ea90*/  STL [R1+0x9f8], R29 ;  /* 0x0009f81d01007387 */ /* 0x0081e80000100800 */
[----:B0-----:R-:W2:Y:S04]  /*eaa0*/  LDL.LU R29, [R1+0x280c] ;  /* 0x00280c00011d7983 */ /* 0x001ea80000300800 */
[----:B------:R-:W3:Y:S04]  /*eab0*/  LDL R6, [R1+0xf2c] ;  /* 0x000f2c0001067983 */ /* 0x000ee80000100800 */
[----:B------:R-:W3:Y:S01]  /*eac0*/  LDL R7, [R1+0xf30] ;  /* 0x000f300001077983 */ /* 0x000ee20000100800 */
[----:B------:R-:W-:-:S02]  /*ead0*/  PRMT R23, RZ, 0x7610, R23 ;  /* 0x00007610ff177816 */ /* 0x000fc40000000017 */
        /* <DEDUP_REMOVED lines=510> */
[----:B------:R-:W-:-:S02]  /*10ac0*/  PRMT R28, RZ, 0x7610, R28 ;  /* 0x00007610ff1c7816 */ /* 0x000fc4000000001c */
[----:B----4-:R-:W-:-:S04]  /*10ad0*/  @P0 LOP3.LUT R7, R7, R6, RZ, 0x3c, !PT ;  /* 0x0000000607070212 */ /* 0x010fc800078e3cff */
[----:B------:R-:W-:-:S04]  /*10ae0*/  @P0 LOP3.LUT R6, R7, R6, RZ, 0x3c, !PT ;  /* 0x0000000607060212 */ /* 0x000fc800078e3cff */
[----:B------:R-:W-:-:S05]  /*10af0*/  @P0 LOP3.LUT R7, R7, R6, RZ, 0x3c, !PT ;  /* 0x0000000607070212 */ /* 0x000fca00078e3cff */
[----:B------:R0:W4:Y:S04]  /*10b00*/  @P0 LDG.E.U16 R28, desc[UR8][R6.64] ;  /* 0x00000008061c0981 */ /* 0x000128000c1e1500 */
[----:B------:R-:W0:Y:S04]  /*10b10*/  LDL R6, [R1+0xd64] ;  /* 0x000d640001067983 */ /* 0x000e280000100800 */
[----:B------:R-:W0:Y:S01]  /*10b20*/  LDL R7, [R1+0xd68] ;  /* 0x000d680001077983 */ /* 0x000e220000100800 */
[----:B------:R-:W-:Y:S02]  /*10b30*/  PRMT R27, RZ, 0x7610, R27 ;  /* 0x00007610ff1b7816 */ /* 0x000fe4000000001b */
[----:B0-----:R-:W-:-:S04]  /*10b40*/  @P0 LOP3.LUT R7, R7, R6, RZ, 0x3c, !PT ;  /* 0x0000000607070212 */ /* 0x001fc800078e3cff */
[----:B------:R-:W-:-:S04]  /*10b50*/  @P0 LOP3.LUT R6, R7, R6, RZ, 0x3c, !PT ;  /* 0x0000000607060212 */ /* 0x000fc800078e3cff */
[----:B------:R-:W-:Y:S01]  /*10b60*/  @P0 LOP3.LUT R7, R7, R6, RZ, 0x3c, !PT ;  /* 0x0000000607070212 */ /* 0x000fe200078e3cff */
[----:B----4-:R-:W-:Y:S04]  /*10b70*/  STL [R1+0x2608], R28 ;  /* 0x0026081c01007387 */ /* 0x010fe80000100800 */
[----:B------:R0:W4:Y:S04]  /*10b80*/  @P0 LDG.E.U16 R27, desc[UR8][R6.64] ;  /* 0x00000008061b0981 */ /* 0x000128000c1e1500 */
[----:B------:R-:W0:Y:S04]  /*10b90*/  LDL R6, [R1+0xd5c] ;  /* 0x000d5c0001067983 */ /* 0x000e280000100800 */
[----:B------:R-:W0:Y:S01]  /*10ba0*/  LDL R7, [R1+0xd60] ;  /* 0x000d600001077983 */ /* 0x000e220000100800 */
[----:B------:R-:W-:-:S02]  /*10bb0*/  PRMT R25, RZ, 0x7610, R25 ;  /* 0x00007610ff197816 */ /* 0x000fc40000000019 */
        /* <DEDUP_REMOVED lines=23> */
[----:B------:R-:W-:-:S02]  /*10d30*/  ISETP.GT.AND P1, PT, R4, 0x15, PT ;  /* 0x000000150400780c */ /* 0x000fc40003f24270 */
[----:B---3--:R-:W-:-:S11]  /*10d40*/  PRMT R23, RZ, 0x7610, R23 ;  /* 0x00007610ff177816 */ /* 0x008fd60000000017 */
[----:B0-----:R-:W-:-:S04]  /*10d50*/  @P1 LOP3.LUT R7, R7, R6, RZ, 0x3c, !PT ;  /* 0x0000000607071212 */ /* 0x001fc800078e3cff */
[----:B------:R-:W-:-:S04]  /*10d60*/  @P1 LOP3.LUT R6, R7, R6, RZ, 0x3c, !PT ;  /* 0x0000000607061212 */ /* 0x000fc800078e3cff */
[----:B------:R-:W-:-:S05]  /*10d70*/  @P1 LOP3.LUT R7, R7, R6, RZ, 0x3c, !PT ;  /* 0x0000000607071212 */ /* 0x000fca00078e3cff */
[----:B------:R-:W3:Y:S04]  /*10d80*/  @P1 LDG.E.U16 R23, desc[UR8][R6.64] ;  /* 0x0000000806171981 */ /* 0x000ee8000c1e1500 */
[----:B----4-:R-:W-:Y:S04]  /*10d90*/  STL [R1+0x2618], R3 ;  /* 0x0026180301007387 */ /* 0x010fe80000100800 */
        /* <DEDUP_REMOVED lines=62> */
[----:B------:R-:W2:Y:S01]  /*11180*/  @P1 LDG.E.U16 R29, desc[UR8][R6.64] ;  /* 0x00000008061d1981 */ /* 0x000ea2000c1e1500 */
[----:B------:R-:W-:-:S03]  /*11190*/  ISETP.GT.AND P2, PT, R4, 0x16, PT ;  /* 0x000000160400780c */ /* 0x000fc60003f44270 */
        /* <DEDUP_REMOVED lines=21> */
[----:B------:R-:W4:Y:S02]  /*112f0*/  LDL R7, [R1+0xcf8] ;  /* 0x000cf80001077983 */ /* 0x000f240000100800 */
[----:B----4-:R-:W-:-:S02]  /*11300*/  @P2 LOP3.LUT R7, R7, R6, RZ, 0x3c, !PT ;  /* 0x0000000607072212 */ /* 0x010fc400078e3cff */
[----:B--2---:R-:W-:Y:S02]  /*11310*/  PRMT R29, RZ, 0x7610, R29 ;  /* 0x00007610ff1d7816 */ /* 0x004fe4000000001d */
        /* <DEDUP_REMOVED lines=47> */
[----:B------:R-:W2:Y:S01]  /*11610*/  @P2 LDG.E.U16 R29, desc[UR8][R6.64] ;  /* 0x00000008061d2981 */ /* 0x000ea2000c1e1500 */
[----:B------:R-:W-:-:S03]  /*11620*/  ISETP.GT.AND P0, PT, R4, 0x17, PT ;  /* 0x000000170400780c */ /* 0x000fc60003f04270 */
        /* <DEDUP_REMOVED lines=118> */
[----:B----4-:R0:W-:Y:S04]  /*11d90*/  STL [R1+0x8bc], R22 ;  /* 0x0008bc1601007387 */ /* 0x0101e80000100800 */
[----:B0-----:R-:W4:Y:S04]  /*11da0*/  LDL.LU R22, [R1+0x26b8] ;  /* 0x0026b80001167983 */ /* 0x001f280000300800 */
[----:B------:R-:W2:Y:S04]  /*11db0*/  LDL R6, [R1+0xc54] ;  /* 0x000c540001067983 */ /* 0x000ea80000100800 */
[----:B------:R-:W2:Y:S01]  /*11dc0*/  LDL R7, [R1+0xc58] ;  /* 0x000c580001077983 */ /* 0x000ea20000100800 */
[----:B------:R-:W-:-:S02]  /*11dd0*/  PRMT R21, RZ, 0x7610, R21 ;  /* 0x00007610ff157816 */ /* 0x000fc40000000015 */
        /* <DEDUP_REMOVED lines=8> */
[----:B------:R-:W-:-:S02]  /*11e60*/  PRMT R20, RZ, 0x7610, R20 ;  /* 0x00007610ff147816 */ /* 0x000fc40000000014 */
[----:B---3--:R-:W-:-:S04]  /*11e70*/  @P1 LOP3.LUT R7, R7, R6, RZ, 0x3c, !PT ;  /* 0x0000000607071212 */ /* 0x008fc800078e3cff */
        /* <DEDUP_REMOVED lines=48> */
[----:B------:R0:W2:Y:S04]  /*12180*/  @P2 LDG.E.U16 R26, desc[UR8][R6.64] ;  /* 0x00000008061a2981 */ /* 0x0000a8000c1e1500 */
[----:B------:R-:W0:Y:S04]  /*12190*/  LDL R6, [R1+0xc1c] ;  /* 0x000c1c0001067983 */ /* 0x000e280000100800 */
[----:B------:R-:W0:Y:S01]  /*121a0*/  LDL R7, [R1+0xc20] ;  /* 0x000c200001077983 */ /* 0x000e220000100800 */
[----:B------:R-:W-:Y:S02]  /*121b0*/  PRMT R15, RZ, 0x7610, R15 ;  /* 0x00007610ff0f7816 */ /* 0x000fe4000000000f */
        /* <DEDUP_REMOVED lines=13> */
[----:B------:R0:W3:Y:S04]  /*12290*/  @P2 LDG.E.U16 R26, desc[UR8][R6.64] ;  /* 0x00000008061a2981 */ /* 0x0000e8000c1e1500 */
[----:B------:R-:W0:Y:S04]  /*122a0*/  LDL R6, [R1+0xc0c] ;  /* 0x000c0c0001067983 */ /* 0x000e280000100800 */
[----:B------:R-:W0:Y:S01]  /*122b0*/  LDL R7, [R1+0xc10] ;  /* 0x000c100001077983 */ /* 0x000e220000100800 */
[----:B------:R-:W-:Y:S02]  /*122c0*/  PRMT R14, RZ, 0x7610, R14 ;  /* 0x00007610ff0e7816 */ /* 0x000fe4000000000e */
[----:B0-----:R-:W-:-:S04]  /*122d0*/  @P2 LOP3.LUT R7, R7, R6, RZ, 0x3c, !PT ;  /* 0x0000000607072212 */ /* 0x001fc800078e3cff */
[----:B------:R-:W-:-:S04]  /*122e0*/  @P2 LOP3.LUT R6, R7, R6, RZ, 0x3c, !PT ;  /* 0x0000000607062212 */ /* 0x000fc800078e3cff */
[----:B------:R-:W-:-:S05]  /*122f0*/  @P2 LOP3.LUT R7, R7, R6, RZ, 0x3c, !PT ;  /* 0x0000000607072212 */ /* 0x000fca00078e3cff */
[----:B------:R-:W4:Y:S04]  /*12300*/  @P2 LDG.E.U16 R14, desc[UR8][R6.64] ;  /* 0x00000008060e2981 */ /* 0x000f28000c1e1500 */
[----:B---3--:R0:W-:Y:S04]  /*12310*/  STL [R1+0x48], R26 ;  /* 0x0000481a01007387 */ /* 0x0081e80000100800 */
[----:B0-----:R-:W3:Y:S04]  /*12320*/  LDL R26, [R1+0x1258] ;  /* 0x00125800011a7983 */ /* 0x001ee80000100800 */
[----:B----4-:R0:W-:Y:S04]  /*12330*/  STL [R1+0x40], R14 ;  /* 0x0000400e01007387 */ /* 0x0101e80000100800 */
[----:B0-----:R-:W4:Y:S04]  /*12340*/  LDL.LU R14, [R1+0x2698] ;  /* 0x00269800010e7983 */ /* 0x001f280000300800 */
[----:B------:R-:W2:Y:S04]  /*12350*/  LDL R6, [R1+0xc04] ;  /* 0x000c040001067983 */ /* 0x000ea80000100800 */
[----:B------:R-:W2:Y:S01]  /*12360*/  LDL R7, [R1+0xc08] ;  /* 0x000c080001077983 */ /* 0x000ea20000100800 */
[----:B------:R-:W-:-:S02]  /*12370*/  ISETP.GT.AND P1, PT, R4, 0x1a, PT ;  /* 0x0000001a0400780c */ /* 0x000fc40003f24270 */
[----:B------:R-:W-:-:S11]  /*12380*/  PRMT R13, RZ, 0x7610, R13 ;  /* 0x00007610ff0d7816 */ /* 0x000fd6000000000d */
        /* <DEDUP_REMOVED lines=31> */
[----:B------:R-:W3:Y:S01]  /*12580*/  LDL R7, [R1+0x1250] ;  /* 0x0012500001077983 */ /* 0x000ee20000100800 */
[----:B------:R-:W-:Y:S01]  /*12590*/  PRMT R0, RZ, 0x7610, R0 ;  /* 0x00007610ff007816 */ /* 0x000fe20000000000 */
[----:B0-----:R-:W-:Y:S02]  /*125a0*/  @P1 IMAD.MOV.U32 R6, RZ, RZ, R26 ;  /* 0x000000ffff061224 */ /* 0x001fe400078e001a */
[----:B--2---:R0:W-:Y:S01]  /*125b0*/  STL [R1+0x2648], R28 ;  /* 0x0026481c01007387 */ /* 0x0041e20000100800 */
[----:B------:R-:W-:-:S03]  /*125c0*/  PRMT R27, RZ, 0x7610, R27 ;  /* 0x00007610ff1b7816 */ /* 0x000fc6000000001b */
[----:B------:R-:W2:Y:S04]  /*125d0*/  LDL R26, [R1+0x1284] ;  /* 0x00128400011a7983 */ /* 0x000ea80000100800 */
[----:B---3--:R1:W3:Y:S04]  /*125e0*/  @P1 LDG.E.U16 R0, desc[UR8][R6.64] ;  /* 0x0000000806001981 */ /* 0x0082e8000c1e1500 */
[----:B0-----:R-:W4:Y:S04]  /*125f0*/  LDL R28, [R1+0x1270] ;  /* 0x00127000011c7983 */ /* 0x001f280000100800 */
[----:B------:R-:W1:Y:S04]  /*12600*/  LDL R6, [R1+0xbf0] ;  /* 0x000bf00001067983 */ /* 0x000e680000100800 */
[----:B------:R-:W1:Y:S02]  /*12610*/  LDL R7, [R1+0x1260] ;  /* 0x0012600001077983 */ /* 0x000e640000100800 */
[----:B-1----:R-:W-:-:S04]  /*12620*/  @P1 LOP3.LUT R7, R7, R6, RZ, 0x3c, !PT ;  /* 0x0000000607071212 */ /* 0x002fc800078e3cff */
[----:B------:R-:W-:-:S04]  /*12630*/  @P1 LOP3.LUT R6, R7, R6, RZ, 0x3c, !PT ;  /* 0x0000000607061212 */ /* 0x000fc800078e3cff */
[----:B------:R-:W-:Y:S01]  /*12640*/  @P1 LOP3.LUT R7, R7, R6, RZ, 0x3c, !PT ;  /* 0x0000000607071212 */ /* 0x000fe200078e3cff */
[----:B---3--:R-:W-:Y:S04]  /*12650*/  STL [R1+0x264c], R0 ;  /* 0x00264c0001007387 */ /* 0x008fe80000100800 */
[----:B------:R0:W3:Y:S04]  /*12660*/  @P1 LDG.E.U16 R27, desc[UR8][R6.64] ;  /* 0x00000008061b1981 */ /* 0x0000e8000c1e1500 */
[----:B------:R-:W0:Y:S04]  /*12670*/  LDL R6, [R1+0x125c] ;  /* 0x00125c0001067983 */ /* 0x000e280000100800 */
[----:B------:R-:W0:Y:S01]  /*12680*/  LDL R7, [R1+0x126c] ;  /* 0x00126c0001077983 */ /* 0x000e220000100800 */
[----:B------:R-:W-:-:S02]  /*12690*/  PRMT R10, RZ, 0x7610, R10 ;  /* 0x00007610ff0a7816 */ /* 0x000fc4000000000a */
[----:B0-----:R-:W-:-:S04]  /*126a0*/  @P1 LOP3.LUT R7, R7, R6, RZ, 0x3c, !PT ;  /* 0x0000000607071212 */ /* 0x001fc800078e3cff */
[----:B------:R-:W-:-:S04]  /*126b0*/  @P1 LOP3.LUT R6, R7, R6, RZ, 0x3c, !PT ;  /* 0x0000000607061212 */ /* 0x000fc800078e3cff */
[----:B------:R-:W-:-:S05]  /*126c0*/  @P1 LOP3.LUT R7, R7, R6, RZ, 0x3c, !PT ;  /* 0x0000000607071212 */ /* 0x000fca00078e3cff */
[----:B------:R-:W2:Y:S04]  /*126d0*/  @P1 LDG.E.U16 R10, desc[UR8][R6.64] ;  /* 0x00000008060a1981 */ /* 0x000ea8000c1e1500 */
[----:B---3--:R0:W-:Y:S04]  /*126e0*/  STL [R1+0x2650], R27 ;  /* 0x0026501b01007387 */ /* 0x0081e80000100800 */
[----:B0-----:R-:W3:Y:S04]  /*126f0*/  LDL R27, [R1+0x1278] ;  /* 0x00127800011b7983 */ /* 0x001ee80000100800 */
        /* <DEDUP_REMOVED lines=8> */
[----:B------:R-:W4:Y:S01]  /*12780*/  @P1 LDG.E.U16 R9, desc[UR8][R6.64] ;  /* 0x0000000806091981 */ /* 0x000f22000c1e1500 */
[----:B------:R-:W-:Y:S02]  /*12790*/  ISETP.GT.AND P2, PT, R4, 0x1b, PT ;  /* 0x0000001b0400780c */ /* 0x000fe40003f44270 */
[----:B------:R-:W-:Y:S01]  /*127a0*/  PRMT R25, RZ, 0x7610, R25 ;  /* 0x00007610ff197816 */ /* 0x000fe20000000019 */
[----:B----4-:R0:W-:Y:S04]  /*127b0*/  STL [R1+0x18], R9 ;  /* 0x0000180901007387 */ /* 0x0101e80000100800 */
[----:B0-----:R-:W4:Y:S04]  /*127c0*/  LDL.LU R9, [R1+0x2684] ;  /* 0x0026840001097983 */ /* 0x001f280000300800 */
[----:B------:R-:W2:Y:S02]  /*127d0*/  LDL R7, [R1+0x1274] ;  /* 0x0012740001077983 */ /* 0x000ea40000100800 */
[----:B---3--:R-:W-:Y:S01]  /*127e0*/  @P2 IMAD.MOV.U32 R6, RZ, RZ, R27 ;  /* 0x000000ffff062224 */ /* 0x008fe200078e001b */
[----:B------:R-:W-:Y:S01]  /*127f0*/  PRMT R24, RZ, 0x7610, R24 ;  /* 0x00007610ff187816 */ /* 0x000fe20000000018 */
[----:B------:R-:W3:Y:S04]  /*12800*/  LDL R27, [R1+0x12a0] ;  /* 0x0012a000011b7983 */ /* 0x000ee80000100800 */
[----:B--2---:R0:W2:Y:S02]  /*12810*/  @P2 LDG.E.U16 R25, desc[UR8][R6.64] ;  /* 0x0000000806192981 */ /* 0x0040a4000c1e1500 */
[----:B0-----:R-:W-:-:S02]  /*12820*/  @P2 IMAD.MOV.U32 R6, RZ, RZ, R26 ;  /* 0x000000ffff062224 */ /* 0x001fc400078e001a */
[----:B------:R-:W-:-:S05]  /*12830*/  @P2 IMAD.MOV.U32 R7, RZ, RZ, R28 ;  /* 0x000000ffff072224 */ /* 0x000fca00078e001c */
[----:B------:R0:W4:Y:S04]  /*12840*/  @P2 LDG.E.U16 R24, desc[UR8][R6.64] ;  /* 0x0000000806182981 */ /* 0x000128000c1e1500 */
[----:B--2---:R-:W-:Y:S04]  /*12850*/  STL [R1+0x2624], R25 ;  /* 0x0026241901007387 */ /* 0x004fe80000100800 */
[----:B------:R-:W0:Y:S04]  /*12860*/  LDL R6, [R1+0x1280] ;  /* 0x0012800001067983 */ /* 0x000e280000100800 */
[----:B------:R-:W0:Y:S01]  /*12870*/  LDL R7, [R1+0x128c] ;  /* 0x00128c0001077983 */ /* 0x000e220000100800 */
[----:B------:R-:W-:-:S03]  /*12880*/  PRMT R8, RZ, 0x7610, R8 ;  /* 0x00007610ff087816 */ /* 0x000fc60000000008 */
[----:B------:R-:W2:Y:S04]  /*12890*/  LDL R28, [R1+0x129c] ;  /* 0x00129c00011c7983 */ /* 0x000ea80000100800 */
[----:B------:R-:W2:Y:S01]  /*128a0*/  LDL R26, [R1+0x12ac] ;  /* 0x0012ac00011a7983 */ /* 0x000ea20000100800 */
        /* <DEDUP_REMOVED lines=22> */
[----:B------:R-:W2:Y:S01]  /*12a10*/  @P2 LDG.E.U16 R2, desc[UR8][R6.64] ;  /* 0x0000000806022981 */ /* 0x000ea2000c1e1500 */
[----:B------:R-:W-:-:S03]  /*12a20*/  PRMT R3, RZ, 0x7610, R3 ;  /* 0x00007610ff037816 */ /* 0x000fc60000000003 */
[----:B--2---:R0:W-:Y:S04]  /*12a30*/  STL [R1+0x4], R2 ;  /* 0x0000040201007387 */ /* 0x0041e80000100800 */
[----:B0-----:R-:W2:Y:S04]  /*12a40*/  LDL.LU R2, [R1+0x2678] ;  /* 0x0026780001027983 */ /* 0x001ea80000300800 */
[----:B------:R-:W3:Y:S01]  /*12a50*/  LDL R7, [R1+0x1264] ;  /* 0x0012640001077983 */ /* 0x000ee20000100800 */
[----:B------:R-:W-:Y:S01]  /*12a60*/  @P2 IMAD.MOV.U32 R6, RZ, RZ, R27 ;  /* 0x000000ffff062224 */ /* 0x000fe200078e001b */
[----:B------:R-:W-:-:S02]  /*12a70*/  PRMT R29, RZ, 0x7610, R29 ;  /* 0x00007610ff1d7816 */ /* 0x000fc4000000001d */
[----:B------:R-:W4:Y:S04]  /*12a80*/  LDL R27, [R1+0x12b8] ;  /* 0x0012b800011b7983 */ /* 0x000f280000100800 */
[----:B---3--:R0:W3:Y:S02]  /*12a90*/  @P2 LDG.E.U16 R3, desc[UR8][R6.64] ;  /* 0x0000000806032981 */ /* 0x0080e4000c1e1500 */
[----:B0-----:R-:W-:Y:S02]  /*12aa0*/  @P2 IMAD.MOV.U32 R6, RZ, RZ, R26 ;  /* 0x000000ffff062224 */ /* 0x001fe400078e001a */
[----:B------:R-:W-:-:S05]  /*12ab0*/  @P2 IMAD.MOV.U32 R7, RZ, RZ, R28 ;  /* 0x000000ffff072224 */ /* 0x000fca00078e001c */
[----:B------:R-:W2:Y:S04]  /*12ac0*/  @P2 LDG.E.U16 R29, desc[UR8][R6.64] ;  /* 0x00000008061d2981 */ /* 0x000ea8000c1e1500 */
[----:B---3--:R0:W-:Y:S04]  /*12ad0*/  STL [R1+0x261c], R3 ;  /* 0x00261c0301007387 */ /* 0x0081e80000100800 */
[----:B------:R-:W3:Y:S04]  /*12ae0*/  LDL R6, [R1+0x12a8] ;  /* 0x0012a80001067983 */ /* 0x000ee80000100800 */
[----:B------:R-:W3:Y:S01]  /*12af0*/  LDL R7, [R1+0x12bc] ;  /* 0x0012bc0001077983 */ /* 0x000ee20000100800 */
[----:B------:R-:W-:-:S03]  /*12b00*/  PRMT R23, RZ, 0x7610, R23 ;  /* 0x00007610ff177816 */ /* 0x000fc60000000017 */
[----:B------:R-:W4:Y:S04]  /*12b10*/  LDL R28, [R1+0x12c0] ;  /* 0x0012c000011c7983 */ /* 0x000f280000100800 */
[----:B------:R-:W4:Y:S04]  /*12b20*/  LDL R26, [R1+0x12cc] ;  /* 0x0012cc00011a7983 */ /* 0x000f280000100800 */
[----:B0-----:R-:W4:Y:S04]  /*12b30*/  LDL R3, [R1+0x12c4] ;  /* 0x0012c40001037983 */ /* 0x001f280000100800 */
[----:B--2---:R0:W-:Y:S04]  /*12b40*/  STL [R1+0x2620], R29 ;  /* 0x0026201d01007387 */ /* 0x0041e80000100800 */
[----:B0-----:R-:W2:Y:S01]  /*12b50*/  LDL R29, [R1+0x12b0] ;  /* 0x0012b000011d7983 */ /* 0x001ea20000100800 */
[----:B---3--:R-:W-:-:S04]  /*12b60*/  @P2 LOP3.LUT R7, R7, R6, RZ, 0x3c, !PT ;  /* 0x0000000607072212 */ /* 0x008fc800078e3cff */
[----:B------:R-:W-:-:S04]  /*12b70*/  @P2 LOP3.LUT R6, R7, R6, RZ, 0x3c, !PT ;  /* 0x0000000607062212 */ /* 0x000fc800078e3cff */
[----:B------:R-:W-:-:S05]  /*12b80*/  @P2 LOP3.LUT R7, R7, R6, RZ, 0x3c, !PT ;  /* 0x0000000607072212 */ /* 0x000fca00078e3cff */
[----:B------:R4:W3:Y:S04]  /*12b90*/  @P2 LDG.E.U16 R23, desc[UR8][R6.64] ;  /* 0x0000000806172981 */ /* 0x0008e8000c1e1500 */
[----:B------:R-:W2:Y:S01]  /*12ba0*/  LDL R7, [R1+0x12b4] ;  /* 0x0012b40001077983 */ /* 0x000ea20000100800 */
[----:B------:R-:W-:Y:S02]  /*12bb0*/  ISETP.GT.AND P1, PT, R4, 0x1c, PT ;  /* 0x0000001c0400780c */ /* 0x000fe40003f24270 */
[----:B------:R-:W-:Y:S02]  /*12bc0*/  PRMT R22, RZ, 0x7610, R22 ;  /* 0x00007610ff167816 */ /* 0x000fe40000000016 */
[----:B------:R-:W-:-:S09]  /*12bd0*/  PRMT R21, RZ, 0x7610, R21 ;  /* 0x00007610ff157816 */ /* 0x000fd20000000015 */
[----:B----4-:R-:W-:-:S05]  /*12be0*/  @P1 IMAD.MOV.U32 R6, RZ, RZ, R27 ;  /* 0x000000ffff061224 */ /* 0x010fca00078e001b */
[----:B--2---:R0:W2:Y:S02]  /*12bf0*/  @P1 LDG.E.U16 R22, desc[UR8][R6.64] ;  /* 0x0000000806161981 */ /* 0x0040a4000c1e1500 */
[----:B0-----:R-:W-:Y:S02]  /*12c00*/  @P1 IMAD.MOV.U32 R6, RZ, RZ, R3 ;  /* 0x000000ffff061224 */ /* 0x001fe400078e0003 */
[----:B------:R-:W-:-:S05]  /*12c10*/  @P1 IMAD.MOV.U32 R7, RZ, RZ, R29 ;  /* 0x000000ffff071224 */ /* 0x000fca00078e001d */
[----:B------:R0:W4:Y:S01]  /*12c20*/  @P1 LDG.E.U16 R21, desc[UR8][R6.64] ;  /* 0x0000000806151981 */ /* 0x000122000c1e1500 */
[----:B------:R-:W-:-:S03]  /*12c30*/  PRMT R20, RZ, 0x7610, R20 ;  /* 0x00007610ff147816 */ /* 0x000fc60000000014 */
[----:B---3--:R-:W-:Y:S04]  /*12c40*/  STL [R1+0x262c], R23 ;  /* 0x00262c1701007387 */ /* 0x008fe80000100800 */
[----:B------:R-:W3:Y:S01]  /*12c50*/  LDL R27, [R1+0x12d8] ;  /* 0x0012d800011b7983 */ /* 0x000ee20000100800 */
[----:B0-----:R-:W-:Y:S02]  /*12c60*/  @P1 IMAD.MOV.U32 R6, RZ, RZ, R26 ;  /* 0x000000ffff061224 */ /* 0x001fe400078e001a */
[----:B------:R-:W-:-:S05]  /*12c70*/  @P1 IMAD.MOV.U32 R7, RZ, RZ, R28 ;  /* 0x000000ffff071224 */ /* 0x000fca00078e001c */
[----:B------:R0:W3:Y:S04]  /*12c80*/  @P1 LDG.E.U16 R20, desc[UR8][R6.64] ;  /* 0x0000000806141981 */ /* 0x0000e8000c1e1500 */
[----:B--2---:R-:W-:Y:S04]  /*12c90*/  STL [R1+0x2630], R22 ;  /* 0x0026301601007387 */ /* 0x004fe80000100800 */
[----:B------:R-:W2:Y:S04]  /*12ca0*/  LDL R29, [R1+0x12a4] ;  /* 0x0012a400011d7983 */ /* 0x000ea80000100800 */
[----:B------:R-:W2:Y:S04]  /*12cb0*/  LDL R3, [R1+0x12e0] ;  /* 0x0012e00001037983 */ /* 0x000ea80000100800 */
[----:B----4-:R1:W-:Y:S04]  /*12cc0*/  STL [R1+0x2634], R21 ;  /* 0x0026341501007387 */ /* 0x0103e80000100800 */
[----:B------:R-:W0:Y:S04]  /*12cd0*/  LDL R6, [R1+0x12c8] ;  /* 0x0012c80001067983 */ /* 0x000e280000100800 */
[----:B------:R-:W0:Y:S01]  /*12ce0*/  LDL R7, [R1+0x12d4] ;  /* 0x0012d40001077983 */ /* 0x000e220000100800 */
[----:B------:R-:W-:-:S02]  /*12cf0*/  PRMT R19, RZ, 0x7610, R19 ;  /* 0x00007610ff137816 */ /* 0x000fc40000000013 */
[----:B------:R-:W-:Y:S02]  /*12d00*/  PRMT R18, RZ, 0x7610, R18 ;  /* 0x00007610ff127816 */ /* 0x000fe40000000012 */
[----:B------:R-:W-:Y:S01]  /*12d10*/  PRMT R17, RZ, 0x7610, R17 ;  /* 0x00007610ff117816 */ /* 0x000fe20000000011 */
[----:B------:R-:W4:Y:S04]  /*12d20*/  LDL R28, [R1+0x12dc] ;  /* 0x0012dc00011c7983 */ /* 0x000f280000100800 */
[----:B------:R-:W4:Y:S04]  /*12d30*/  LDL R26, [R1+0x12ec] ;  /* 0x0012ec00011a7983 */ /* 0x000f280000100800 */
[----:B-1----:R-:W2:Y:S01]  /*12d40*/  LDL R21, [R1+0x12d0] ;  /* 0x0012d00001157983 */ /* 0x002ea20000100800 */
[----:B0-----:R-:W-:-:S04]  /*12d50*/  @P1 LOP3.LUT R7, R7, R6, RZ, 0x3c, !PT ;  /* 0x0000000607071212 */ /* 0x001fc800078e3cff */
[----:B------:R-:W-:-:S04]  /*12d60*/  @P1 LOP3.LUT R6, R7, R6, RZ, 0x3c, !PT ;  /* 0x0000000607061212 */ /* 0x000fc800078e3cff */
[----:B------:R-:W-:-:S05]  /*12d70*/  @P1 LOP3.LUT R7, R7, R6, RZ, 0x3c, !PT ;  /* 0x0000000607071212 */ /* 0x000fca00078e3cff */
[----:B------:R3:W4:Y:S02]  /*12d80*/  @P1 LDG.E.U16 R19, desc[UR8][R6.64] ;  /* 0x0000000806131981 */ /* 0x000724000c1e1500 */
[----:B---3--:R-:W-:Y:S02]  /*12d90*/  @P1 IMAD.MOV.U32 R6, RZ, RZ, R27 ;  /* 0x000000ffff061224 */ /* 0x008fe400078e001b */
[----:B--2---:R-:W-:-:S05]  /*12da0*/  @P1 IMAD.MOV.U32 R7, RZ, RZ, R21 ;  /* 0x000000ffff071224 */ /* 0x004fca00078e0015 */
[----:B------:R0:W2:Y:S04]  /*12db0*/  @P1 LDG.E.U16 R18, desc[UR8][R6.64] ;  /* 0x0000000806121981 */ /* 0x0000a8000c1e1500 */
[----:B------:R1:W-:Y:S01]  /*12dc0*/  STL [R1+0x2638], R20 ;  /* 0x0026381401007387 */ /* 0x0003e20000100800 */
[----:B0-----:R-:W-:Y:S02]  /*12dd0*/  @P1 IMAD.MOV.U32 R6, RZ, RZ, R3 ;  /* 0x000000ffff061224 */ /* 0x001fe400078e0003 */
[----:B------:R-:W-:-:S05]  /*12de0*/  @P1 IMAD.MOV.U32 R7, RZ, RZ, R29 ;  /* 0x000000ffff071224 */ /* 0x000fca00078e001d */
[----:B------:R0:W3:Y:S04]  /*12df0*/  @P1 LDG.E.U16 R17, desc[UR8][R6.64] ;  /* 0x0000000806111981 */ /* 0x0000e8000c1e1500 */
[----:B----4-:R-:W-:Y:S04]  /*12e00*/  STL [R1+0x263c], R19 ;  /* 0x00263c1301007387 */ /* 0x010fe80000100800 */
[----:B------:R-:W4:Y:S04]  /*12e10*/  LDL R27, [R1+0x12e8] ;  /* 0x0012e800011b7983 */ /* 0x000f280000100800 */
[----:B------:R-:W4:Y:S04]  /*12e20*/  LDL R21, [R1+0x12fc] ;  /* 0x0012fc0001157983 */ /* 0x000f280000100800 */
[----:B--2---:R-:W-:Y:S04]  /*12e30*/  STL [R1+0x2640], R18 ;  /* 0x0026401201007387 */ /* 0x004fe80000100800 */
[----:B-1----:R-:W2:Y:S04]  /*12e40*/  LDL R20, [R1+0x12f4] ;  /* 0x0012f40001147983 */ /* 0x002ea80000100800 */
[----:B------:R-:W2:Y:S01]  /*12e50*/  LDL R3, [R1+0x12f8] ;  /* 0x0012f80001037983 */ /* 0x000ea20000100800 */
[----:B------:R-:W-:-:S02]  /*12e60*/  PRMT R16, RZ, 0x7610, R16 ;  /* 0x00007610ff107816 */ /* 0x000fc40000000010 */
[----:B------:R-:W-:Y:S01]  /*12e70*/  ISETP.GT.AND P2, PT, R4, 0x1d, PT ;  /* 0x0000001d0400780c */ /* 0x000fe20003f44270 */
[----:B0-----:R-:W-:Y:S02]  /*12e80*/  @P1 IMAD.MOV.U32 R6, RZ, RZ, R26 ;  /* 0x000000ffff061224 */ /* 0x001fe400078e001a */
[----:B------:R-:W-:Y:S01]  /*12e90*/  @P1 IMAD.MOV.U32 R7, RZ, RZ, R28 ;  /* 0x000000ffff071224 */ /* 0x000fe200078e001c */
[----:B------:R-:W-:-:S04]  /*12ea0*/  PRMT R15, RZ, 0x7610, R15 ;  /* 0x00007610ff0f7816 */ /* 0x000fc8000000000f */
[----:B------:R4:W2:Y:S04]  /*12eb0*/  @P1 LDG.E.U16 R16, desc[UR8][R6.64] ;  /* 0x0000000806101981 */ /* 0x0008a8000c1e1500 */
[----:B---3--:R-:W-:Y:S04]  /*12ec0*/  STL [R1+0x2644], R17 ;  /* 0x0026441101007387 */ /* 0x008fe80000100800 */
[----:B------:R-:W3:Y:S04]  /*12ed0*/  LDL R28, [R1+0x12f0] ;  /* 0x0012f000011c7983 */ /* 0x000ee80000100800 */
[----:B------:R-:W3:Y:S01]  /*12ee0*/  LDL R26, [R1+0x1304] ;  /* 0x00130400011a7983 */ /* 0x000ee20000100800 */
[----:B------:R-:W-:Y:S01]  /*12ef0*/  PRMT R14, RZ, 0x7610, R14 ;  /* 0x00007610ff0e7816 */ /* 0x000fe2000000000e */
[----:B----4-:R-:W-:-:S02]  /*12f00*/  @P1 IMAD.MOV.U32 R7, RZ, RZ, R27 ;  /* 0x000000ffff071224 */ /* 0x010fc400078e001b */
[----:B------:R-:W-:-:S05]  /*12f10*/  @P1 IMAD.MOV.U32 R6, RZ, RZ, R21 ;  /* 0x000000ffff061224 */ /* 0x000fca00078e0015 */
[----:B------:R2:W4:Y:S02]  /*12f20*/  @P1 LDG.E.U16 R15, desc[UR8][R6.64] ;  /* 0x00000008060f1981 */ /* 0x000524000c1e1500 */
[----:B--2---:R-:W-:Y:S02]  /*12f30*/  @P2 IMAD.MOV.U32 R7, RZ, RZ, R20 ;  /* 0x000000ffff072224 */ /* 0x004fe400078e0014 */
[----:B------:R-:W-:-:S05]  /*12f40*/  @P2 IMAD.MOV.U32 R6, RZ, RZ, R3 ;  /* 0x000000ffff062224 */ /* 0x000fca00078e0003 */
[----:B------:R3:W2:Y:S01]  /*12f50*/  @P2 LDG.E.U16 R14, desc[UR8][R6.64] ;  /* 0x00000008060e2981 */ /* 0x0006a2000c1e1500 */
[----:B------:R-:W-:-:S03]  /*12f60*/  PRMT R13, RZ, 0x7610, R13 ;  /* 0x00007610ff0d7816 */ /* 0x000fc6000000000d */
[----:B------:R-:W-:Y:S04]  /*12f70*/  STL [R1+0x2654], R16 ;  /* 0x0026541001007387 */ /* 0x000fe80000100800 */
[----:B------:R-:W2:Y:S04]  /*12f80*/  LDL R27, [R1+0x1300] ;  /* 0x00130000011b7983 */ /* 0x000ea80000100800 */
[----:B------:R-:W2:Y:S01]  /*12f90*/  LDL R21, [R1+0x130c] ;  /* 0x00130c0001157983 */ /* 0x000ea20000100800 */
[----:B---3--:R-:W-:Y:S02]  /*12fa0*/  @P2 IMAD.MOV.U32 R7, RZ, RZ, R28 ;  /* 0x000000ffff072224 */ /* 0x008fe400078e001c */
[----:B------:R-:W-:-:S05]  /*12fb0*/  @P2 IMAD.MOV.U32 R6, RZ, RZ, R26 ;  /* 0x000000ffff062224 */ /* 0x000fca00078e001a */
[----:B------:R0:W3:Y:S04]  /*12fc0*/  @P2 LDG.E.U16 R13, desc[UR8][R6.64] ;  /* 0x00000008060d2981 */ /* 0x0000e8000c1e1500 */
[----:B----4-:R1:W-:Y:S04]  /*12fd0*/  STL [R1+0x2658], R15 ;  /* 0x0026580f01007387 */ /* 0x0103e80000100800 */
[----:B------:R-:W4:Y:S04]  /*12fe0*/  LDL R20, [R1+0x1308] ;  /* 0x0013080001147983 */ /* 0x000f280000100800 */
[----:B------:R-:W4:Y:S04]  /*12ff0*/  LDL R3, [R1+0x1314] ;  /* 0x0013140001037983 */ /* 0x000f280000100800 */
[----:B--2---:R-:W-:Y:S04]  /*13000*/  STL [R1+0x25b8], R14 ;  /* 0x0025b80e01007387 */ /* 0x004fe80000100800 */
[----:B------:R-:W2:Y:S04]  /*13010*/  LDL R29, [R1+0x1310] ;  /* 0x00131000011d7983 */ /* 0x000ea80000100800 */
[----:B------:R-:W2:Y:S04]  /*13020*/  LDL R28, [R1+0x1318] ;  /* 0x00131800011c7983 */ /* 0x000ea80000100800 */
[----:B------:R-:W2:Y:S04]  /*13030*/  LDL R26, [R1+0x12e4] ;  /* 0x0012e400011a7983 */ /* 0x000ea80000100800 */
[----:B-1----:R-:W2:Y:S01]  /*13040*/  LDL R15, [R1+0x1320] ;  /* 0x00132000010f7983 */ /* 0x002ea20000100800 */
[----:B------:R-:W-:Y:S01]  /*13050*/  PRMT R12, RZ, 0x7610, R12 ;  /* 0x00007610ff0c7816 */ /* 0x000fe2000000000c */
[----:B0-----:R-:W-:-:S02]  /*13060*/  @P2 IMAD.MOV.U32 R6, RZ, RZ, R21 ;  /* 0x000000ffff062224 */ /* 0x001fc400078e0015 */
[----:B------:R-:W-:Y:S01]  /*13070*/  @P2 IMAD.MOV.U32 R7, RZ, RZ, R27 ;  /* 0x000000ffff072224 */ /* 0x000fe200078e001b */
[----:B------:R-:W-:-:S04]  /*13080*/  PRMT R11, RZ, 0x7610, R11 ;  /* 0x00007610ff0b7816 */ /* 0x000fc8000000000b */
[----:B------:R4:W2:Y:S04]  /*13090*/  @P2 LDG.E.U16 R12, desc[UR8][R6.64] ;  /* 0x00000008060c2981 */ /* 0x0008a8000c1e1500 */
[----:B---3--:R-:W-:Y:S04]  /*130a0*/  STL [R1+0x25bc], R13 ;  /* 0x0025bc0d01007387 */ /* 0x008fe80000100800 */
[----:B------:R-:W3:Y:S04]  /*130b0*/  LDL R27, [R1+0x131c] ;  /* 0x00131c00011b7983 */ /* 0x000ee80000100800 */
[----:B------:R-:W3:Y:S01]  /*130c0*/  LDL R21, [R1+0x132c] ;  /* 0x00132c0001157983 */ /* 0x000ee20000100800 */
[----:B------:R-:W-:-:S02]  /*130d0*/  PRMT R10, RZ, 0x7610, R10 ;  /* 0x00007610ff0a7816 */ /* 0x000fc4000000000a */
[----:B------:R-:W-:Y:S01]  /*130e0*/  PRMT R9, RZ, 0x7610, R9 ;  /* 0x00007610ff097816 */ /* 0x000fe20000000009 */
[----:B----4-:R-:W-:Y:S02]  /*130f0*/  @P2 IMAD.MOV.U32 R7, RZ, RZ, R20 ;  /* 0x000000ffff072224 */ /* 0x010fe400078e0014 */
[----:B------:R-:W-:-:S05]  /*13100*/  @P2 IMAD.MOV.U32 R6, RZ, RZ, R3 ;  /* 0x000000ffff062224 */ /* 0x000fca00078e0003 */
[----:B------:R2:W4:Y:S02]  /*13110*/  @P2 LDG.E.U16 R11, desc[UR8][R6.64] ;  /* 0x00000008060b2981 */ /* 0x000524000c1e1500 */
[----:B--2---:R-:W-:Y:S02]  /*13120*/  @P2 IMAD.MOV.U32 R7, RZ, RZ, R29 ;  /* 0x000000ffff072224 */ /* 0x004fe400078e001d */
[----:B------:R-:W-:-:S05]  /*13130*/  @P2 IMAD.MOV.U32 R6, RZ, RZ, R28 ;  /* 0x000000ffff062224 */ /* 0x000fca00078e001c */
[----:B------:R0:W2:Y:S02]  /*13140*/  @P2 LDG.E.U16 R10, desc[UR8][R6.64] ;  /* 0x00000008060a2981 */ /* 0x0000a4000c1e1500 */
[----:B0-----:R-:W-:Y:S02]  /*13150*/  @P2 IMAD.MOV.U32 R6, RZ, RZ, R15 ;  /* 0x000000ffff062224 */ /* 0x001fe400078e000f */
        /* <DEDUP_REMOVED lines=10> */
[----:B--2---:R-:W-:Y:S04]  /*13200*/  STL [R1+0x25c8], R10 ;  /* 0x0025c80a01007387 */ /* 0x004fe80000100800 */
[----:B------:R-:W2:Y:S04]  /*13210*/  LDL R26, [R1+0xc8c] ;  /* 0x000c8c00011a7983 */ /* 0x000ea80000100800 */
[----:B------:R-:W4:Y:S04]  /*13220*/  LDL R15, [R1+0xc90] ;  /* 0x000c9000010f7983 */ /* 0x000f280000100800 */
[----:B------:R3:W-:Y:S04]  /*13230*/  STL [R1+0x25cc], R9 ;  /* 0x0025cc0901007387 */ /* 0x0007e80000100800 */
[----:B------:R-:W4:Y:S04]  /*13240*/  LDL R21, [R1+0x1334] ;  /* 0x0013340001157983 */ /* 0x000f280000100800 */
[----:B-1----:R-:W4:Y:S01]  /*13250*/  LDL R11, [R1+0x1338] ;  /* 0x00133800010b7983 */ /* 0x002f220000100800 */
[----:B0-----:R-:W-:-:S02]  /*13260*/  @P2 IMAD.MOV.U32 R6, RZ, RZ, R3 ;  /* 0x000000ffff062224 */ /* 0x001fc400078e0003 */
[----:B------:R-:W-:Y:S01]  /*13270*/  @P2 IMAD.MOV.U32 R7, RZ, RZ, R20 ;  /* 0x000000ffff072224 */ /* 0x000fe200078e0014 */
[----:B------:R-:W-:Y:S02]  /*13280*/  PRMT R5, RZ, 0x7610, R5 ;  /* 0x00007610ff057816 */ /* 0x000fe40000000005 */
[----:B------:R-:W-:Y:S02]  /*13290*/  ISETP.GT.AND P1, PT, R4, 0x1e, PT ;  /* 0x0000001e0400780c */ /* 0x000fe40003f24270 */
[----:B------:R-:W-:Y:S02]  /*132a0*/  PRMT R14, RZ, 0x7610, R14 ;  /* 0x00007610ff0e7816 */ /* 0x000fe4000000000e */
[----:B------:R2:W4:Y:S04]  /*132b0*/  @P2 LDG.E.U16 R5, desc[UR8][R6.64] ;  /* 0x0000000806052981 */ /* 0x000528000c1e1500 */
[----:B---3--:R-:W-:Y:S04]  /*132c0*/  STL [R1+0x25d0], R8 ;  /* 0x0025d00801007387 */ /* 0x008fe80000100800 */
[----:B------:R-:W3:Y:S04]  /*132d0*/  LDL R20, [R1+0x1330] ;  /* 0x0013300001147983 */ /* 0x000ee80000100800 */
[----:B------:R-:W3:Y:S01]  /*132e0*/  LDL R3, [R1+0x1344] ;  /* 0x0013440001037983 */ /* 0x000ee20000100800 */
[----:B------:R-:W-:Y:S01]  /*132f0*/  PRMT R9, RZ, 0x7610, R9 ;  /* 0x00007610ff097816 */ /* 0x000fe20000000009 */
[----:B--2---:R-:W-:-:S02]  /*13300*/  @P0 IMAD.MOV.U32 R7, RZ, RZ, R26 ;  /* 0x000000ffff070224 */ /* 0x004fc400078e001a */
[----:B----4-:R-:W-:-:S05]  /*13310*/  @P0 IMAD.MOV.U32 R6, RZ, RZ, R15 ;  /* 0x000000ffff060224 */ /* 0x010fca00078e000f */
[----:B------:R0:W2:Y:S02]  /*13320*/  @P0 LDG.E.U16 R14, desc[UR8][R6.64] ;  /* 0x00000008060e0981 */ /* 0x0000a4000c1e1500 */
[----:B0-----:R-:W-:Y:S02]  /*13330*/  @P1 IMAD.MOV.U32 R7, RZ, RZ, R21 ;  /* 0x000000ffff071224 */ /* 0x001fe400078e0015 */
[----:B------:R-:W-:-:S05]  /*13340*/  @P1 IMAD.MOV.U32 R6, RZ, RZ, R11 ;  /* 0x000000ffff061224 */ /* 0x000fca00078e000b */
[----:B------:R3:W4:Y:S01]  /*13350*/  @P1 LDG.E.U16 R9, desc[UR8][R6.64] ;  /* 0x0000000806091981 */ /* 0x000722000c1e1500 */
[----:B------:R-:W-:Y:S01]  /*13360*/  PRMT R2, RZ, 0x7610, R2 ;  /* 0x00007610ff027816 */ /* 0x000fe20000000002 */
[----:B---3--:R-:W-:Y:S02]  /*13370*/  @P1 IMAD.MOV.U32 R7, RZ, RZ, R20 ;  /* 0x000000ffff071224 */ /* 0x008fe400078e0014 */
[----:B------:R-:W-:-:S05]  /*13380*/  @P1 IMAD.MOV.U32 R6, RZ, RZ, R3 ;  /* 0x000000ffff061224 */ /* 0x000fca00078e0003 */
[----:B------:R-:W3:Y:S04]  /*13390*/  @P1 LDG.E.U16 R2, desc[UR8][R6.64] ;  /* 0x0000000806021981 */ /* 0x000ee8000c1e1500 */
[----:B------:R-:W-:Y:S04]  /*133a0*/  STL [R1+0x25d4], R5 ;  /* 0x0025d40501007387 */ /* 0x000fe80000100800 */
[----:B------:R-:W3:Y:S04]  /*133b0*/  LDL R27, [R1+0x1340] ;  /* 0x00134000011b7983 */ /* 0x000ee80000100800 */
[----:B------:R-:W3:Y:S04]  /*133c0*/  LDL R26, [R1+0x134c] ;  /* 0x00134c00011a7983 */ /* 0x000ee80000100800 */
[----:B------:R-:W3:Y:S04]  /*133d0*/  LDL R15, [R1+0x1348] ;  /* 0x00134800010f7983 */ /* 0x000ee80000100800 */
[----:B--2---:R0:W-:Y:S04]  /*133e0*/  STL [R1+0x8e4], R14 ;  /* 0x0008e40e01007387 */ /* 0x0041e80000100800 */
[----:B------:R-:W2:Y:S04]  /*133f0*/  LDL R11, [R1+0x1350] ;  /* 0x00135000010b7983 */ /* 0x000ea80000100800 */
[----:B0-----:R-:W2:Y:S04]  /*13400*/  LDL R14, [R1+0x1354] ;  /* 0x00135400010e7983 */ /* 0x001ea80000100800 */
[----:B----4-:R0:W-:Y:S04]  /*13410*/  STL [R1+0x8d8], R9 ;  /* 0x0008d80901007387 */ /* 0x0101e80000100800 */
[----:B------:R-:W4:Y:S04]  /*13420*/  LDL R21, [R1+0x1324] ;  /* 0x0013240001157983 */ /* 0x000f280000100800 */
[----:B------:R-:W4:Y:S04]  /*13430*/  LDL R20, [R1+0x1360] ;  /* 0x0013600001147983 */ /* 0x000f280000100800 */
[----:B------:R-:W4:Y:S04]  /*13440*/  LDL R3, [R1+0x135c] ;  /* 0x00135c0001037983 */ /* 0x000f280000100800 */
[----:B0-----:R-:W4:Y:S01]  /*13450*/  LDL R9, [R1+0x1358] ;  /* 0x0013580001097983 */ /* 0x001f220000100800 */
[----:B------:R-:W-:-:S03]  /*13460*/  PRMT R25, RZ, 0x7610, R25 ;  /* 0x00007610ff197816 */ /* 0x000fc60000000019 */
[----:B---3--:R0:W-:Y:S01]  /*13470*/  STL [R1+0x8d0], R2 ;  /* 0x0008d00201007387 */ /* 0x0081e20000100800 */
[----:B------:R-:W-:Y:S02]  /*13480*/  @P1 IMAD.MOV.U32 R7, RZ, RZ, R27 ;  /* 0x000000ffff071224 */ /* 0x000fe400078e001b */
[----:B------:R-:W-:Y:S01]  /*13490*/  @P1 IMAD.MOV.U32 R6, RZ, RZ, R26 ;  /* 0x000000ffff061224 */ /* 0x000fe200078e001a */
[----:B------:R-:W-:-:S04]  /*134a0*/  PRMT R24, RZ, 0x7610, R24 ;  /* 0x00007610ff187816 */ /* 0x000fc80000000018 */
[----:B------:R1:W3:Y:S04]  /*134b0*/  @P1 LDG.E.U16 R25, desc[UR8][R6.64] ;  /* 0x0000000806191981 */ /* 0x0002e8000c1e1500 */
[----:B0-----:R-:W3:Y:S01]  /*134c0*/  LDL R2, [R1+0x136c] ;  /* 0x00136c0001027983 */ /* 0x001ee20000100800 */
[----:B-1----:R-:W-:-:S03]  /*134d0*/  @P1 IMAD.MOV.U32 R7, RZ, RZ, R15 ;  /* 0x000000ffff071224 */ /* 0x002fc600078e000f */
[----:B------:R-:W3:Y:S01]  /*134e0*/  LDL R15, [R1+0x1368] ;  /* 0x00136800010f7983 */ /* 0x000ee20000100800 */
[----:B--2---:R-:W-:-:S03]  /*134f0*/  @P1 IMAD.MOV.U32 R6, RZ, RZ, R14 ;  /* 0x000000ffff061224 */ /* 0x004fc600078e000e */
[----:B------:R-:W2:Y:S04]  /*13500*/  LDL R14, [R1+0x1374] ;  /* 0x00137400010e7983 */ /* 0x000ea80000100800 */
[----:B------:R0:W2:Y:S02]  /*13510*/  @P1 LDG.E.U16 R24, desc[UR8][R6.64] ;  /* 0x0000000806181981 */ /* 0x0000a4000c1e1500 */
[----:B0-----:R-:W-:Y:S02]  /*13520*/  @P1 IMAD.MOV.U32 R7, RZ, RZ, R11 ;  /* 0x000000ffff071224 */ /* 0x001fe400078e000b */
[----:B------:R-:W2:Y:S01]  /*13530*/  LDL R11, [R1+0x1370] ;  /* 0x00137000010b7983 */ /* 0x000ea20000100800 */
[----:B----4-:R-:W-:-:S03]  /*13540*/  @P1 IMAD.MOV.U32 R6, RZ, RZ, R9 ;  /* 0x000000ffff061224 */ /* 0x010fc600078e0009 */
[----:B------:R-:W4:Y:S01]  /*13550*/  LDL R9, [R1+0x1378] ;  /* 0x0013780001097983 */ /* 0x000f220000100800 */
[----:B------:R-:W-:Y:S02]  /*13560*/  PRMT R23, RZ, 0x7610, R23 ;  /* 0x00007610ff177816 */ /* 0x000fe40000000017 */
[----:B------:R-:W-:-:S04]  /*13570*/  PRMT R18, RZ, 0x7610, R18 ;  /* 0x00007610ff127816 */ /* 0x000fc80000000012 */
[----:B------:R0:W4:Y:S01]  /*13580*/  @P1 LDG.E.U16 R23, desc[UR8][R6.64] ;  /* 0x0000000806171981 */ /* 0x000122000c1e1500 */
[----:B------:R-:W-:Y:S01]  /*13590*/  PRMT R17, RZ, 0x7610, R17 ;  /* 0x00007610ff117816 */ /* 0x000fe20000000011 */
[----:B0-----:R-:W-:Y:S02]  /*135a0*/  @P1 IMAD.MOV.U32 R6, RZ, RZ, R20 ;  /* 0x000000ffff061224 */ /* 0x001fe400078e0014 */
[----:B------:R-:W-:Y:S01]  /*135b0*/  @P1 IMAD.MOV.U32 R7, RZ, RZ, R21 ;  /* 0x000000ffff071224 */ /* 0x000fe200078e0015 */
[----:B------:R-:W-:Y:S02]  /*135c0*/  ISETP.GT.AND P0, PT, R4, 0x1f, PT ;  /* 0x0000001f0400780c */ /* 0x000fe40003f04270 */
[----:B------:R-:W-:Y:S02]  /*135d0*/  PRMT R12, RZ, 0x7610, R12 ;  /* 0x00007610ff0c7816 */ /* 0x000fe4000000000c */
[----:B------:R-:W-:Y:S01]  /*135e0*/  PRMT R8, RZ, 0x7610, R8 ;  /* 0x00007610ff087816 */ /* 0x000fe20000000008 */
[----:B------:R-:W4:Y:S04]  /*135f0*/  LDL R21, [R1+0x137c] ;  /* 0x00137c0001157983 */ /* 0x000f280000100800 */
[----:B------:R3:W4:Y:S04]  /*13600*/  @P1 LDG.E.U16 R18, desc[UR8][R6.64] ;  /* 0x0000000806121981 */ /* 0x000728000c1e1500 */
[----:B------:R-:W4:Y:S01]  /*13610*/  LDL R20, [R1+0x1394] ;  /* 0x0013940001147983 */ /* 0x000f220000100800 */
[----:B---3--:R-:W-:-:S02]  /*13620*/  @P1 IMAD.MOV.U32 R6, RZ, RZ, R2 ;  /* 0x000000ffff061224 */ /* 0x008fc400078e0002 */
[----:B------:R-:W-:Y:S01]  /*13630*/  @P1 IMAD.MOV.U32 R7, RZ, RZ, R3 ;  /* 0x000000ffff071224 */ /* 0x000fe200078e0003 */
[----:B------:R-:W3:Y:S04]  /*13640*/  LDL R2, [R1+0x1380] ;  /* 0x0013800001027983 */ /* 0x000ee80000100800 */
[----:B------:R-:W3:Y:S04]  /*13650*/  LDL R3, [R1+0x1364] ;  /* 0x0013640001037983 */ /* 0x000ee80000100800 */
[----:B------:R0:W3:Y:S02]  /*13660*/  @P1 LDG.E.U16 R17, desc[UR8][R6.64] ;  /* 0x0000000806111981 */ /* 0x0000e4000c1e1500 */
[----:B0-----:R-:W-:-:S02]  /*13670*/  @P1 IMAD.MOV.U32 R7, RZ, RZ, R15 ;  /* 0x000000ffff071224 */ /* 0x001fc400078e000f */
[----:B--2---:R-:W-:-:S05]  /*13680*/  @P1 IMAD.MOV.U32 R6, RZ, RZ, R14 ;  /* 0x000000ffff061224 */ /* 0x004fca00078e000e */
[----:B------:R4:W2:Y:S02]  /*13690*/  @P1 LDG.E.U16 R12, desc[UR8][R6.64] ;  /* 0x00000008060c1981 */ /* 0x0008a4000c1e1500 */
[----:B----4-:R-:W-:Y:S02]  /*136a0*/  @P0 IMAD.MOV.U32 R6, RZ, RZ, R9 ;  /* 0x000000ffff060224 */ /* 0x010fe400078e0009 */
[----:B------:R-:W-:-:S05]  /*136b0*/  @P0 IMAD.MOV.U32 R7, RZ, RZ, R11 ;  /* 0x000000ffff070224 */ /* 0x000fca00078e000b */
[----:B------:R-:W4:Y:S04]  /*136c0*/  @P0 LDG.E.U16 R8, desc[UR8][R6.64] ;  /* 0x0000000806080981 */ /* 0x000f28000c1e1500 */
[----:B------:R0:W-:Y:S04]  /*136d0*/  STL [R1+0x84], R18 ;  /* 0x0000841201007387 */ /* 0x0001e80000100800 */
[----:B0-----:R-:W4:Y:S04]  /*136e0*/  LDL R18, [R1+0x1390] ;  /* 0x0013900001127983 */ /* 0x001f280000100800 */
[----:B---3--:R0:W-:Y:S04]  /*136f0*/  STL [R1+0x7c], R17 ;  /* 0x00007c1101007387 */ /* 0x0081e80000100800 */
[----:B------:R-:W3:Y:S04]  /*13700*/  LDL R15, [R1+0x1398] ;  /* 0x00139800010f7983 */ /* 0x000ee80000100800 */
[----:B0-----:R-:W3:Y:S04]  /*13710*/  LDL R17, [R1+0x139c] ;  /* 0x00139c0001117983 */ /* 0x001ee80000100800 */
[----:B------:R-:W-:Y:S04]  /*13720*/  STL [R1+0x8c8], R25 ;  /* 0x0008c81901007387 */ /* 0x000fe80000100800 */
[----:B------:R-:W3:Y:S04]  /*13730*/  LDL R14, [R1+0x13b0] ;  /* 0x0013b000010e7983 */ /* 0x000ee80000100800 */
[----:B--2---:R0:W-:Y:S04]  /*13740*/  STL [R1+0x74], R12 ;  /* 0x0000740c01007387 */ /* 0x0041e80000100800 */
[----:B------:R-:W2:Y:S04]  /*13750*/  LDL R11, [R1+0x13ac] ;  /* 0x0013ac00010b7983 */ /* 0x000ea80000100800 */
[----:B0-----:R-:W2:Y:S04]  /*13760*/  LDL R12, [R1+0x13a8] ;  /* 0x0013a800010c7983 */ /* 0x001ea80000100800 */
[----:B------:R-:W-:Y:S04]  /*13770*/  STL [R1+0x8c0], R24 ;  /* 0x0008c01801007387 */ /* 0x000fe80000100800 */
[----:B------:R-:W2:Y:S04]  /*13780*/  LDL R9, [R1+0x13a0] ;  /* 0x0013a00001097983 */ /* 0x000ea80000100800 */
[----:B----4-:R0:W-:Y:S04]  /*13790*/  STL [R1+0x6c], R8 ;  /* 0x00006c0801007387 */ /* 0x0101e80000100800 */
[----:B0-----:R-:W4:Y:S01]  /*137a0*/  LDL R8, [R1+0x13a4] ;  /* 0x0013a40001087983 */ /* 0x001f220000100800 */
[----:B------:R-:W-:Y:S01]  /*137b0*/  PRMT R22, RZ, 0x7610, R22 ;  /* 0x00007610ff167816 */ /* 0x000fe20000000016 */
[----:B------:R-:W-:-:S02]  /*137c0*/  @P0 IMAD.MOV.U32 R6, RZ, RZ, R2 ;  /* 0x000000ffff060224 */ /* 0x000fc400078e0002 */
[----:B------:R-:W-:Y:S01]  /*137d0*/  @P0 IMAD.MOV.U32 R7, RZ, RZ, R3 ;  /* 0x000000ffff070224 */ /* 0x000fe200078e0003 */
[----:B------:R-:W-:-:S04]  /*137e0*/  PRMT R19, RZ, 0x7610, R19 ;  /* 0x00007610ff137816 */ /* 0x000fc80000000013 */
[----:B------:R0:W4:Y:S01]  /*137f0*/  @P0 LDG.E.U16 R22, desc[UR8][R6.64] ;  /* 0x0000000806160981 */ /* 0x000122000c1e1500 */
[----:B------:R-:W-:Y:S01]  /*13800*/  PRMT R16, RZ, 0x7610, R16 ;  /* 0x00007610ff107816 */ /* 0x000fe20000000010 */
[----:B0-----:R-:W-:Y:S02]  /*13810*/  @P0 IMAD.MOV.U32 R6, RZ, RZ, R20 ;  /* 0x000000ffff060224 */ /* 0x001fe400078e0014 */
[----:B------:R-:W-:-:S05]  /*13820*/  @P0 IMAD.MOV.U32 R7, RZ, RZ, R21 ;  /* 0x000000ffff070224 */ /* 0x000fca00078e0015 */
[----:B------:R3:W4:Y:S01]  /*13830*/  @P0 LDG.E.U16 R19, desc[UR8][R6.64] ;  /* 0x0000000806130981 */ /* 0x000722000c1e1500 */
[----:B------:R-:W-:Y:S01]  /*13840*/  PRMT R13, RZ, 0x7610, R13 ;  /* 0x00007610ff0d7816 */ /* 0x000fe2000000000d */
[----:B---3--:R-:W-:Y:S02]  /*13850*/  @P0 IMAD.MOV.U32 R6, RZ, RZ, R17 ;  /* 0x000000ffff060224 */ /* 0x008fe400078e0011 */
[----:B------:R-:W-:-:S05]  /*13860*/  @P0 IMAD.MOV.U32 R7, RZ, RZ, R18 ;  /* 0x000000ffff070224 */ /* 0x000fca00078e0012 */
[----:B------:R0:W3:Y:S01]  /*13870*/  @P0 LDG.E.U16 R16, desc[UR8][R6.64] ;  /* 0x0000000806100981 */ /* 0x0000e2000c1e1500 */
[----:B------:R-:W-:Y:S01]  /*13880*/  PRMT R10, RZ, 0x7610, R10 ;  /* 0x00007610ff0a7816 */ /* 0x000fe2000000000a */
[----:B0-----:R-:W-:Y:S02]  /*13890*/  @P0 IMAD.MOV.U32 R6, RZ, RZ, R14 ;  /* 0x000000ffff060224 */ /* 0x001fe400078e000e */
[----:B------:R-:W-:-:S05]  /*138a0*/  @P0 IMAD.MOV.U32 R7, RZ, RZ, R15 ;  /* 0x000000ffff070224 */ /* 0x000fca00078e000f */
[----:B------:R2:W3:Y:S01]  /*138b0*/  @P0 LDG.E.U16 R13, desc[UR8][R6.64] ;  /* 0x00000008060d0981 */ /* 0x0004e2000c1e1500 */
[----:B------:R-:W-:-:S03]  /*138c0*/  PRMT R5, RZ, 0x7610, R5 ;  /* 0x00007610ff057816 */ /* 0x000fc60000000005 */
[----:B------:R-:W-:Y:S04]  /*138d0*/  STL [R1+0x8c], R23 ;  /* 0x00008c1701007387 */ /* 0x000fe80000100800 */
[----:B------:R-:W3:Y:S04]  /*138e0*/  LDL R3, [R1+0x1388] ;  /* 0x0013880001037983 */ /* 0x000ee80000100800 */
[----:B------:R-:W3:Y:S01]  /*138f0*/  LDL R2, [R1+0x138c] ;  /* 0x00138c0001027983 */ /* 0x000ee20000100800 */
[----:B--2---:R-:W-:Y:S02]  /*13900*/  @P0 IMAD.MOV.U32 R6, RZ, RZ, R11 ;  /* 0x000000ffff060224 */ /* 0x004fe400078e000b */
[----:B------:R-:W-:-:S05]  /*13910*/  @P0 IMAD.MOV.U32 R7, RZ, RZ, R12 ;  /* 0x000000ffff070224 */ /* 0x000fca00078e000c */
[----:B------:R0:W2:Y:S02]  /*13920*/  @P0 LDG.E.U16 R10, desc[UR8][R6.64] ;  /* 0x00000008060a0981 */ /* 0x0000a4000c1e1500 */
[----:B0-----:R-:W-:Y:S02]  /*13930*/  @P0 IMAD.MOV.U32 R7, RZ, RZ, R9 ;  /* 0x000000ffff070224 */ /* 0x001fe400078e0009 */
[----:B----4-:R-:W-:-:S05]  /*13940*/  @P0 IMAD.MOV.U32 R6, RZ, RZ, R8 ;  /* 0x000000ffff060224 */ /* 0x010fca00078e0008 */
[----:B------:R3:W4:Y:S01]  /*13950*/  @P0 LDG.E.U16 R5, desc[UR8][R6.64] ;  /* 0x0000000806050981 */ /* 0x000722000c1e1500 */
[----:B------:R-:W-:Y:S01]  /*13960*/  PRMT R0, RZ, 0x7610, R0 ;  /* 0x00007610ff007816 */ /* 0x000fe20000000000 */
[----:B---3--:R-:W-:Y:S02]  /*13970*/  @P0 IMAD.MOV.U32 R7, RZ, RZ, R3 ;  /* 0x000000ffff070224 */ /* 0x008fe400078e0003 */
[----:B------:R-:W-:-:S05]  /*13980*/  @P0 IMAD.MOV.U32 R6, RZ, RZ, R2 ;  /* 0x000000ffff060224 */ /* 0x000fca00078e0002 */
[----:B------:R-:W3:Y:S04]  /*13990*/  @P0 LDG.E.U16 R0, desc[UR8][R6.64] ;  /* 0x0000000806000981 */ /* 0x000ee8000c1e1500 */
[----:B----4-:R0:W-:Y:S01]  /*139a0*/  STL [R1+0x3c], R5 ;  /* 0x00003c0501007387 */ /* 0x0101e20000100800 */
[----:B------:R-:W1:Y:S01]  /*139b0*/  S2R R2, SR_TID.X ;  /* 0x0000000000027919 */ /* 0x000e620000002100 */
[----:B------:R-:W-:Y:S06]  /*139c0*/  BAR.SYNC.DEFER_BLOCKING 0x0 ;  /* 0x0000000000007b1d */ /* 0x000fec0000010000 */
[----:B0-----:R-:W4:Y:S04]  /*139d0*/  LDL.LU R5, [R1+0xbd0] ;  /* 0x000bd00001057983 */ /* 0x001f280000300800 */
[----:B----4-:R0:W-:Y:S04]  /*139e0*/  STL [R1+0x2674], R5 ;  /* 0x0026740501007387 */ /* 0x0101e80000100800 */
[----:B0-----:R-:W4:Y:S04]  /*139f0*/  LDL.LU R5, [R1+0xbe0] ;  /* 0x000be00001057983 */ /* 0x001f280000300800 */
[----:B------:R-:W4:Y:S04]  /*13a00*/  LDL.LU R8, [R1+0xbcc] ;  /* 0x000bcc0001087983 */ /* 0x000f280000300800 */
[----:B------:R-:W4:Y:S04]  /*13a10*/  LDL.LU R9, [R1+0xbc8] ;  /* 0x000bc80001097983 */ /* 0x000f280000300800 */
[----:B--2---:R0:W-:Y:S04]  /*13a20*/  STL [R1+0x44], R10 ;  /* 0x0000440a01007387 */ /* 0x0041e80000100800 */
[----:B0-----:R-:W2:Y:S04]  /*13a30*/  LDL.LU R10, [R1+0xbc4] ;  /* 0x000bc400010a7983 */ /* 0x001ea80000300800 */
[----:B------:R-:W2:Y:S04]  /*13a40*/  LDL.LU R11, [R1+0xae0] ;  /* 0x000ae000010b7983 */ /* 0x000ea80000300800 */
[----:B------:R-:W2:Y:S04]  /*13a50*/  LDL.LU R12, [R1+0xad8] ;  /* 0x000ad800010c7983 */ /* 0x000ea80000300800 */
[----:B------:R0:W-:Y:S04]  /*13a60*/  STL [R1+0x4c], R13 ;  /* 0x00004c0d01007387 */ /* 0x0001e80000100800 */
[----:B0-----:R-:W2:Y:S04]  /*13a70*/  LDL.LU R13, [R1+0xad0] ;  /* 0x000ad000010d7983 */ /* 0x001ea80000300800 */
[----:B------:R-:W2:Y:S04]  /*13a80*/  LDL.LU R14, [R1+0xac8] ;  /* 0x000ac800010e7983 */ /* 0x000ea80000300800 */
[----:B------:R-:W-:Y:S04]  /*13a90*/  STL [R1+0x64], R22 ;  /* 0x0000641601007387 */ /* 0x000fe80000100800 */
[----:B------:R-:W2:Y:S04]  /*13aa0*/  LDL.LU R15, [R1+0xac0] ;  /* 0x000ac000010f7983 */ /* 0x000ea80000300800 */
[----:B------:R0:W-:Y:S04]  /*13ab0*/  STL [R1+0x54], R16 ;  /* 0x0000541001007387 */ /* 0x0001e80000100800 */
[----:B0-----:R-:W2:Y:S04]  /*13ac0*/  LDL.LU R16, [R1+0xab8] ;  /* 0x000ab80001107983 */ /* 0x001ea80000300800 */
[----:B------:R0:W-:Y:S04]  /*13ad0*/  STL [R1+0x5c], R19 ;  /* 0x00005c1301007387 */ /* 0x0001e80000100800 */
[----:B------:R-:W2:Y:S04]  /*13ae0*/  LDL.LU R17, [R1+0xab0] ;  /* 0x000ab00001117983 */ /* 0x000ea80000300800 */
[----:B------:R-:W2:Y:S04]  /*13af0*/  LDL.LU R18, [R1+0xaa8] ;  /* 0x000aa80001127983 */ /* 0x000ea80000300800 */
[----:B0-----:R-:W2:Y:S04]  /*13b00*/  LDL.LU R19, [R1+0x9e0] ;  /* 0x0009e00001137983 */ /* 0x001ea80000300800 */
[----:B------:R-:W2:Y:S04]  /*13b10*/  LDL.LU R20, [R1+0x9d8] ;  /* 0x0009d80001147983 */ /* 0x000ea80000300800 */
        /* <DEDUP_REMOVED lines=8> */
[----:B---3--:R0:W-:Y:S04]  /*13ba0*/  STL [R1+0x34], R0 ;  /* 0x0000340001007387 */ /* 0x0081e80000100800 */
[----:B0-----:R-:W3:Y:S04]  /*13bb0*/  LDL.LU R0, [R1+0x8d4] ;  /* 0x0008d40001007983 */ /* 0x001ee80000300800 */
[----:B------:R-:W3:Y:S04]  /*13bc0*/  LDL.LU R28, [R1+0x8cc] ;  /* 0x0008cc00011c7983 */ /* 0x000ee80000300800 */
[----:B------:R-:W2:Y:S01]  /*13bd0*/  LDL.LU R26, [R1+0x8c4] ;  /* 0x0008c400011a7983 */ /* 0x000ea20000300800 */
[----:B-1----:R-:W-:-:S04]  /*13be0*/  LOP3.LUT R2, R2, 0x1f, RZ, 0xc0, !PT ;  /* 0x0000001f02027812 */ /* 0x002fc800078ec0ff */
[----:B------:R-:W-:Y:S02]  /*13bf0*/  ISETP.GE.AND P0, PT, R2, R4, PT ;  /* 0x000000040200720c */ /* 0x000fe40003f06270 */
[----:B------:R-:W0:Y:S01]  /*13c00*/  S2R R2, SR_TID.X ;  /* 0x0000000000027919 */ /* 0x000e220000002100 */
[----:B------:R1:W-:Y:S04]  /*13c10*/  STL [R1+0x25dc], R6 ;  /* 0x0025dc0601007387 */ /* 0x0003e80000100800 */
[----:B-1----:R-:W3:Y:S04]  /*13c20*/  LDL.LU R6, [R1+0xbd4] ;  /* 0x000bd40001067983 */ /* 0x002ee80000300800 */
[----:B------:R1:W-:Y:S04]  /*13c30*/  STL [R1+0x25d8], R7 ;  /* 0x0025d80701007387 */ /* 0x0003e80000100800 */
[----:B-1----:R-:W3:Y:S04]  /*13c40*/  LDL.LU R7, [R1+0xbd8] ;  /* 0x000bd80001077983 */ /* 0x002ee80000300800 */
[----:B------:R-:W3:Y:S01]  /*13c50*/  LDL.LU R4, [R1+0xbdc] ;  /* 0x000bdc0001047983 */ /* 0x000ee20000300800 */
[----:B0-----:R-:W-:-:S05]  /*13c60*/  LOP3.LUT R2, R2, 0x3f, RZ, 0xc0, !PT ;  /* 0x0000003f02027812 */ /* 0x001fca00078ec0ff */
[----:B------:R-:W-:-:S05]  /*13c70*/  IMAD.SHL.U32 R2, R2, 0x2, RZ ;  /* 0x0000000202027824 */ /* 0x000fca00078e00ff */
[----:B----4-:R0:W-:Y:S04]  /*13c80*/  STS.U16 [R2+UR4], R5 ;  /* 0x0000000502007988 */ /* 0x0101e80008000404 */
[----:B0-----:R-:W4:Y:S04]  /*13c90*/  LDL.LU R5, [R1+0x2674] ;  /* 0x0026740001057983 */ /* 0x001f280000300800 */
[----:B--2---:R0:W-:Y:S04]  /*13ca0*/  STS.U16 [R2+UR4+0x6200], R26 ;  /* 0x0062001a02007988 */ /* 0x0041e80008000404 */
[----:B0-----:R-:W2:Y:S04]  /*13cb0*/  LDL.LU R26, [R1+0xbc0] ;  /* 0x000bc000011a7983 */ /* 0x001ea80000300800 */
[----:B--2---:R0:W-:Y:S04]  /*13cc0*/  STL [R1+0x2668], R26 ;  /* 0x0026681a01007387 */ /* 0x0041e80000100800 */
[----:B0-----:R-:W2:Y:S04]  /*13cd0*/  LDL.LU R26, [R1+0x80] ;  /* 0x00008000011a7983 */ /* 0x001ea80000300800 */
[----:B--2---:R0:W-:Y:S04]  /*13ce0*/  STL [R1+0x266c], R26 ;  /* 0x00266c1a01007387 */ /* 0x0041e80000100800 */
[----:B0-----:R-:W2:Y:S04]  /*13cf0*/  LDL.LU R26, [R1+0x88] ;  /* 0x00008800011a7983 */ /* 0x001ea80000300800 */
[----:B---3--:R-:W-:Y:S04]  /*13d00*/  STS.U16 [R2+UR4+0x80], R4 ;  /* 0x0000800402007988 */ /* 0x008fe80008000404 */
[----:B------:R-:W-:Y:S04]  /*13d10*/  STS.U16 [R2+UR4+0x100], R7 ;  /* 0x0001000702007988 */ /* 0x000fe80008000404 */
[----:B------:R-:W-:Y:S04]  /*13d20*/  STS.U16 [R2+UR4+0x180], R6 ;  /* 0x0001800602007988 */ /* 0x000fe80008000404 */
[----:B----4-:R-:W-:Y:S04]  /*13d30*/  STS.U16 [R2+UR4+0x200], R5 ;  /* 0x0002000502007988 */ /* 0x010fe80008000404 */
[----:B------:R-:W-:Y:S04]  /*13d40*/  STS.U16 [R2+UR4+0x280], R8 ;  /* 0x0002800802007988 */ /* 0x000fe80008000404 */
        /* <DEDUP_REMOVED lines=8> */
[----:B--2---:R0:W-:Y:S04]  /*13dd0*/  STL [R1+0x2670], R26 ;  /* 0x0026701a01007387 */ /* 0x0041e80000100800 */
[----:B0-----:R-:W2:Y:S04]  /*13de0*/  LDL.LU R26, [R1+0x8bc] ;  /* 0x0008bc00011a7983 */ /* 0x001ea80000300800 */
[----:B------:R-:W3:Y:S04]  /*13df0*/  LDL.LU R4, [R1+0xbb0] ;  /* 0x000bb00001047983 */ /* 0x000ee80000300800 */
        /* <DEDUP_REMOVED lines=11> */
[----:B------:R0:W-:Y:S04]  /*13eb0*/  STS.U16 [R2+UR4+0x2300], R17 ;  /* 0x0023001102007988 */ /* 0x0001e80008000404 */
[----:B------:R-:W4:Y:S04]  /*13ec0*/  LDL.LU R16, [R1+0xa70] ;  /* 0x000a700001107983 */ /* 0x000f280000300800 */
[----:B------:R1:W-:Y:S04]  /*13ed0*/  STS.U16 [R2+UR4+0x2380], R18 ;  /* 0x0023801202007988 */ /* 0x0003e80008000404 */
[----:B------:R1:W-:Y:S04]  /*13ee0*/  STS.U16 [R2+UR4+0x4000], R19 ;  /* 0x0040001302007988 */ /* 0x0003e80008000404 */
[----:B------:R1:W-:Y:S04]  /*13ef0*/  STS.U16 [R2+UR4+0x4080], R20 ;  /* 0x0040801402007988 */ /* 0x0003e80008000404 */
[----:B------:R1:W-:Y:S04]  /*13f00*/  STS.U16 [R2+UR4+0x4100], R21 ;  /* 0x0041001502007988 */ /* 0x0003e80008000404 */
[----:B------:R1:W-:Y:S04]  /*13f10*/  STS.U16 [R2+UR4+0x4180], R22 ;  /* 0x0041801602007988 */ /* 0x0003e80008000404 */
[----:B0-----:R-:W4:Y:S04]  /*13f20*/  LDL.LU R17, [R1+0xa68] ;  /* 0x000a680001117983 */ /* 0x001f280000300800 */
[----:B-1----:R-:W4:Y:S04]  /*13f30*/  LDL.LU R18, [R1+0x9a4] ;  /* 0x0009a40001127983 */ /* 0x002f280000300800 */
        /* <DEDUP_REMOVED lines=17> */
[----:B0-----:R-:W4:Y:S04]  /*14050*/  LDL.LU R28, [R1+0x60] ;  /* 0x00006000011c7983 */ /* 0x001f280000300800 */
[----:B--2---:R0:W-:Y:S04]  /*14060*/  STS.U16 [R2+UR4+0x6280], R26 ;  /* 0x0062801a02007988 */ /* 0x0041e80008000404 */
[----:B0-----:R-:W2:Y:S04]  /*14070*/  LDL.LU R26, [R1+0x2670] ;  /* 0x00267000011a7983 */ /* 0x001ea80000300800 */
[----:B--2---:R0:W-:Y:S04]  /*14080*/  STS.U16 [R2+UR4+0x6300], R26 ;  /* 0x0063001a02007988 */ /* 0x0041e80008000404 */
[----:B0-----:R-:W2:Y:S04]  /*14090*/  LDL.LU R26, [R1+0x266c] ;  /* 0x00266c00011a7983 */ /* 0x001ea80000300800 */
[----:B------:R0:W-:Y:S02]  /*140a0*/  STS.U16 [R2+UR4+0x6100], R0 ;  /* 0x0061000002007988 */ /* 0x0001e40008000404 */
[----:B0-----:R-:W-:-:S02]  /*140b0*/  LOP3.LUT R0, R2, 0x10, RZ, 0x3c, !PT ;  /* 0x0000001002007812 */ /* 0x001fc400078e3cff */
[----:B--2---:R0:W-:Y:S04]  /*140c0*/  STS.U16 [R2+UR4+0x6380], R26 ;  /* 0x0063801a02007988 */ /* 0x0041e80008000404 */
[----:B0-----:R-:W2:Y:S04]  /*140d0*/  LDL.LU R26, [R1+0x2668] ;  /* 0x00266800011a7983 */ /* 0x001ea80000300800 */
[----:B------:R-:W3:Y:S04]  /*140e0*/  LDL.LU R2, [R1+0xbb8] ;  /* 0x000bb80001027983 */ /* 0x000ee80000300800 */
[----:B--2---:R0:W-:Y:S04]  /*140f0*/  STS.U16 [R0+UR4+0x400], R26 ;  /* 0x0004001a00007988 */ /* 0x0041e80008000404 */
[----:B---3--:R-:W-:Y:S04]  /*14100*/  STS.U16 [R0+UR4+0x480], R2 ;  /* 0x0004800200007988 */ /* 0x008fe80008000404 */
        /* <DEDUP_REMOVED lines=23> */
[----:B0-----:R-:W2:Y:S04]  /*14280*/  LDL.LU R26, [R1+0x2664] ;  /* 0x00266400011a7983 */ /* 0x001ea80000300800 */
[----:B------:R0:W-:Y:S04]  /*14290*/  STS.U16 [R0+UR4+0x6480], R25 ;  /* 0x0064801900007988 */ /* 0x0001e80008000404 */
[----:B0-----:R-:W3:Y:S04]  /*142a0*/  LDL.LU R25, [R1+0x50] ;  /* 0x0000500001197983 */ /* 0x001ee80000300800 */
[----:B------:R-:W4:Y:S01]  /*142b0*/  LDL.LU R15, [R1+0x40] ;  /* 0x00004000010f7983 */ /* 0x000f220000300800 */
[----:B------:R-:W0:Y:S03]  /*142c0*/  S2R R2, SR_TID.X ;  /* 0x0000000000027919 */ /* 0x000e260000002100 */
[----:B----4-:R1:W-:Y:S04]  /*142d0*/  STL [R1+0x2660], R15 ;  /* 0x0026600f01007387 */ /* 0x0103e80000100800 */
[----:B-1----:R-:W4:Y:S04]  /*142e0*/  LDL.LU R15, [R1+0x48] ;  /* 0x00004800010f7983 */ /* 0x002f280000300800 */
[----:B------:R-:W3:Y:S04]  /*142f0*/  LDL.LU R16, [R1+0xb80] ;  /* 0x000b800001107983 */ /* 0x000ee80000300800 */
[----:B------:R-:W-:Y:S04]  /*14300*/  STS.U16 [R0+UR4+0x6500], R27 ;  /* 0x0065001b00007988 */ /* 0x000fe80008000404 */
[----:B------:R-:W-:Y:S04]  /*14310*/  STS.U16 [R0+UR4+0x6580], R28 ;  /* 0x0065801c00007988 */ /* 0x000fe80008000404 */
[----:B--2---:R1:W-:Y:S01]  /*14320*/  STS.U16 [R0+UR4+0x6600], R26 ;  /* 0x0066001a00007988 */ /* 0x0043e20008000404 */
[----:B0-----:R-:W-:-:S05]  /*14330*/  LOP3.LUT R2, R2, 0x3f, RZ, 0xc0, !PT ;  /* 0x0000003f02027812 */ /* 0x001fca00078ec0ff */
[----:B------:R-:W-:-:S05]  /*14340*/  IMAD.SHL.U32 R2, R2, 0x2, RZ ;  /* 0x0000000202027824 */ /* 0x000fca00078e00ff */
[C---:B-1----:R-:W-:Y:S01]  /*14350*/  LOP3.LUT R26, R2.reuse, 0x20, RZ, 0x3c, !PT ;  /* 0x00000020021a7812 */ /* 0x042fe200078e3cff */
[----:B---3--:R0:W-:Y:S04]  /*14360*/  STL [R1+0x265c], R16 ;  /* 0x00265c1001007387 */ /* 0x0081e80000100800 */
[----:B------:R-:W2:Y:S04]  /*14370*/  LDL.LU R27, [R1+0xb7c] ;  /* 0x000b7c00011b7983 */ /* 0x000ea80000300800 */
[----:B------:R-:W3:Y:S04]  /*14380*/  LDL.LU R0, [R1+0xb78] ;  /* 0x000b780001007983 */ /* 0x000ee80000300800 */
        /* <DEDUP_REMOVED lines=17> */
[----:B------:R-:W3:Y:S01]  /*144a0*/  LDL.LU R22, [R1+0x950] ;  /* 0x0009500001167983 */ /* 0x000ee20000300800 */
[----:B0-----:R-:W-:-:S03]  /*144b0*/  LOP3.LUT R16, R2, 0x10, RZ, 0x3c, !PT ;  /* 0x0000001002107812 */ /* 0x001fc600078e3cff */
[----:B------:R-:W3:Y:S04]  /*144c0*/  LDL.LU R23, [R1+0x94c] ;  /* 0x00094c0001177983 */ /* 0x000ee80000300800 */
[----:B------:R-:W3:Y:S04]  /*144d0*/  LDL.LU R29, [R1+0x948] ;  /* 0x00094800011d7983 */ /* 0x000ee80000300800 */
[----:B------:R-:W3:Y:S04]  /*144e0*/  LDL.LU R3, [R1+0x38] ;  /* 0x0000380001037983 */ /* 0x000ee80000300800 */
[----:B------:R-:W3:Y:S04]  /*144f0*/  LDL.LU R2, [R1+0xb70] ;  /* 0x000b700001027983 */ /* 0x000ee80000300800 */
[----:B------:R0:W-:Y:S04]  /*14500*/  STS.U16 [R16+UR4+0x6680], R25 ;  /* 0x0066801910007988 */ /* 0x0001e80008000404 */
[----:B------:R-:W3:Y:S04]  /*14510*/  LDL.LU R24, [R1+0x30] ;  /* 0x0000300001187983 */ /* 0x000ee80000300800 */
[----:B----4-:R1:W-:Y:S04]  /*14520*/  STS.U16 [R16+UR4+0x6700], R15 ;  /* 0x0067000f10007988 */ /* 0x0103e80008000404 */
[----:B0-----:R-:W4:Y:S04]  /*14530*/  LDL.LU R25, [R1+0x2c] ;  /* 0x00002c0001197983 */ /* 0x001f280000300800 */
[----:B-1----:R-:W2:Y:S04]  /*14540*/  LDL.LU R15, [R1+0x2660] ;  /* 0x00266000010f7983 */ /* 0x002ea80000300800 */
[----:B--2---:R0:W-:Y:S04]  /*14550*/  STS.U16 [R16+UR4+0x6780], R15 ;  /* 0x0067800f10007988 */ /* 0x0041e80008000404 */
[----:B0-----:R-:W2:Y:S04]  /*14560*/  LDL.LU R16, [R1+0x265c] ;  /* 0x00265c0001107983 */ /* 0x001ea80000300800 */
[----:B------:R-:W4:Y:S04]  /*14570*/  LDL.LU R15, [R1+0x2658] ;  /* 0x00265800010f7983 */ /* 0x000f280000300800 */
[----:B--2---:R0:W-:Y:S04]  /*14580*/  STS.U16 [R26+UR4+0x800], R16 ;  /* 0x000800101a007988 */ /* 0x0041e80008000404 */
[----:B------:R1:W-:Y:S04]  /*14590*/  STS.U16 [R26+UR4+0x880], R27 ;  /* 0x0008801b1a007988 */ /* 0x0003e80008000404 */
[----:B---3--:R2:W-:Y:S04]  /*145a0*/  STS.U16 [R26+UR4+0x900], R0 ;  /* 0x000900001a007988 */ /* 0x0085e80008000404 */
[----:B------:R3:W-:Y:S04]  /*145b0*/  STS.U16 [R26+UR4+0x980], R28 ;  /* 0x0009801c1a007988 */ /* 0x0007e80008000404 */
[----:B------:R-:W-:Y:S04]  /*145c0*/  STS.U16 [R26+UR4+0xa00], R2 ;  /* 0x000a00021a007988 */ /* 0x000fe80008000404 */
[----:B------:R-:W-:Y:S04]  /*145d0*/  STS.U16 [R26+UR4+0xa80], R4 ;  /* 0x000a80041a007988 */ /* 0x000fe80008000404 */
[----:B------:R-:W-:Y:S04]  /*145e0*/  STS.U16 [R26+UR4+0xb00], R7 ;  /* 0x000b00071a007988 */ /* 0x000fe80008000404 */
[----:B0-----:R-:W4:Y:S04]  /*145f0*/  LDL.LU R16, [R1+0x2654] ;  /* 0x0026540001107983 */ /* 0x001f280000300800 */
[----:B-1----:R-:W4:Y:S04]  /*14600*/  LDL.LU R27, [R1+0x2650] ;  /* 0x00265000011b7983 */ /* 0x002f280000300800 */
[----:B--2---:R-:W2:Y:S04]  /*14610*/  LDL.LU R0, [R1+0x264c] ;  /* 0x00264c0001007983 */ /* 0x004ea80000300800 */
[----:B---3--:R-:W3:Y:S04]  /*14620*/  LDL.LU R28, [R1+0x2648] ;  /* 0x00264800011c7983 */ /* 0x008ee80000300800 */
        /* <DEDUP_REMOVED lines=9> */
[----:B------:R0:W-:Y:S04]  /*146c0*/  STS.U16 [R26+UR4+0x4800], R17 ;  /* 0x004800111a007988 */ /* 0x0001e80008000404 */
[----:B------:R1:W-:Y:S04]  /*146d0*/  STS.U16 [R26+UR4+0x4880], R18 ;  /* 0x004880121a007988 */ /* 0x0003e80008000404 */
[----:B0-----:R-:W2:Y:S04]  /*146e0*/  LDL.LU R17, [R1+0x1c] ;  /* 0x00001c0001117983 */ /* 0x001ea80000300800 */
[----:B-1----:R-:W2:Y:S01]  /*146f0*/  LDL.LU R18, [R1+0x18] ;  /* 0x0000180001127983 */ /* 0x002ea20000300800 */
[----:B------:R-:W0:Y:S03]  /*14700*/  S2R R2, SR_TID.X ;  /* 0x0000000000027919 */ /* 0x000e260000002100 */
[----:B------:R1:W-:Y:S04]  /*14710*/  STS.U16 [R26+UR4+0x4900], R19 ;  /* 0x004900131a007988 */ /* 0x0003e80008000404 */
[----:B------:R1:W-:Y:S04]  /*14720*/  STS.U16 [R26+UR4+0x4980], R20 ;  /* 0x004980141a007988 */ /* 0x0003e80008000404 */
[----:B------:R1:W-:Y:S04]  /*14730*/  STS.U16 [R26+UR4+0x4a00], R21 ;  /* 0x004a00151a007988 */ /* 0x0003e80008000404 */
[----:B------:R0:W-:Y:S04]  /*14740*/  STS.U16 [R26+UR4+0x4a80], R22 ;  /* 0x004a80161a007988 */ /* 0x0001e80008000404 */
[----:B------:R0:W-:Y:S04]  /*14750*/  STS.U16 [R26+UR4+0x4b00], R23 ;  /* 0x004b00171a007988 */ /* 0x0001e80008000404 */
[----:B------:R-:W-:Y:S04]  /*14760*/  STS.U16 [R26+UR4+0x4b80], R29 ;  /* 0x004b801d1a007988 */ /* 0x000fe80008000404 */
[----:B------:R-:W-:Y:S04]  /*14770*/  STS.U16 [R26+UR4+0x6800], R3 ;  /* 0x006800031a007988 */ /* 0x000fe80008000404 */
[----:B-1----:R-:W2:Y:S04]  /*14780*/  LDL.LU R19, [R1+0xb60] ;  /* 0x000b600001137983 */ /* 0x002ea80000300800 */
[----:B------:R-:W2:Y:S04]  /*14790*/  LDL.LU R20, [R1+0xb5c] ;  /* 0x000b5c0001147983 */ /* 0x000ea80000300800 */
[----:B------:R-:W2:Y:S04]  /*147a0*/  LDL.LU R21, [R1+0xb58] ;  /* 0x000b580001157983 */ /* 0x000ea80000300800 */
[----:B0-----:R-:W2:Y:S04]  /*147b0*/  LDL.LU R22, [R1+0xb54] ;  /* 0x000b540001167983 */ /* 0x001ea80000300800 */
[----:B------:R0:W-:Y:S04]  /*147c0*/  STS.U16 [R26+UR4+0x6880], R24 ;  /* 0x006880181a007988 */ /* 0x0001e80008000404 */
[----:B------:R-:W2:Y:S04]  /*147d0*/  LDL.LU R23, [R1+0xb50] ;  /* 0x000b500001177983 */ /* 0x000ea80000300800 */
[----:B----4-:R1:W-:Y:S04]  /*147e0*/  STS.U16 [R26+UR4+0x6900], R25 ;  /* 0x006900191a007988 */ /* 0x0103e80008000404 */
[----:B0-----:R-:W4:Y:S04]  /*147f0*/  LDL.LU R24, [R1+0xb4c] ;  /* 0x000b4c0001187983 */ /* 0x001f280000300800 */
[----:B-1----:R-:W4:Y:S04]  /*14800*/  LDL.LU R25, [R1+0xb48] ;  /* 0x000b480001197983 */ /* 0x002f280000300800 */
[----:B------:R-:W4:Y:S04]  /*14810*/  LDL.LU R4, [R1+0xa3c] ;  /* 0x000a3c0001047983 */ /* 0x000f280000300800 */
[----:B------:R-:W4:Y:S04]  /*14820*/  LDL.LU R7, [R1+0xa38] ;  /* 0x000a380001077983 */ /* 0x000f280000300800 */
[----:B------:R-:W4:Y:S04]  /*14830*/  LDL.LU R6, [R1+0xa34] ;  /* 0x000a340001067983 */ /* 0x000f280000300800 */
[----:B------:R-:W4:Y:S04]  /*14840*/  LDL.LU R5, [R1+0xa30] ;  /* 0x000a300001057983 */ /* 0x000f280000300800 */
[----:B------:R-:W4:Y:S01]  /*14850*/  LDL.LU R29, [R1+0xa2c] ;  /* 0x000a2c00011d7983 */ /* 0x000f220000300800 */
[----:B------:R-:W-:-:S03]  /*14860*/  LOP3.LUT R2, R2, 0x3f, RZ, 0xc0, !PT ;  /* 0x0000003f02027812 */ /* 0x000fc600078ec0ff */
[----:B------:R-:W4:Y:S02]  /*14870*/  LDL.LU R3, [R1+0xa28] ;  /* 0x000a280001037983 */ /* 0x000f240000300800 */
[----:B------:R-:W-:Y:S02]  /*14880*/  IMAD.SHL.U32 R2, R2, 0x2, RZ ;  /* 0x0000000202027824 */ /* 0x000fe400078e00ff */
[----:B---3--:R-:W-:Y:S04]  /*14890*/  STS.U16 [R26+UR4+0x6980], R28 ;  /* 0x0069801c1a007988 */ /* 0x008fe80008000404 */
[----:B--2---:R0:W-:Y:S04]  /*148a0*/  STS.U16 [R26+UR4+0x6a00], R0 ;  /* 0x006a00001a007988 */ /* 0x0041e80008000404 */
[----:B------:R1:W-:Y:S01]  /*148b0*/  STS.U16 [R26+UR4+0x6a80], R27 ;  /* 0x006a801b1a007988 */ /* 0x0003e20008000404 */
[----:B0-----:R-:W-:-:S03]  /*148c0*/  LOP3.LUT R0, R2, 0x30, RZ, 0x3c, !PT ;  /* 0x0000003002007812 */ /* 0x001fc600078e3cff */
        /* <DEDUP_REMOVED lines=8> */
[----:B-1----:R-:W3:Y:S04]  /*14950*/  LDL.LU R27, [R1+0x92c] ;  /* 0x00092c00011b7983 */ /* 0x002ee80000300800 */
[----:B------:R-:W3:Y:S04]  /*14960*/  LDL.LU R28, [R1+0x928] ;  /* 0x00092800011c7983 */ /* 0x000ee80000300800 */
[----:B------:R0:W-:Y:S04]  /*14970*/  STS.U16 [R26+UR4+0x6b00], R17 ;  /* 0x006b00111a007988 */ /* 0x0001e80008000404 */
[----:B------:R1:W-:Y:S04]  /*14980*/  STS.U16 [R26+UR4+0x6b80], R18 ;  /* 0x006b80121a007988 */ /* 0x0003e80008000404 */
[----:B0-----:R-:W3:Y:S04]  /*14990*/  LDL.LU R17, [R1+0x2644] ;  /* 0x0026440001117983 */ /* 0x001ee80000300800 */
[----:B-1----:R-:W3:Y:S04]  /*149a0*/  LDL.LU R18, [R1+0x2640] ;  /* 0x0026400001127983 */ /* 0x002ee80000300800 */
[----:B------:R-:W-:Y:S04]  /*149b0*/  STL [R1+0x250c], R26 ;  /* 0x00250c1a01007387 */ /* 0x000fe80000100800 */
[----:B------:R0:W-:Y:S04]  /*149c0*/  STL [R1+0x25e0], R26 ;  /* 0x0025e01a01007387 */ /* 0x0001e80000100800 */
[----:B0-----:R-:W2:Y:S04]  /*149d0*/  LDL.LU R26, [R1+0xb44] ;  /* 0x000b4400011a7983 */ /* 0x001ea80000300800 */
[----:B------:R0:W-:Y:S04]  /*149e0*/  STS.U16 [R0+UR4+0xc00], R19 ;  /* 0x000c001300007988 */ /* 0x0001e80008000404 */
[----:B------:R1:W-:Y:S04]  /*149f0*/  STS.U16 [R0+UR4+0xc80], R20 ;  /* 0x000c801400007988 */ /* 0x0003e80008000404 */
[----:B------:R1:W-:Y:S04]  /*14a00*/  STS.U16 [R0+UR4+0xd00], R21 ;  /* 0x000d001500007988 */ /* 0x0003e80008000404 */
[----:B------:R1:W-:Y:S04]  /*14a10*/  STS.U16 [R0+UR4+0xd80], R22 ;  /* 0x000d801600007988 */ /* 0x0003e80008000404 */
[----:B------:R1:W-:Y:S04]  /*14a20*/  STS.U16 [R0+UR4+0xe00], R23 ;  /* 0x000e001700007988 */ /* 0x0003e80008000404 */
[----:B----4-:R4:W-:Y:S04]  /*14a30*/  STS.U16 [R0+UR4+0xe80], R24 ;  /* 0x000e801800007988 */ /* 0x0109e80008000404 */
[----:B0-----:R-:W3:Y:S04]  /*14a40*/  LDL.LU R19, [R1+0x263c] ;  /* 0x00263c0001137983 */ /* 0x001ee80000300800 */
[----:B-1----:R-:W3:Y:S04]  /*14a50*/  LDL.LU R20, [R1+0x2638] ;  /* 0x0026380001147983 */ /* 0x002ee80000300800 */
[----:B------:R-:W3:Y:S04]  /*14a60*/  LDL.LU R21, [R1+0x2634] ;  /* 0x0026340001157983 */ /* 0x000ee80000300800 */
[----:B------:R-:W3:Y:S04]  /*14a70*/  LDL.LU R22, [R1+0x2630] ;  /* 0x0026300001167983 */ /* 0x000ee80000300800 */
[----:B------:R-:W3:Y:S04]  /*14a80*/  LDL.LU R23, [R1+0x262c] ;  /* 0x00262c0001177983 */ /* 0x000ee80000300800 */
[----:B----4-:R-:W4:Y:S04]  /*14a90*/  LDL.LU R24, [R1+0x2628] ;  /* 0x0026280001187983 */ /* 0x010f280000300800 */
[----:B------:R0:W-:Y:S04]  /*14aa0*/  STS.U16 [R0+UR4+0xf00], R25 ;  /* 0x000f001900007988 */ /* 0x0001e80008000404 */
[----:B0-----:R-:W4:Y:S04]  /*14ab0*/  LDL.LU R25, [R1+0x2624] ;  /* 0x0026240001197983 */ /* 0x001f280000300800 */
[----:B--2---:R-:W-:Y:S04]  /*14ac0*/  STS.U16 [R0+UR4+0xf80], R26 ;  /* 0x000f801a00007988 */ /* 0x004fe80008000404 */
        /* <DEDUP_REMOVED lines=8> */
[----:B------:R-:W2:Y:S04]  /*14b50*/  LDL.LU R2, [R1+0x8] ;  /* 0x0000080001027983 */ /* 0x000ea80000300800 */
[----:B-1----:R-:W2:Y:S04]  /*14b60*/  LDL.LU R3, [R1+0x4] ;  /* 0x0000040001037983 */ /* 0x002ea80000300800 */
[----:B---3--:R-:W-:Y:S04]  /*14b70*/  STS.U16 [R0+UR4+0x2f80], R8 ;  /* 0x002f800800007988 */ /* 0x008fe80008000404 */
        /* <DEDUP_REMOVED lines=8> */
[----:B----4-:R-:W-:Y:S04]  /*14c00*/  STS.U16 [R0+UR4+0x6c00], R25 ;  /* 0x006c001900007988 */ /* 0x010fe80008000404 */
[----:B------:R0:W-:Y:S04]  /*14c10*/  STS.U16 [R0+UR4+0x6c80], R24 ;  /* 0x006c801800007988 */ /* 0x0001e80008000404 */
[----:B0-----:R-:W3:Y:S04]  /*14c20*/  LDL.LU R24, [R1+0xb40] ;  /* 0x000b400001187983 */ /* 0x001ee80000300800 */
        /* <DEDUP_REMOVED lines=15> */
[----:B--2---:R0:W-:Y:S04]  /*14d20*/  STS.U16 [R0+UR4+0x6d00], R29 ;  /* 0x006d001d00007988 */ /* 0x0041e80008000404 */
[----:B------:R-:W-:Y:S04]  /*14d30*/  STS.U16 [R0+UR4+0x6d80], R2 ;  /* 0x006d800200007988 */ /* 0x000fe80008000404 */
[----:B------:R1:W-:Y:S04]  /*14d40*/  STS.U16 [R0+UR4+0x6e00], R3 ;  /* 0x006e000300007988 */ /* 0x0003e80008000404 */
[----:B0-----:R-:W2:Y:S04]  /*14d50*/  LDL.LU R29, [R1+0x2620] ;  /* 0x00262000011d7983 */ /* 0x001ea80000300800 */
[----:B-1----:R-:W3:Y:S01]  /*14d60*/  LDL.LU R3, [R1+0x261c] ;  /* 0x00261c0001037983 */ /* 0x002ee20000300800 */
[----:B------:R-:W0:Y:S03]  /*14d70*/  S2R R2, SR_TID.X ;  /* 0x0000000000027919 */ /* 0x000e260000002100 */
[----:B---3--:R1:W-:Y:S04]  /*14d80*/  STS.U16 [R0+UR4+0x6e80], R3 ;  /* 0x006e800300007988 */ /* 0x0083e80008000404 */
[----:B--2---:R-:W-:Y:S04]  /*14d90*/  STS.U16 [R0+UR4+0x6f00], R29 ;  /* 0x006f001d00007988 */ /* 0x004fe80008000404 */
[----:B------:R-:W-:Y:S04]  /*14da0*/  STS.U16 [R0+UR4+0x6f80], R23 ;  /* 0x006f801700007988 */ /* 0x000fe80008000404 */
[----:B-1----:R-:W2:Y:S04]  /*14db0*/  LDL.LU R3, [R1+0x2618] ;  /* 0x0026180001037983 */ /* 0x002ea80000300800 */
[----:B------:R1:W-:Y:S04]  /*14dc0*/  STL [R1+0x25e4], R29 ;  /* 0x0025e41d01007387 */ /* 0x0003e80000100800 */
[----:B-1----:R-:W3:Y:S04]  /*14dd0*/  LDL.LU R29, [R1+0xb28] ;  /* 0x000b2800011d7983 */ /* 0x002ee80000300800 */
[----:B------:R1:W-:Y:S04]  /*14de0*/  STL [R1+0x25e8], R23 ;  /* 0x0025e81701007387 */ /* 0x0003e80000100800 */
[----:B-1----:R-:W2:Y:S04]  /*14df0*/  LDL.LU R23, [R1+0xb2c] ;  /* 0x000b2c0001177983 */ /* 0x002ea80000300800 */
[----:B------:R-:W-:Y:S04]  /*14e00*/  STL [R1+0x2504], R0 ;  /* 0x0025040001007387 */ /* 0x000fe80000100800 */
[----:B------:R1:W-:Y:S04]  /*14e10*/  STL [R1+0x25f4], R0 ;  /* 0x0025f40001007387 */ /* 0x0003e80000100800 */
[----:B-1----:R-:W3:Y:S01]  /*14e20*/  LDL.LU R0, [R1+0xb30] ;  /* 0x000b300001007983 */ /* 0x002ee20000300800 */
[----:B0-----:R-:W-:-:S05]  /*14e30*/  LOP3.LUT R2, R2, 0x3f, RZ, 0xc0, !PT ;  /* 0x0000003f02027812 */ /* 0x001fca00078ec0ff */
[----:B------:R-:W-:-:S05]  /*14e40*/  IMAD.SHL.U32 R2, R2, 0x2, RZ ;  /* 0x0000000202027824 */ /* 0x000fca00078e00ff */
[----:B------:R-:W-:-:S05]  /*14e50*/  LOP3.LUT R2, R2, 0x40, RZ, 0x3c, !PT ;  /* 0x0000004002027812 */ /* 0x000fca00078e3cff */
[----:B------:R0:W-:Y:S04]  /*14e60*/  STS.U16 [R2+UR4+0x1000], R24 ;  /* 0x0010001802007988 */ /* 0x0001e80008000404 */
[----:B----4-:R1:W-:Y:S04]  /*14e70*/  STS.U16 [R2+UR4+0x1080], R25 ;  /* 0x0010801902007988 */ /* 0x0103e80008000404 */
[----:B------:R4:W-:Y:S04]  /*14e80*/  STS.U16 [R2+UR4+0x1100], R27 ;  /* 0x0011001b02007988 */ /* 0x0009e80008000404 */
[----:B------:R4:W-:Y:S04]  /*14e90*/  STS.U16 [R2+UR4+0x1180], R28 ;  /* 0x0011801c02007988 */ /* 0x0009e80008000404 */
[----:B0-----:R-:W2:Y:S04]  /*14ea0*/  LDL.LU R24, [R1+0x2614] ;  /* 0x0026140001187983 */ /* 0x001ea80000300800 */
[----:B-1----:R-:W2:Y:S04]  /*14eb0*/  LDL.LU R25, [R1+0x2610] ;  /* 0x0026100001197983 */ /* 0x002ea80000300800 */
[----:B----4-:R-:W4:Y:S04]  /*14ec0*/  LDL.LU R27, [R1+0x260c] ;  /* 0x00260c00011b7983 */ /* 0x010f280000300800 */
[----:B------:R-:W4:Y:S04]  /*14ed0*/  LDL.LU R28, [R1+0x2608] ;  /* 0x00260800011c7983 */ /* 0x000f280000300800 */
[----:B---3--:R0:W-:Y:S04]  /*14ee0*/  STS.U16 [R2+UR4+0x1200], R0 ;  /* 0x0012000002007988 */ /* 0x0081e80008000404 */
[----:B0-----:R-:W3:Y:S04]  /*14ef0*/  LDL.LU R0, [R1+0xb14] ;  /* 0x000b140001007983 */ /* 0x001ee80000300800 */
[----:B---3--:R0:W-:Y:S04]  /*14f00*/  STL [R1+0x25f8], R0 ;  /* 0x0025f80001007387 */ /* 0x0081e80000100800 */
[----:B0-----:R-:W3:Y:S04]  /*14f10*/  LDL.LU R0, [R1+0xb18] ;  /* 0x000b180001007983 */ /* 0x001ee80000300800 */
[----:B---3--:R0:W-:Y:S04]  /*14f20*/  STL [R1+0x25fc], R0 ;  /* 0x0025fc0001007387 */ /* 0x0081e80000100800 */
[----:B0-----:R-:W3:Y:S04]  /*14f30*/  LDL.LU R0, [R1+0xb1c] ;  /* 0x000b1c0001007983 */ /* 0x001ee80000300800 */
[----:B--2---:R-:W-:Y:S04]  /*14f40*/  STS.U16 [R2+UR4+0x1280], R23 ;  /* 0x0012801702007988 */ /* 0x004fe80008000404 */
        /* <DEDUP_REMOVED lines=13> */
[----:B----4-:R0:W-:Y:S02]  /*15020*/  STS.U16 [R2+UR4+0x5180], R28 ;  /* 0x0051801c02007988 */ /* 0x0101e40008000404 */
[----:B0-----:R-:W0:Y:S02]  /*15030*/  S2R R28, SR_TID.X ;  /* 0x00000000001c7919 */ /* 0x001e240000002100 */
[----:B---3--:R1:W-:Y:S04]  /*15040*/  STL [R1+0x2600], R0 ;  /* 0x0026000001007387 */ /* 0x0083e80000100800 */
[----:B-1----:R-:W2:Y:S01]  /*15050*/  LDL.LU R0, [R1+0xb20] ;  /* 0x000b200001007983 */ /* 0x002ea20000300800 */
[----:B0-----:R-:W-:-:S03]  /*15060*/  LOP3.LUT R28, R28, 0x3f, RZ, 0xc0, !PT ;  /* 0x0000003f1c1c7812 */ /* 0x001fc600078ec0ff */
[----:B------:R-:W-:Y:S04]  /*15070*/  STS.U16 [R2+UR4+0x5200], R27 ;  /* 0x0052001b02007988 */ /* 0x000fe80008000404 */
[----:B------:R-:W-:Y:S04]  /*15080*/  STS.U16 [R2+UR4+0x5280], R25 ;  /* 0x0052801902007988 */ /* 0x000fe80008000404 */
[----:B------:R0:W-:Y:S04]  /*15090*/  STS.U16 [R2+UR4+0x5300], R24 ;  /* 0x0053001802007988 */ /* 0x0001e80008000404 */
[----:B------:R1:W-:Y:S04]  /*150a0*/  STS.U16 [R2+UR4+0x5380], R3 ;  /* 0x0053800302007988 */ /* 0x0003e80008000404 */
[----:B--2---:R2:W-:Y:S04]  /*150b0*/  STL [R1+0x2604], R0 ;  /* 0x0026040001007387 */ /* 0x0045e80000100800 */
[----:B0-----:R-:W3:Y:S04]  /*150c0*/  LDL.LU R24, [R1+0xb10] ;  /* 0x000b100001187983 */ /* 0x001ee80000300800 */
[----:B------:R-:W4:Y:S04]  /*150d0*/  LDL.LU R25, [R1+0xb0c] ;  /* 0x000b0c0001197983 */ /* 0x000f280000300800 */
[----:B-1----:R-:W4:Y:S04]  /*150e0*/  LDL.LU R2, [R1+0xb08] ;  /* 0x000b080001027983 */ /* 0x002f280000300800 */
[----:B------:R-:W4:Y:S04]  /*150f0*/  LDL.LU R27, [R1+0xb04] ;  /* 0x000b0400011b7983 */ /* 0x000f280000300800 */
[----:B------:R-:W4:Y:S04]  /*15100*/  LDL.LU R23, [R1+0x9f8] ;  /* 0x0009f80001177983 */ /* 0x000f280000300800 */
[----:B------:R-:W4:Y:S04]  /*15110*/  LDL.LU R29, [R1+0x9f4] ;  /* 0x0009f400011d7983 */ /* 0x000f280000300800 */
[----:B------:R-:W4:Y:S01]  /*15120*/  LDL.LU R26, [R1+0x9f0] ;  /* 0x0009f000011a7983 */ /* 0x000f220000300800 */
[----:B--2---:R-:W-:-:S03]  /*15130*/  IMAD.SHL.U32 R0, R28, 0x2, RZ ;  /* 0x000000021c007824 */ /* 0x004fc600078e00ff */
[----:B------:R-:W2:Y:S04]  /*15140*/  LDL.LU R6, [R1+0x9ec] ;  /* 0x0009ec0001067983 */ /* 0x000ea80000300800 */
[----:B------:R-:W2:Y:S04]  /*15150*/  LDL.LU R7, [R1+0x9e8] ;  /* 0x0009e80001077983 */ /* 0x000ea80000300800 */
[----:B------:R-:W2:Y:S04]  /*15160*/  LDL.LU R5, [R1+0x9e4] ;  /* 0x0009e40001057983 */ /* 0x000ea80000300800 */
[----:B------:R-:W2:Y:S01]  /*15170*/  LDL.LU R8, [R1+0x904] ;  /* 0x0009040001087983 */ /* 0x000ea20000300800 */
[----:B------:R-:W-:-:S03]  /*15180*/  LOP3.LUT R0, R0, 0x40, RZ, 0x3c, !PT ;  /* 0x0000004000007812 */ /* 0x000fc600078e3cff */
[----:B------:R-:W2:Y:S04]  /*15190*/  LDL.LU R9, [R1+0x900] ;  /* 0x0009000001097983 */ /* 0x000ea80000300800 */
[----:B------:R-:W2:Y:S04]  /*151a0*/  LDL.LU R10, [R1+0x8fc] ;  /* 0x0008fc00010a7983 */ /* 0x000ea80000300800 */
[----:B------:R-:W2:Y:S04]  /*151b0*/  LDL.LU R11, [R1+0x8f8] ;  /* 0x0008f800010b7983 */ /* 0x000ea80000300800 */
[----:B------:R-:W2:Y:S04]  /*151c0*/  LDL.LU R12, [R1+0x8f4] ;  /* 0x0008f400010c7983 */ /* 0x000ea80000300800 */
[----:B------:R-:W-:Y:S04]  /*151d0*/  STS.U16 [R0+UR4+0x7000], R22 ;  /* 0x0070001600007988 */ /* 0x000fe80008000404 */
[----:B------:R-:W-:Y:S04]  /*151e0*/  STS.U16 [R0+UR4+0x7080], R21 ;  /* 0x0070801500007988 */ /* 0x000fe80008000404 */
[----:B------:R-:W-:Y:S04]  /*151f0*/  STS.U16 [R0+UR4+0x7100], R20 ;  /* 0x0071001400007988 */ /* 0x000fe80008000404 */
[----:B------:R-:W-:Y:S04]  /*15200*/  STS.U16 [R0+UR4+0x7180], R19 ;  /* 0x0071801300007988 */ /* 0x000fe80008000404 */
[----:B------:R-:W-:Y:S04]  /*15210*/  STS.U16 [R0+UR4+0x7200], R18 ;  /* 0x0072001200007988 */ /* 0x000fe80008000404 */
[----:B------:R-:W2:Y:S04]  /*15220*/  LDL.LU R13, [R1+0x8f0] ;  /* 0x0008f000010d7983 */ /* 0x000ea80000300800 */
[----:B------:R-:W-:Y:S04]  /*15230*/  STS.U16 [R0+UR4+0x7280], R17 ;  /* 0x0072801100007988 */ /* 0x000fe80008000404 */
[----:B------:R-:W2:Y:S04]  /*15240*/  LDL.LU R14, [R1+0x8ec] ;  /* 0x0008ec00010e7983 */ /* 0x000ea80000300800 */
[----:B------:R-:W-:Y:S04]  /*15250*/  STS.U16 [R0+UR4+0x7300], R16 ;  /* 0x0073001000007988 */ /* 0x000fe80008000404 */
[----:B------:R-:W2:Y:S04]  /*15260*/  LDL.LU R4, [R1+0x8e8] ;  /* 0x0008e80001047983 */ /* 0x000ea80000300800 */
[----:B------:R0:W-:Y:S04]  /*15270*/  STS.U16 [R0+UR4+0x7380], R15 ;  /* 0x0073800f00007988 */ /* 0x0001e80008000404 */
[----:B0-----:R-:W3:Y:S01]  /*15280*/  LDL.LU R0, [R1+0x2604] ;  /* 0x0026040001007983 */ /* 0x001ee20000300800 */
[----:B------:R-:W0:Y:S02]  /*15290*/  S2R R28, SR_TID.X ;  /* 0x00000000001c7919 */ /* 0x000e240000002100 */
[----:B0-----:R-:W-:-:S05]  /*152a0*/  LOP3.LUT R28, R28, 0x3f, RZ, 0xc0, !PT ;  /* 0x0000003f1c1c7812 */ /* 0x001fca00078ec0ff */
[----:B------:R-:W-:-:S05]  /*152b0*/  IMAD.SHL.U32 R3, R28, 0x2, RZ ;  /* 0x000000021c037824 */ /* 0x000fca00078e00ff */
[----:B------:R-:W-:-:S05]  /*152c0*/  LOP3.LUT R3, R3, 0x50, RZ, 0x3c, !PT ;  /* 0x0000005003037812 */ /* 0x000fca00078e3cff */
[----:B---3--:R0:W-:Y:S04]  /*152d0*/  STS.U16 [R3+UR4+0x1400], R0 ;  /* 0x0014000003007988 */ /* 0x0081e80008000404 */
[----:B0-----:R-:W3:Y:S04]  /*152e0*/  LDL.LU R0, [R1+0x2600] ;  /* 0x0026000001007983 */ /* 0x001ee80000300800 */
[----:B---3--:R0:W-:Y:S04]  /*152f0*/  STS.U16 [R3+UR4+0x1480], R0 ;  /* 0x0014800003007988 */ /* 0x0081e80008000404 */
[----:B0-----:R-:W3:Y:S04]  /*15300*/  LDL.LU R0, [R1+0x25fc] ;  /* 0x0025fc0001007983 */ /* 0x001ee80000300800 */
[----:B---3--:R0:W-:Y:S04]  /*15310*/  STS.U16 [R3+UR4+0x1500], R0 ;  /* 0x0015000003007988 */ /* 0x0081e80008000404 */
[----:B0-----:R-:W3:Y:S04]  /*15320*/  LDL.LU R0, [R1+0x25f8] ;  /* 0x0025f80001007983 */ /* 0x001ee80000300800 */
[----:B---3--:R0:W-:Y:S04]  /*15330*/  STS.U16 [R3+UR4+0x1580], R0 ;  /* 0x0015800003007988 */ /* 0x0081e80008000404 */
[----:B------:R1:W-:Y:S04]  /*15340*/  STS.U16 [R3+UR4+0x1600], R24 ;  /* 0x0016001803007988 */ /* 0x0003e80008000404 */
[----:B----4-:R3:W-:Y:S04]  /*15350*/  STS.U16 [R3+UR4+0x1680], R25 ;  /* 0x0016801903007988 */ /* 0x0107e80008000404 */
[----:B0-----:R-:W4:Y:S04]  /*15360*/  LDL.LU R0, [R1+0x25f4] ;  /* 0x0025f40001007983 */ /* 0x001f280000300800 */
[----:B-1----:R-:W2:Y:S04]  /*15370*/  LDL.LU R24, [R1+0x25f0] ;  /* 0x0025f00001187983 */ /* 0x002ea80000300800 */
[----:B---3--:R-:W3:Y:S04]  /*15380*/  LDL.LU R25, [R1+0x25ec] ;  /* 0x0025ec0001197983 */ /* 0x008ee80000300800 */
[----:B------:R-:W-:Y:S04]  /*15390*/  STS.U16 [R3+UR4+0x1700], R2 ;  /* 0x0017000203007988 */ /* 0x000fe80008000404 */
[----:B------:R0:W-:Y:S04]  /*153a0*/  STS.U16 [R3+UR4+0x1780], R27 ;  /* 0x0017801b03007988 */ /* 0x0001e80008000404 */
[----:B0-----:R-:W4:Y:S04]  /*153b0*/  LDL.LU R27, [R1+0xb00] ;  /* 0x000b0000011b7983 */ /* 0x001f280000300800 */
[----:B---3--:R0:W-:Y:S04]  /*153c0*/  STS.U16 [R3+UR4+0x3400], R25 ;  /* 0x0034001903007988 */ /* 0x0081e80008000404 */
[----:B--2---:R1:W-:Y:S04]  /*153d0*/  STS.U16 [R3+UR4+0x3480], R24 ;  /* 0x0034801803007988 */ /* 0x0043e80008000404 */
[----:B------:R2:W-:Y:S04]  /*153e0*/  STS.U16 [R3+UR4+0x3500], R23 ;  /* 0x0035001703007988 */ /* 0x0005e80008000404 */
[----:B------:R3:W-:Y:S04]  /*153f0*/  STS.U16 [R3+UR4+0x3580], R29 ;  /* 0x0035801d03007988 */ /* 0x0007e80008000404 */
[----:B------:R4:W-:Y:S04]  /*15400*/  STS.U16 [R3+UR4+0x3600], R26 ;  /* 0x0036001a03007988 */ /* 0x0009e80008000404 */
[----:B------:R4:W-:Y:S04]  /*15410*/  STS.U16 [R3+UR4+0x3680], R6 ;  /* 0x0036800603007988 */ /* 0x0009e80008000404 */
[----:B0-----:R-:W4:Y:S04]  /*15420*/  LDL.LU R25, [R1+0xafc] ;  /* 0x000afc0001197983 */ /* 0x001f280000300800 */
[----:B------:R-:W4:Y:S04]  /*15430*/  LDL.LU R2, [R1+0xaf8] ;  /* 0x000af80001027983 */ /* 0x000f280000300800 */
[----:B-1----:R-:W4:Y:S04]  /*15440*/  LDL.LU R24, [R1+0xaf4] ;  /* 0x000af40001187983 */ /* 0x002f280000300800 */
[----:B--2---:R-:W2:Y:S04]  /*15450*/  LDL.LU R23, [R1+0x25e8] ;  /* 0x0025e80001177983 */ /* 0x004ea80000300800 */
[----:B---3--:R-:W3:Y:S04]  /*15460*/  LDL.LU R29, [R1+0x25e4] ;  /* 0x0025e400011d7983 */ /* 0x008ee80000300800 */
[----:B----4-:R-:W4:Y:S04]  /*15470*/  LDL.LU R26, [R1+0x25e0] ;  /* 0x0025e000011a7983 */ /* 0x010f280000300800 */
[----:B------:R-:W2:Y:S04]  /*15480*/  LDL.LU R6, [R1+0x25dc] ;  /* 0x0025dc0001067983 */ /* 0x000ea80000300800 */
[----:B------:R0:W-:Y:S04]  /*15490*/  STS.U16 [R3+UR4+0x3700], R7 ;  /* 0x0037000703007988 */ /* 0x0001e80008000404 */
[----:B------:R1:W-:Y:S04]  /*154a0*/  STS.U16 [R3+UR4+0x3780], R5 ;  /* 0x0037800503007988 */ /* 0x0003e80008000404 */
[----:B------:R1:W-:Y:S04]  /*154b0*/  STS.U16 [R3+UR4+0x5400], R8 ;  /* 0x0054000803007988 */ /* 0x0003e80008000404 */
[----:B------:R1:W-:Y:S04]  /*154c0*/  STS.U16 [R3+UR4+0x5480], R9 ;  /* 0x0054800903007988 */ /* 0x0003e80008000404 */
[----:B------:R1:W-:Y:S04]  /*154d0*/  STS.U16 [R3+UR4+0x5500], R10 ;  /* 0x0055000a03007988 */ /* 0x0003e80008000404 */
[----:B------:R1:W-:Y:S04]  /*154e0*/  STS.U16 [R3+UR4+0x5580], R11 ;  /* 0x0055800b03007988 */ /* 0x0003e80008000404 */
[----:B0-----:R-:W2:Y:S04]  /*154f0*/  LDL.LU R7, [R1+0x25d8] ;  /* 0x0025d80001077983 */ /* 0x001ea80000300800 */
[----:B-1----:R-:W3:Y:S04]  /*15500*/  LDL.LU R5, [R1+0x25d4] ;  /* 0x0025d40001057983 */ /* 0x002ee80000300800 */
[----:B------:R-:W4:Y:S04]  /*15510*/  LDL.LU R8, [R1+0x25d0] ;  /* 0x0025d00001087983 */ /* 0x000f280000300800 */
[----:B------:R-:W2:Y:S04]  /*15520*/  LDL.LU R9, [R1+0x25cc] ;  /* 0x0025cc0001097983 */ /* 0x000ea80000300800 */
[----:B------:R-:W3:Y:S04]  /*15530*/  LDL.LU R10, [R1+0x25c8] ;  /* 0x0025c800010a7983 */ /* 0x000ee80000300800 */
[----:B------:R-:W4:Y:S04]  /*15540*/  LDL.LU R11, [R1+0x25c4] ;  /* 0x0025c400010b7983 */ /* 0x000f280000300800 */
[----:B------:R0:W-:Y:S04]  /*15550*/  STS.U16 [R3+UR4+0x5600], R12 ;  /* 0x0056000c03007988 */ /* 0x0001e80008000404 */
[----:B------:R1:W-:Y:S04]  /*15560*/  STS.U16 [R3+UR4+0x5680], R13 ;  /* 0x0056800d03007988 */ /* 0x0003e80008000404 */
[----:B------:R1:W-:Y:S04]  /*15570*/  STS.U16 [R3+UR4+0x5700], R14 ;  /* 0x0057000e03007988 */ /* 0x0003e80008000404 */
[----:B0-----:R-:W2:Y:S04]  /*15580*/  LDL.LU R12, [R1+0x25c0] ;  /* 0x0025c000010c7983 */ /* 0x001ea80000300800 */
[----:B-1----:R-:W3:Y:S04]  /*15590*/  LDL.LU R13, [R1+0x25bc] ;  /* 0x0025bc00010d7983 */ /* 0x002ee80000300800 */
[----:B------:R-:W4:Y:S04]  /*155a0*/  LDL.LU R14, [R1+0x25b8] ;  /* 0x0025b800010e7983 */ /* 0x000f280000300800 */
[----:B------:R0:W-:Y:S01]  /*155b0*/  STS.U16 [R3+UR4+0x5780], R4 ;  /* 0x0057800403007988 */ /* 0x0001e20008000404 */
[----:B------:R-:W-:-:S05]  /*155c0*/  IMAD.SHL.U32 R28, R28, 0x2, RZ ;  /* 0x000000021c1c7824 */ /* 0x000fca00078e00ff */
[----:B------:R-:W-:Y:S01]  /*155d0*/  LOP3.LUT R28, R28, 0x60, RZ, 0x3c, !PT ;  /* 0x000000601c1c7812 */ /* 0x000fe200078e3cff */
[----:B0-----:R-:W2:Y:S04]  /*155e0*/  LDL R4, [R1+0x13c8] ;  /* 0x0013c80001047983 */ /* 0x001ea80000100800 */
[----:B----4-:R-:W-:Y:S04]  /*155f0*/  STS.U16 [R3+UR4+0x7400], R14 ;  /* 0x0074000e03007988 */ /* 0x010fe80008000404 */
[----:B---3--:R-:W-:Y:S04]  /*15600*/  STS.U16 [R3+UR4+0x7480], R13 ;  /* 0x0074800d03007988 */ /* 0x008fe80008000404 */
[----:B--2---:R-:W-:Y:S04]  /*15610*/  STS.U16 [R3+UR4+0x7500], R12 ;  /* 0x0075000c03007988 */ /* 0x004fe80008000404 */
[----:B------:R-:W-:Y:S04]  /*15620*/  STS.U16 [R3+UR4+0x7580], R11 ;  /* 0x0075800b03007988 */ /* 0x000fe80008000404 */
[----:B------:R-:W-:Y:S04]  /*15630*/  STS.U16 [R3+UR4+0x7600], R10 ;  /* 0x0076000a03007988 */ /* 0x000fe80008000404 */
[----:B------:R-:W-:Y:S04]  /*15640*/  STS.U16 [R3+UR4+0x7680], R9 ;  /* 0x0076800903007988 */ /* 0x000fe80008000404 */
[----:B------:R-:W-:Y:S04]  /*15650*/  STS.U16 [R3+UR4+0x7700], R8 ;  /* 0x0077000803007988 */ /* 0x000fe80008000404 */
[----:B------:R0:W-:Y:S04]  /*15660*/  STS.U16 [R3+UR4+0x7780], R5 ;  /* 0x0077800503007988 */ /* 0x0001e80008000404 */
[----:B------:R1:W-:Y:S04]  /*15670*/  STS.U16 [R28+UR4+0x1800], R27 ;  /* 0x0018001b1c007988 */ /* 0x0003e80008000404 */
[----:B------:R2:W-:Y:S04]  /*15680*/  STS.U16 [R28+UR4+0x1880], R25 ;  /* 0x001880191c007988 */ /* 0x0005e80008000404 */
[----:B------:R3:W-:Y:S04]  /*15690*/  STS.U16 [R28+UR4+0x1900], R2 ;  /* 0x001900021c007988 */ /* 0x0007e80008000404 */
[----:B------:R4:W-:Y:S04]  /*156a0*/  STS.U16 [R28+UR4+0x1980], R24 ;  /* 0x001980181c007988 */ /* 0x0009e80008000404 */
[----:B0-----:R-:W4:Y:S04]  /*156b0*/  LDL.LU R3, [R1+0x25b4] ;  /* 0x0025b40001037983 */ /* 0x001f280000300800 */
[----:B------:R-:W4:Y:S04]  /*156c0*/  LDL R5, [R1+0x1384] ;  /* 0x0013840001057983 */ /* 0x000f280000100800 */
[----:B-1----:R-:W4:Y:S04]  /*156d0*/  LDL.LU R27, [R1+0x25b0] ;  /* 0x0025b000011b7983 */ /* 0x002f280000300800 */
[----:B--2---:R-:W2:Y:S04]  /*156e0*/  LDL.LU R25, [R1+0x25ac] ;  /* 0x0025ac0001197983 */ /* 0x004ea80000300800 */
[----:B---3--:R-:W3:Y:S04]  /*156f0*/  LDL R2, [R1+0x13e8] ;  /* 0x0013e80001027983 */ /* 0x008ee80000100800 */
[----:B----4-:R-:W4:Y:S04]  /*15700*/  LDL.LU R24, [R1+0x25a8] ;  /* 0x0025a80001187983 */ /* 0x010f280000300800 */
[----:B----4-:R0:W-:Y:S04]  /*15710*/  STS.U16 [R28+UR4+0x1a00], R24 ;  /* 0x001a00181c007988 */ /* 0x0101e80008000404 */
[----:B--2---:R1:W-:Y:S04]  /*15720*/  STS.U16 [R28+UR4+0x1a80], R25 ;  /* 0x001a80191c007988 */ /* 0x0043e80008000404 */
[----:B------:R2:W-:Y:S04]  /*15730*/  STS.U16 [R28+UR4+0x1b00], R27 ;  /* 0x001b001b1c007988 */ /* 0x0005e80008000404 */
[----:B0-----:R-:W4:Y:S04]  /*15740*/  LDL.LU R24, [R1+0x25a4] ;  /* 0x0025a40001187983 */ /* 0x001f280000300800 */
[----:B-1----:R-:W4:Y:S04]  /*15750*/  LDL.LU R25, [R1+0x25a0] ;  /* 0x0025a00001197983 */ /* 0x002f280000300800 */
[----:B--2---:R-:W2:Y:S02]  /*15760*/  LDL.LU R27, [R1+0x259c] ;  /* 0x00259c00011b7983 */ /* 0x004ea40000300800 */
[----:B--2---:R-:W-:-:S06]  /*15770*/  PRMT R27, RZ, 0x7610, R27 ;  /* 0x00007610ff1b7816 */ /* 0x004fcc000000001b */
[----:B------:R-:W2:Y:S04]  /*15780*/  @!P0 LDG.E.U16 R27, desc[UR8][R4.64] ;  /* 0x00000008041b8981 */ /* 0x000ea8000c1e1500 */
[----:B------:R0:W-:Y:S04]  /*15790*/  STS.U16 [R28+UR4+0x1b80], R3 ;  /* 0x001b80031c007988 */ /* 0x0001e80008000404 */
[----:B0-----:R-:W3:Y:S04]  /*157a0*/  LDL.LU R28, [R1+0x2598] ;  /* 0x00259800011c7983 */ /* 0x001ee80000300800 */
[----:B------:R-:W4:Y:S04]  /*157b0*/  LDL.LU R3, [R1+0x2594] ;  /* 0x0025940001037983 */ /* 0x000f280000300800 */
[----:B--2---:R0:W-:Y:S04]  /*157c0*/  STL [R1+0x30], R27 ;  /* 0x0000301b01007387 */ /* 0x0041e80000100800 */
[----:B0-----:R-:W2:Y:S04]  /*157d0*/  LDL.LU R27, [R1+0x2590] ;  /* 0x00259000011b7983 */ /* 0x001ea80000300800 */
[----:B------:R-:W3:Y:S04]  /*157e0*/  LDL R4, [R1+0x13b4] ;  /* 0x0013b40001047983 */ /* 0x000ee80000100800 */
[----:B------:R-:W3:Y:S01]  /*157f0*/  LDL R5, [R1+0x13d8] ;  /* 0x0013d80001057983 */ /* 0x000ee20000100800 */
[----:B----4-:R-:W-:-:S02]  /*15800*/  PRMT R3, RZ, 0x7610, R3 ;  /* 0x00007610ff037816 */ /* 0x010fc40000000003 */
[----:B---3--:R-:W-:-:S04]  /*15810*/  @!P0 LOP3.LUT R5, R5, R4, RZ, 0x3c, !PT ;  /* 0x0000000405058212 */ /* 0x008fc800078e3cff */
[----:B------:R-:W-:-:S04]  /*15820*/  @!P0 LOP3.LUT R4, R5, R4, RZ, 0x3c, !PT ;  /* 0x0000000405048212 */ /* 0x000fc800078e3cff */
[----:B------:R-:W-:-:S05]  /*15830*/  @!P0 LOP3.LUT R5, R5, R4, RZ, 0x3c, !PT ;  /* 0x0000000405058212 */ /* 0x000fca00078e3cff */
[----:B------:R-:W3:Y:S04]  /*15840*/  @!P0 LDG.E.U16 R3, desc[UR8][R4.64] ;  /* 0x0000000804038981 */ /* 0x000ee8000c1e1500 */
[----:B---3--:R0:W-:Y:S04]  /*15850*/  STL [R1+0x2c], R3 ;  /* 0x00002c0301007387 */ /* 0x0081e80000100800 */
[----:B0-----:R-:W3:Y:S04]  /*15860*/  LDL.LU R3, [R1+0x258c] ;  /* 0x00258c0001037983 */ /* 0x001ee80000300800 */
[----:B------:R-:W4:Y:S04]  /*15870*/  LDL R4, [R1+0x13b8] ;  /* 0x0013b80001047983 */ /* 0x000f280000100800 */
[----:B------:R-:W4:Y:S01]  /*15880*/  LDL R5, [R1+0x13e0] ;  /* 0x0013e00001057983 */ /* 0x000f220000100800 */
[----:B------:R-:W-:-:S02]  /*15890*/  PRMT R28, RZ, 0x7610, R28 ;  /* 0x00007610ff1c7816 */ /* 0x000fc4000000001c */
[----:B----4-:R-:W-:-:S04]  /*158a0*/  @!P0 LOP3.LUT R5, R5, R4, RZ, 0x3c, !PT ;  /* 0x0000000405058212 */ /* 0x010fc800078e3cff */
[----:B------:R-:W-:-:S04]  /*158b0*/  @!P0 LOP3.LUT R4, R5, R4, RZ, 0x3c, !PT ;  /* 0x0000000405048212 */ /* 0x000fc800078e3cff */
[----:B------:R-:W-:-:S05]  /*158c0*/  @!P0 LOP3.LUT R5, R5, R4, RZ, 0x3c, !PT ;  /* 0x0000000405058212 */ /* 0x000fca00078e3cff */
[----:B------:R-:W4:Y:S01]  /*158d0*/  @!P0 LDG.E.U16 R28, desc[UR8][R4.64] ;  /* 0x00000008041c8981 */ /* 0x000f22000c1e1500 */
[----:B---3--:R-:W-:-:S03]  /*158e0*/  PRMT R3, RZ, 0x7610, R3 ;  /* 0x00007610ff037816 */ /* 0x008fc60000000003 */
[----:B----4-:R0:W-:Y:S04]  /*158f0*/  STL [R1+0x28], R28 ;  /* 0x0000281c01007387 */ /* 0x0101e80000100800 */
[----:B0-----:R-:W3:Y:S04]  /*15900*/  LDL.LU R28, [R1+0x2588] ;  /* 0x00258800011c7983 */ /* 0x001ee80000300800 */
[----:B------:R-:W4:Y:S01]  /*15910*/  LDL R5, [R1+0x13bc] ;  /* 0x0013bc0001057983 */ /* 0x000f220000100800 */
[----:B------:R-:W-:-:S03]  /*15920*/  @!P0 IMAD.MOV.U32 R4, RZ, RZ, R2 ;  /* 0x000000ffff048224 */ /* 0x000fc600078e0002 */
[----:B------:R-:W2:Y:S04]  /*15930*/  LDL R2, [R1+0x1410] ;  /* 0x0014100001027983 */ /* 0x000ea80000100800 */
[----:B----4-:R0:W4:Y:S04]  /*15940*/  @!P0 LDG.E.U16 R3, desc[UR8][R4.64] ;  /* 0x0000000804038981 */ /* 0x010128000c1e1500 */
[----:B------:R-:W0:Y:S04]  /*15950*/  LDL R4, [R1+0x13c0] ;  /* 0x0013c00001047983 */ /* 0x000e280000100800 */
[----:B------:R-:W0:Y:S01]  /*15960*/  LDL R5, [R1+0x13f0] ;  /* 0x0013f00001057983 */ /* 0x000e220000100800 */
[----:B---3--:R-:W-:-:S02]  /*15970*/  PRMT R28, RZ, 0x7610, R28 ;  /* 0x00007610ff1c7816 */ /* 0x008fc4000000001c */
[----:B0-----:R-:W-:-:S04]  /*15980*/  @!P0 LOP3.LUT R5, R5, R4, RZ, 0x3c, !PT ;  /* 0x0000000405058212 */ /* 0x001fc800078e3cff */
[----:B------:R-:W-:-:S04]  /*15990*/  @!P0 LOP3.LUT R4, R5, R4, RZ, 0x3c, !PT ;  /* 0x0000000405048212 */ /* 0x000fc800078e3cff */
[----:B------:R-:W-:-:S05]  /*159a0*/  @!P0 LOP3.LUT R5, R5, R4, RZ, 0x3c, !PT ;  /* 0x0000000405058212 */ /* 0x000fca00078e3cff */
[----:B------:R-:W3:Y:S04]  /*159b0*/  @!P0 LDG.E.U16 R28, desc[UR8][R4.64] ;  /* 0x00000008041c8981 */ /* 0x000ee8000c1e1500 */
[----:B----4-:R-:W-:Y:S04]  /*159c0*/  STL [R1+0x2508], R3 ;  /* 0x0025080301007387 */ /* 0x010fe80000100800 */
        /* <DEDUP_REMOVED lines=8> */
[----:B------:R-:W4:Y:S04]  /*15a50*/  @!P0 LDG.E.U16 R3, desc[UR8][R4.64] ;  /* 0x0000000804038981 */ /* 0x000f28000c1e1500 */
[----:B------:R-:W2:Y:S04]  /*15a60*/  LDL R4, [R1+0x13cc] ;  /* 0x0013cc0001047983 */ /* 0x000ea80000100800 */
[----:B------:R-:W2:Y:S01]  /*15a70*/  LDL R5, [R1+0x1400] ;  /* 0x0014000001057983 */ /* 0x000ea20000100800 */
[----:B---3--:R-:W-:-:S03]  /*15a80*/  PRMT R28, RZ, 0x7610, R28 ;  /* 0x00007610ff1c7816 */ /* 0x008fc6000000001c */
[----:B----4-:R0:W-:Y:S04]  /*15a90*/  STL [R1+0x2514], R3 ;  /* 0x0025140301007387 */ /* 0x0101e80000100800 */
[----:B0-----:R-:W3:Y:S01]  /*15aa0*/  LDL R3, [R1+0x1408] ;  /* 0x0014080001037983 */ /* 0x001ee20000100800 */
[----:B--2---:R-:W-:-:S04]  /*15ab0*/  @!P0 LOP3.LUT R5, R5, R4, RZ, 0x3c, !PT ;  /* 0x0000000405058212 */ /* 0x004fc800078e3cff */
[----:B------:R-:W-:-:S04]  /*15ac0*/  @!P0 LOP3.LUT R4, R5, R4, RZ, 0x3c, !PT ;  /* 0x0000000405048212 */ /* 0x000fc800078e3cff */
[----:B------:R-:W-:-:S05]  /*15ad0*/  @!P0 LOP3.LUT R5, R5, R4, RZ, 0x3c, !PT ;  /* 0x0000000405058212 */ /* 0x000fca00078e3cff */
[----:B------:R3:W2:Y:S04]  /*15ae0*/  @!P0 LDG.E.U16 R28, desc[UR8][R4.64] ;  /* 0x00000008041c8981 */ /* 0x0006a8000c1e1500 */
[----:B------:R-:W4:Y:S01]  /*15af0*/  LDL R5, [R1+0x13d0] ;  /* 0x0013d00001057983 */ /* 0x000f220000100800 */
[----:B------:R-:W-:Y:S01]  /*15b00*/  PRMT R25, RZ, 0x7610, R25 ;  /* 0x00007610ff197816 */ /* 0x000fe20000000019 */
[----:B---3--:R-:W-:Y:S02]  /*15b10*/  @!P0 IMAD.MOV.U32 R4, RZ, RZ, R3 ;  /* 0x000000ffff048224 */ /* 0x008fe400078e0003 */
[----:B--2---:R0:W-:Y:S04]  /*15b20*/  STL [R1+0x2510], R28 ;  /* 0x0025101c01007387 */ /* 0x0041e80000100800 */
[----:B------:R-:W2:Y:S04]  /*15b30*/  LDL R3, [R1+0x1428] ;  /* 0x0014280001037983 */ /* 0x000ea80000100800 */
[----:B----4-:R1:W3:Y:S04]  /*15b40*/  @!P0 LDG.E.U16 R25, desc[UR8][R4.64] ;  /* 0x0000000804198981 */ /* 0x0102e8000c1e1500 */
[----:B------:R-:W4:Y:S01]  /*15b50*/  LDL R5, [R1+0x13d4] ;  /* 0x0013d40001057983 */ /* 0x000f220000100800 */
[----:B0-----:R-:W-:Y:S01]  /*15b60*/  PRMT R28, RZ, 0x7610, R28 ;  /* 0x00007610ff1c7816 */ /* 0x001fe2000000001c */
[----:B-1----:R-:W-:-:S02]  /*15b70*/  @!P0 IMAD.MOV.U32 R4, RZ, RZ, R2 ;  /* 0x000000ffff048224 */ /* 0x002fc400078e0002 */
[----:B---3--:R0:W-:Y:S01]  /*15b80*/  STL [R1+0x2518], R25 ;  /* 0x0025181901007387 */ /* 0x0081e20000100800 */
[----:B------:R-:W-:-:S03]  /*15b90*/  PRMT R0, RZ, 0x7610, R0 ;  /* 0x00007610ff007816 */ /* 0x000fc60000000000 */
[----:B------:R-:W3:Y:S04]  /*15ba0*/  LDL R2, [R1+0x1430] ;  /* 0x0014300001027983 */ /* 0x000ee80000100800 */
[----:B----4-:R1:W4:Y:S04]  /*15bb0*/  @!P0 LDG.E.U16 R28, desc[UR8][R4.64] ;  /* 0x00000008041c8981 */ /* 0x010328000c1e1500 */
[----:B0-----:R-:W3:Y:S04]  /*15bc0*/  LDL R25, [R1+0x13f4] ;  /* 0x0013f40001197983 */ /* 0x001ee80000100800 */
[----:B------:R-:W1:Y:S04]  /*15bd0*/  LDL R4, [R1+0x13dc] ;  /* 0x0013dc0001047983 */ /* 0x000e680000100800 */
[----:B------:R-:W1:Y:S02]  /*15be0*/  LDL R5, [R1+0x1418] ;  /* 0x0014180001057983 */ /* 0x000e640000100800 */
[----:B-1----:R-:W-:-:S04]  /*15bf0*/  @!P0 LOP3.LUT R5, R5, R4, RZ, 0x3c, !PT ;  /* 0x0000000405058212 */ /* 0x002fc800078e3cff */
[----:B------:R-:W-:-:S04]  /*15c00*/  @!P0 LOP3.LUT R4, R5, R4, RZ, 0x3c, !PT ;  /* 0x0000000405048212 */ /* 0x000fc800078e3cff */
[----:B------:R-:W-:Y:S01]  /*15c10*/  @!P0 LOP3.LUT R5, R5, R4, RZ, 0x3c, !PT ;  /* 0x0000000405058212 */ /* 0x000fe200078e3cff */
[----:B----4-:R0:W-:Y:S04]  /*15c20*/  STL [R1+0x251c], R28 ;  /* 0x00251c1c01007387 */ /* 0x0101e80000100800 */
[----:B------:R1:W4:Y:S04]  /*15c30*/  @!P0 LDG.E.U16 R0, desc[UR8][R4.64] ;  /* 0x0000000804008981 */ /* 0x000328000c1e1500 */
[----:B0-----:R-:W3:Y:S04]  /*15c40*/  LDL R28, [R1+0x13ec] ;  /* 0x0013ec00011c7983 */ /* 0x001ee80000100800 */
[----:B------:R-:W1:Y:S04]  /*15c50*/  LDL R4, [R1+0x13e4] ;  /* 0x0013e40001047983 */ /* 0x000e680000100800 */
[----:B------:R-:W1:Y:S01]  /*15c60*/  LDL R5, [R1+0x1420] ;  /* 0x0014200001057983 */ /* 0x000e620000100800 */
[----:B------:R-:W-:-:S02]  /*15c70*/  PRMT R27, RZ, 0x7610, R27 ;  /* 0x00007610ff1b7816 */ /* 0x000fc4000000001b */
[----:B------:R-:W-:Y:S02]  /*15c80*/  PRMT R24, RZ, 0x7610, R24 ;  /* 0x00007610ff187816 */ /* 0x000fe40000000018 */
[----:B-1----:R-:W-:-:S04]  /*15c90*/  @!P0 LOP3.LUT R5, R5, R4, RZ, 0x3c, !PT ;  /* 0x0000000405058212 */ /* 0x002fc800078e3cff */
[----:B------:R-:W-:-:S04]  /*15ca0*/  @!P0 LOP3.LUT R4, R5, R4, RZ, 0x3c, !PT ;  /* 0x0000000405048212 */ /* 0x000fc800078e3cff */
[----:B------:R-:W-:-:S05]  /*15cb0*/  @!P0 LOP3.LUT R5, R5, R4, RZ, 0x3c, !PT ;  /* 0x0000000405058212 */ /* 0x000fca00078e3cff */
[----:B------:R2:W4:Y:S02]  /*15cc0*/  @!P0 LDG.E.U16 R27, desc[UR8][R4.64] ;  /* 0x00000008041b8981 */ /* 0x000524000c1e1500 */
[----:B--2---:R-:W-:Y:S02]  /*15cd0*/  @!P0 IMAD.MOV.U32 R4, RZ, RZ, R3 ;  /* 0x000000ffff048224 */ /* 0x004fe400078e0003 */
[----:B---3--:R-:W-:-:S05]  /*15ce0*/  @!P0 IMAD.MOV.U32 R5, RZ, RZ, R28 ;  /* 0x000000ffff058224 */ /* 0x008fca00078e001c */
[----:B------:R0:W2:Y:S01]  /*15cf0*/  @!P0 LDG.E.U16 R24, desc[UR8][R4.64] ;  /* 0x0000000804188981 */ /* 0x0000a2000c1e1500 */
[----:B------:R-:W-:-:S03]  /*15d00*/  PRMT R26, RZ, 0x7610, R26 ;  /* 0x00007610ff1a7816 */ /* 0x000fc6000000001a */
[----:B----4-:R1:W-:Y:S01]  /*15d10*/  STL [R1+0x2520], R0 ;  /* 0x0025200001007387 */ /* 0x0103e20000100800 */
[----:B0-----:R-:W-:Y:S02]  /*15d20*/  @!P0 IMAD.MOV.U32 R4, RZ, RZ, R2 ;  /* 0x000000ffff048224 */ /* 0x001fe400078e0002 */
[----:B------:R-:W-:-:S05]  /*15d30*/  @!P0 IMAD.MOV.U32 R5, RZ, RZ, R25 ;  /* 0x000000ffff058224 */ /* 0x000fca00078e0019 */
[----:B------:R-:W3:Y:S04]  /*15d40*/  @!P0 LDG.E.U16 R26, desc[UR8][R4.64] ;  /* 0x00000008041a8981 */ /* 0x000ee8000c1e1500 */
[----:B------:R0:W-:Y:S04]  /*15d50*/  STL [R1+0x2524], R27 ;  /* 0x0025241b01007387 */ /* 0x0001e80000100800 */
[----:B------:R-:W4:Y:S04]  /*15d60*/  LDL R3, [R1+0x1404] ;  /* 0x0014040001037983 */ /* 0x000f280000100800 */
[----:B-1----:R-:W4:Y:S04]  /*15d70*/  LDL R0, [R1+0x1440] ;  /* 0x0014400001007983 */ /* 0x002f280000100800 */
[----:B--2---:R1:W-:Y:S04]  /*15d80*/  STL [R1+0x2528], R24 ;  /* 0x0025281801007387 */ /* 0x0043e80000100800 */
[----:B------:R-:W2:Y:S04]  /*15d90*/  LDL R5, [R1+0x13fc] ;  /* 0x0013fc0001057983 */ /* 0x000ea80000100800 */
[----:B------:R-:W4:Y:S04]  /*15da0*/  LDL R28, [R1+0x140c] ;  /* 0x00140c00011c7983 */ /* 0x000f280000100800 */
[----:B0-----:R-:W4:Y:S04]  /*15db0*/  LDL R27, [R1+0x1448] ;  /* 0x00144800011b7983 */ /* 0x001f280000100800 */
[----:B------:R-:W4:Y:S04]  /*15dc0*/  LDL R25, [R1+0x1414] ;  /* 0x0014140001197983 */ /* 0x000f280000100800 */
[----:B------:R-:W4:Y:S04]  /*15dd0*/  LDL R2, [R1+0x1450] ;  /* 0x0014500001027983 */ /* 0x000f280000100800 */
[----:B-1----:R-:W2:Y:S04]  /*15de0*/  LDL R24, [R1+0x1438] ;  /* 0x0014380001187983 */ /* 0x002ea80000100800 */
[----:B---3--:R0:W-:Y:S04]  /*15df0*/  STL [R1+0x252c], R26 ;  /* 0x00252c1a01007387 */ /* 0x0081e80000100800 */
[----:B0-----:R-:W3:Y:S01]  /*15e00*/  LDL R26, [R1+0x141c] ;  /* 0x00141c00011a7983 */ /* 0x001ee20000100800 */
[----:B------:R-:W-:-:S02]  /*15e10*/  PRMT R29, RZ, 0x7610, R29 ;  /* 0x00007610ff1d7816 */ /* 0x000fc4000000001d */
[----:B------:R-:W-:Y:S02]  /*15e20*/  PRMT R23, RZ, 0x7610, R23 ;  /* 0x00007610ff177816 */ /* 0x000fe40000000017 */
[----:B------:R-:W-:Y:S01]  /*15e30*/  PRMT R22, RZ, 0x7610, R22 ;  /* 0x00007610ff167816 */ /* 0x000fe20000000016 */
[----:B--2---:R-:W-:Y:S02]  /*15e40*/  @!P0 IMAD.MOV.U32 R4, RZ, RZ, R24 ;  /* 0x000000ffff048224 */ /* 0x004fe400078e0018 */
[----:B------:R-:W2:Y:S04]  /*15e50*/  LDL R24, [R1+0x1458] ;  /* 0x0014580001187983 */ /* 0x000ea80000100800 */
[----:B------:R4:W2:Y:S02]  /*15e60*/  @!P0 LDG.E.U16 R29, desc[UR8][R4.64] ;  /* 0x00000008041d8981 */ /* 0x0008a4000c1e1500 */
[----:B----4-:R-:W-:-:S02]  /*15e70*/  @!P0 IMAD.MOV.U32 R4, RZ, RZ, R0 ;  /* 0x000000ffff048224 */ /* 0x010fc400078e0000 */
[----:B------:R-:W-:-:S05]  /*15e80*/  @!P0 IMAD.MOV.U32 R5, RZ, RZ, R3 ;  /* 0x000000ffff058224 */ /* 0x000fca00078e0003 */
[----:B------:R0:W4:Y:S02]  /*15e90*/  @!P0 LDG.E.U16 R23, desc[UR8][R4.64] ;  /* 0x0000000804178981 */ /* 0x000124000c1e1500 */
[----:B0-----:R-:W-:Y:S02]  /*15ea0*/  @!P0 IMAD.MOV.U32 R4, RZ, RZ, R27 ;  /* 0x000000ffff048224 */ /* 0x001fe400078e001b */
[----:B------:R-:W-:-:S05]  /*15eb0*/  @!P0 IMAD.MOV.U32 R5, RZ, RZ, R28 ;  /* 0x000000ffff058224 */ /* 0x000fca00078e001c */
[----:B------:R0:W4:Y:S01]  /*15ec0*/  @!P0 LDG.E.U16 R22, desc[UR8][R4.64] ;  /* 0x0000000804168981 */ /* 0x000122000c1e1500 */
[----:B------:R-:W-:Y:S02]  /*15ed0*/  PRMT R21, RZ, 0x7610, R21 ;  /* 0x00007610ff157816 */ /* 0x000fe40000000015 */
[----:B------:R-:W-:Y:S01]  /*15ee0*/  PRMT R20, RZ, 0x7610, R20 ;  /* 0x00007610ff147816 */ /* 0x000fe20000000014 */
[----:B0-----:R-:W-:Y:S02]  /*15ef0*/  @!P0 IMAD.MOV.U32 R4, RZ, RZ, R2 ;  /* 0x000000ffff048224 */ /* 0x001fe400078e0002 */
[----:B------:R-:W-:-:S05]  /*15f00*/  @!P0 IMAD.MOV.U32 R5, RZ, RZ, R25 ;  /* 0x000000ffff058224 */ /* 0x000fca00078e0019 */
[----:B------:R3:W4:Y:S02]  /*15f10*/  @!P0 LDG.E.U16 R21, desc[UR8][R4.64] ;  /* 0x0000000804158981 */ /* 0x000724000c1e1500 */
[----:B---3--:R-:W-:Y:S02]  /*15f20*/  @!P0 IMAD.MOV.U32 R5, RZ, RZ, R26 ;  /* 0x000000ffff058224 */ /* 0x008fe400078e001a */
[----:B--2---:R-:W-:-:S05]  /*15f30*/  @!P0 IMAD.MOV.U32 R4, RZ, RZ, R24 ;  /* 0x000000ffff048224 */ /* 0x004fca00078e0018 */
[----:B------:R-:W2:Y:S04]  /*15f40*/  @!P0 LDG.E.U16 R20, desc[UR8][R4.64] ;  /* 0x0000000804148981 */ /* 0x000ea8000c1e1500 */
[----:B------:R-:W-:Y:S04]  /*15f50*/  STL [R1+0x2530], R29 ;  /* 0x0025301d01007387 */ /* 0x000fe80000100800 */
[----:B------:R-:W3:Y:S04]  /*15f60*/  LDL R3, [R1+0x1424] ;  /* 0x0014240001037983 */ /* 0x000ee80000100800 */
[----:B------:R-:W3:Y:S04]  /*15f70*/  LDL R0, [R1+0x1460] ;  /* 0x0014600001007983 */ /* 0x000ee80000100800 */
[----:B----4-:R0:W-:Y:S04]  /*15f80*/  STL [R1+0x2534], R23 ;  /* 0x0025341701007387 */ /* 0x0101e80000100800 */
[----:B------:R1:W-:Y:S04]  /*15f90*/  STL [R1+0x2538], R22 ;  /* 0x0025381601007387 */ /* 0x0003e80000100800 */
[----:B------:R-:W4:Y:S04]  /*15fa0*/  LDL R25, [R1+0x142c] ;  /* 0x00142c0001197983 */ /* 0x000f280000100800 */
[----:B------:R-:W4:Y:S04]  /*15fb0*/  LDL R2, [R1+0x1468] ;  /* 0x0014680001027983 */ /* 0x000f280000100800 */
[----:B------:R1:W-:Y:S04]  /*15fc0*/  STL [R1+0x253c], R21 ;  /* 0x00253c1501007387 */ /* 0x0003e80000100800 */
[----:B------:R-:W4:Y:S04]  /*15fd0*/  LDL R24, [R1+0x1434] ;  /* 0x0014340001187983 */ /* 0x000f280000100800 */
[----:B0-----:R-:W4:Y:S04]  /*15fe0*/  LDL R23, [R1+0x1470] ;  /* 0x0014700001177983 */ /* 0x001f280000100800 */
[----:B--2---:R0:W-:Y:S04]  /*15ff0*/  STL [R1+0x2540], R20 ;  /* 0x0025401401007387 */ /* 0x0041e80000100800 */
[----:B-1----:R-:W2:Y:S04]  /*16000*/  LDL R22, [R1+0x1454] ;  /* 0x0014540001167983 */ /* 0x002ea80000100800 */
[----:B------:R-:W2:Y:S01]  /*16010*/  LDL R21, [R1+0x1490] ;  /* 0x0014900001157983 */ /* 0x000ea20000100800 */
[----:B------:R-:W-:Y:S01]  /*16020*/  PRMT R19, RZ, 0x7610, R19 ;  /* 0x00007610ff137816 */ /* 0x000fe20000000013 */
[----:B---3--:R-:W-:-:S02]  /*16030*/  @!P0 IMAD.MOV.U32 R4, RZ, RZ, R0 ;  /* 0x000000ffff048224 */ /* 0x008fc400078e0000 */
[----:B------:R-:W-:Y:S01]  /*16040*/  @!P0 IMAD.MOV.U32 R5, RZ, RZ, R3 ;  /* 0x000000ffff058224 */ /* 0x000fe200078e0003 */
[----:B------:R-:W-:Y:S02]  /*16050*/  PRMT R18, RZ, 0x7610, R18 ;  /* 0x00007610ff127816 */ /* 0x000fe40000000012 */
[----:B------:R-:W-:Y:S02]  /*16060*/  PRMT R17, RZ, 0x7610, R17 ;  /* 0x00007610ff117816 */ /* 0x000fe40000000011 */
[----:B------:R-:W-:Y:S01]  /*16070*/  PRMT R16, RZ, 0x7610, R16 ;  /* 0x00007610ff107816 */ /* 0x000fe20000000010 */
[----:B------:R-:W3:Y:S04]  /*16080*/  LDL R3, [R1+0x1474] ;  /* 0x0014740001037983 */ /* 0x000ee80000100800 */
[----:B------:R4:W3:Y:S04]  /*16090*/  @!P0 LDG.E.U16 R19, desc[UR8][R4.64] ;  /* 0x0000000804138981 */ /* 0x0008e8000c1e1500 */
[----:B------:R-:W3:Y:S01]  /*160a0*/  LDL R0, [R1+0x14a0] ;  /* 0x0014a00001007983 */ /* 0x000ee20000100800 */
[----:B----4-:R-:W-:-:S02]  /*160b0*/  @!P0 IMAD.MOV.U32 R5, RZ, RZ, R25 ;  /* 0x000000ffff058224 */ /* 0x010fc400078e0019 */
[----:B------:R-:W-:-:S05]  /*160c0*/  @!P0 IMAD.MOV.U32 R4, RZ, RZ, R2 ;  /* 0x000000ffff048224 */ /* 0x000fca00078e0002 */
[----:B------:R1:W4:Y:S02]  /*160d0*/  @!P0 LDG.E.U16 R18, desc[UR8][R4.64] ;  /* 0x0000000804128981 */ /* 0x000324000c1e1500 */
[----:B-1----:R-:W-:Y:S02]  /*160e0*/  @!P0 IMAD.MOV.U32 R5, RZ, RZ, R24 ;  /* 0x000000ffff058224 */ /* 0x002fe400078e0018 */
[----:B------:R-:W-:-:S05]  /*160f0*/  @!P0 IMAD.MOV.U32 R4, RZ, RZ, R23 ;  /* 0x000000ffff048224 */ /* 0x000fca00078e0017 */
[----:B------:R2:W4:Y:S02]  /*16100*/  @!P0 LDG.E.U16 R17, desc[UR8][R4.64] ;  /* 0x0000000804118981 */ /* 0x000524000c1e1500 */
[----:B--2---:R-:W-:Y:S02]  /*16110*/  @!P0 IMAD.MOV.U32 R5, RZ, RZ, R22 ;  /* 0x000000ffff058224 */ /* 0x004fe400078e0016 */
[----:B------:R-:W-:-:S05]  /*16120*/  @!P0 IMAD.MOV.U32 R4, RZ, RZ, R21 ;  /* 0x000000ffff048224 */ /* 0x000fca00078e0015 */
[----:B------:R1:W2:Y:S04]  /*16130*/  @!P0 LDG.E.U16 R16, desc[UR8][R4.64] ;  /* 0x0000000804108981 */ /* 0x0002a8000c1e1500 */
[----:B---3--:R3:W-:Y:S04]  /*16140*/  STL [R1+0x2544], R19 ;  /* 0x0025441301007387 */ /* 0x0087e80000100800 */
[----:B0-----:R-:W2:Y:S04]  /*16150*/  LDL R20, [R1+0x143c] ;  /* 0x00143c0001147983 */ /* 0x001ea80000100800 */
[----:B------:R-:W2:Y:S04]  /*16160*/  LDL R2, [R1+0x1478] ;  /* 0x0014780001027983 */ /* 0x000ea80000100800 */
[----:B----4-:R0:W-:Y:S04]  /*16170*/  STL [R1+0x2548], R18 ;  /* 0x0025481201007387 */ /* 0x0101e80000100800 */
[----:B---3--:R-:W3:Y:S04]  /*16180*/  LDL R19, [R1+0x145c] ;  /* 0x00145c0001137983 */ /* 0x008ee80000100800 */
[----:B0-----:R-:W4:Y:S01]  /*16190*/  LDL R18, [R1+0x14ac] ;  /* 0x0014ac0001127983 */ /* 0x001f220000100800 */
[----:B------:R-:W-:Y:S01]  /*161a0*/  PRMT R15, RZ, 0x7610, R15 ;  /* 0x00007610ff0f7816 */ /* 0x000fe2000000000f */
[----:B-1----:R-:W-:-:S02]  /*161b0*/  @!P0 IMAD.MOV.U32 R4, RZ, RZ, R0 ;  /* 0x000000ffff048224 */ /* 0x002fc400078e0000 */
[----:B------:R-:W-:Y:S01]  /*161c0*/  @!P0 IMAD.MOV.U32 R5, RZ, RZ, R3 ;  /* 0x000000ffff058224 */ /* 0x000fe200078e0003 */
[----:B------:R0:W-:Y:S04]  /*161d0*/  STL [R1+0x254c], R17 ;  /* 0x00254c1101007387 */ /* 0x0001e80000100800 */
[----:B------:R1:W4:Y:S04]  /*161e0*/  @!P0 LDG.E.U16 R15, desc[UR8][R4.64] ;  /* 0x00000008040f8981 */ /* 0x000328000c1e1500 */
[----:B--2---:R2:W-:Y:S04]  /*161f0*/  STL [R1+0x2550], R16 ;  /* 0x0025501001007387 */ /* 0x0045e80000100800 */
[----:B------:R-:W2:Y:S04]  /*16200*/  LDL R3, [R1+0x147c] ;  /* 0x00147c0001037983 */ /* 0x000ea80000100800 */
[----:B------:R-:W2:Y:S01]  /*16210*/  LDL R0, [R1+0x149c] ;  /* 0x00149c0001007983 */ /* 0x000ea20000100800 */
[----:B------:R-:W-:Y:S01]  /*16220*/  PRMT R14, RZ, 0x7610, R14 ;  /* 0x00007610ff0e7816 */ /* 0x000fe2000000000e */
[----:B-1----:R-:W-:-:S02]  /*16230*/  @!P0 IMAD.MOV.U32 R4, RZ, RZ, R2 ;  /* 0x000000ffff048224 */ /* 0x002fc400078e0002 */
[----:B------:R-:W-:-:S05]  /*16240*/  @!P0 IMAD.MOV.U32 R5, RZ, RZ, R20 ;  /* 0x000000ffff058224 */ /* 0x000fca00078e0014 */
[----:B------:R3:W2:Y:S01]  /*16250*/  @!P0 LDG.E.U16 R14, desc[UR8][R4.64] ;  /* 0x00000008040e8981 */ /* 0x0006a2000c1e1500 */
[----:B------:R-:W-:Y:S01]  /*16260*/  PRMT R13, RZ, 0x7610, R13 ;  /* 0x00007610ff0d7816 */ /* 0x000fe2000000000d */
[----:B---3--:R-:W-:Y:S02]  /*16270*/  @!P0 IMAD.MOV.U32 R5, RZ, RZ, R19 ;  /* 0x000000ffff058224 */ /* 0x008fe400078e0013 */
[----:B----4-:R-:W-:-:S05]  /*16280*/  @!P0 IMAD.MOV.U32 R4, RZ, RZ, R18 ;  /* 0x000000ffff048224 */ /* 0x010fca00078e0012 */
[----:B------:R2:W3:Y:S01]  /*16290*/  @!P0 LDG.E.U16 R13, desc[UR8][R4.64] ;  /* 0x00000008040d8981 */ /* 0x0004e2000c1e1500 */
[----:B------:R-:W-:-:S03]  /*162a0*/  PRMT R12, RZ, 0x7610, R12 ;  /* 0x00007610ff0c7816 */ /* 0x000fc6000000000c */
[----:B------:R1:W-:Y:S04]  /*162b0*/  STL [R1+0x2554], R15 ;  /* 0x0025540f01007387 */ /* 0x0003e80000100800 */
[----:B------:R-:W4:Y:S04]  /*162c0*/  LDL R2, [R1+0x1480] ;  /* 0x0014800001027983 */ /* 0x000f280000100800 */
[----:B------:R-:W4:Y:S01]  /*162d0*/  LDL R20, [R1+0x1444] ;  /* 0x0014440001147983 */ /* 0x000f220000100800 */
[----:B--2---:R-:W-:Y:S02]  /*162e0*/  @!P0 IMAD.MOV.U32 R5, RZ, RZ, R3 ;  /* 0x000000ffff058224 */ /* 0x004fe400078e0003 */
[----:B------:R-:W-:-:S05]  /*162f0*/  @!P0 IMAD.MOV.U32 R4, RZ, RZ, R0 ;  /* 0x000000ffff048224 */ /* 0x000fca00078e0000 */
[----:B------:R4:W2:Y:S04]  /*16300*/  @!P0 LDG.E.U16 R12, desc[UR8][R4.64] ;  /* 0x00000008040c8981 */ /* 0x0008a8000c1e1500 */
[----:B------:R1:W-:Y:S04]  /*16310*/  STL [R1+0x2558], R14 ;  /* 0x0025580e01007387 */ /* 0x0003e80000100800 */
[----:B------:R-:W2:Y:S04]  /*16320*/  LDL R19, [R1+0x1464] ;  /* 0x0014640001137983 */ /* 0x000ea80000100800 */
[----:B------:R-:W2:Y:S04]  /*16330*/  LDL R18, [R1+0x14a8] ;  /* 0x0014a80001127983 */ /* 0x000ea80000100800 */
[----:B0-----:R-:W2:Y:S04]  /*16340*/  LDL R17, [R1+0x1484] ;  /* 0x0014840001117983 */ /* 0x001ea80000100800 */
[----:B------:R-:W2:Y:S04]  /*16350*/  LDL R16, [R1+0x1498] ;  /* 0x0014980001107983 */ /* 0x000ea80000100800 */
[----:B---3--:R0:W-:Y:S04]  /*16360*/  STL [R1+0x255c], R13 ;  /* 0x00255c0d01007387 */ /* 0x0081e80000100800 */
[----:B-1----:R-:W3:Y:S04]  /*16370*/  LDL R15, [R1+0x144c] ;  /* 0x00144c00010f7983 */ /* 0x002ee80000100800 */
[----:B------:R-:W3:Y:S04]  /*16380*/  LDL R14, [R1+0x1488] ;  /* 0x00148800010e7983 */ /* 0x000ee80000100800 */
[----:B------:R-:W3:Y:S04]  /*16390*/  LDL R3, [R1+0x14a4] ;  /* 0x0014a40001037983 */ /* 0x000ee80000100800 */
[----:B------:R-:W3:Y:S04]  /*163a0*/  LDL R0, [R1+0x1494] ;  /* 0x0014940001007983 */ /* 0x000ee80000100800 */
[----:B0-----:R-:W3:Y:S01]  /*163b0*/  LDL R13, [R1+0x146c] ;  /* 0x00146c00010d7983 */ /* 0x001ee20000100800 */
[----:B----4-:R-:W-:Y:S01]  /*163c0*/  @!P0 IMAD.MOV.U32 R4, RZ, RZ, R2 ;  /* 0x000000ffff048224 */ /* 0x010fe200078e0002 */
[----:B------:R-:W-:Y:S01]  /*163d0*/  PRMT R11, RZ, 0x7610, R11 ;  /* 0x00007610ff0b7816 */ /* 0x000fe2000000000b */
[----:B------:R-:W-:Y:S01]  /*163e0*/  @!P0 IMAD.MOV.U32 R5, RZ, RZ, R20 ;  /* 0x000000ffff058224 */ /* 0x000fe200078e0014 */
[----:B------:R-:W-:-:S04]  /*163f0*/  PRMT R10, RZ, 0x7610, R10 ;  /* 0x00007610ff0a7816 */ /* 0x000fc8000000000a */
[----:B------:R0:W4:Y:S04]  /*16400*/  @!P0 LDG.E.U16 R11, desc[UR8][R4.64] ;  /* 0x00000008040b8981 */ /* 0x000128000c1e1500 */
[----:B--2---:R-:W-:Y:S04]  /*16410*/  STL [R1+0x2560], R12 ;  /* 0x0025600c01007387 */ /* 0x004fe80000100800 */
[----:B------:R-:W2:Y:S01]  /*16420*/  LDL R2, [R1+0x148c] ;  /* 0x00148c0001027983 */ /* 0x000ea20000100800 */
[----:B0-----:R-:W-:Y:S02]  /*16430*/  @!P0 IMAD.MOV.U32 R4, RZ, RZ, R18 ;  /* 0x000000ffff048224 */ /* 0x001fe400078e0012 */
[----:B------:R-:W-:Y:S01]  /*16440*/  @!P0 IMAD.MOV.U32 R5, RZ, RZ, R19 ;  /* 0x000000ffff058224 */ /* 0x000fe200078e0013 */
[----:B------:R-:W-:-:S04]  /*16450*/  PRMT R9, RZ, 0x7610, R9 ;  /* 0x00007610ff097816 */ /* 0x000fc80000000009 */
[----:B------:R0:W4:Y:S01]  /*16460*/  @!P0 LDG.E.U16 R10, desc[UR8][R4.64] ;  /* 0x00000008040a8981 */ /* 0x000122000c1e1500 */
[----:B------:R-:W-:Y:S01]  /*16470*/  PRMT R8, RZ, 0x7610, R8 ;  /* 0x00007610ff087816 */ /* 0x000fe20000000008 */
[----:B0-----:R-:W-:Y:S02]  /*16480*/  @!P0 IMAD.MOV.U32 R4, RZ, RZ, R16 ;  /* 0x000000ffff048224 */ /* 0x001fe400078e0010 */
[----:B------:R-:W-:-:S05]  /*16490*/  @!P0 IMAD.MOV.U32 R5, RZ, RZ, R17 ;  /* 0x000000ffff058224 */ /* 0x000fca00078e0011 */
[----:B------:R3:W4:Y:S01]  /*164a0*/  @!P0 LDG.E.U16 R9, desc[UR8][R4.64] ;  /* 0x0000000804098981 */ /* 0x000722000c1e1500 */
[----:B------:R-:W-:Y:S01]  /*164b0*/  PRMT R7, RZ, 0x7610, R7 ;  /* 0x00007610ff077816 */ /* 0x000fe20000000007 */
[----:B---3--:R-:W-:Y:S02]  /*164c0*/  @!P0 IMAD.MOV.U32 R5, RZ, RZ, R15 ;  /* 0x000000ffff058224 */ /* 0x008fe400078e000f */
[----:B------:R-:W-:-:S05]  /*164d0*/  @!P0 IMAD.MOV.U32 R4, RZ, RZ, R14 ;  /* 0x000000ffff048224 */ /* 0x000fca00078e000e */
[----:B------:R0:W3:Y:S02]  /*164e0*/  @!P0 LDG.E.U16 R8, desc[UR8][R4.64] ;  /* 0x0000000804088981 */ /* 0x0000e4000c1e1500 */
[----:B0-----:R-:W-:Y:S02]  /*164f0*/  @!P0 IMAD.MOV.U32 R4, RZ, RZ, R3 ;  /* 0x000000ffff048224 */ /* 0x001fe400078e0003 */
[----:B------:R-:W-:-:S05]  /*16500*/  @!P0 IMAD.MOV.U32 R5, RZ, RZ, R13 ;  /* 0x000000ffff058224 */ /* 0x000fca00078e000d */
[----:B------:R0:W3:Y:S01]  /*16510*/  @!P0 LDG.E.U16 R7, desc[UR8][R4.64] ;  /* 0x0000000804078981 */ /* 0x0000e2000c1e1500 */
[----:B------:R-:W-:Y:S01]  /*16520*/  PRMT R6, RZ, 0x7610, R6 ;  /* 0x00007610ff067816 */ /* 0x000fe20000000006 */
[----:B0-----:R-:W-:Y:S02]  /*16530*/  @!P0 IMAD.MOV.U32 R4, RZ, RZ, R0 ;  /* 0x000000ffff048224 */ /* 0x001fe400078e0000 */
[----:B--2---:R-:W-:-:S05]  /*16540*/  @!P0 IMAD.MOV.U32 R5, RZ, RZ, R2 ;  /* 0x000000ffff058224 */ /* 0x004fca00078e0002 */
[----:B------:R-:W2:Y:S01]  /*16550*/  @!P0 LDG.E.U16 R6, desc[UR8][R4.64] ;  /* 0x0000000804068981 */ /* 0x000ea2000c1e1500 */
[----:B------:R-:W0:Y:S03]  /*16560*/  S2R R3, SR_TID.X ;  /* 0x0000000000037919 */ /* 0x000e260000002100 */
[----:B----4-:R-:W-:Y:S04]  /*16570*/  STL [R1+0x2564], R11 ;  /* 0x0025640b01007387 */ /* 0x010fe80000100800 */
[----:B------:R-:W-:Y:S04]  /*16580*/  STL [R1+0x2568], R10 ;  /* 0x0025680a01007387 */ /* 0x000fe80000100800 */
[----:B------:R-:W-:Y:S04]  /*16590*/  STL [R1+0x256c], R9 ;  /* 0x00256c0901007387 */ /* 0x000fe80000100800 */
[----:B---3--:R-:W-:Y:S04]  /*165a0*/  STL [R1+0x2570], R8 ;  /* 0x0025700801007387 */ /* 0x008fe80000100800 */
[----:B------:R1:W-:Y:S04]  /*165b0*/  STL [R1+0x2574], R7 ;  /* 0x0025740701007387 */ /* 0x0003e80000100800 */
[----:B-1----:R-:W3:Y:S04]  /*165c0*/  LDL.LU R7, [R1+0xac4] ;  /* 0x000ac40001077983 */ /* 0x002ee80000300800 */
        /* <DEDUP_REMOVED lines=20> */
[----:B------:R-:W4:Y:S01]  /*16710*/  LDL.LU R0, [R1+0xbbc] ;  /* 0x000bbc0001007983 */ /* 0x000f220000300800 */
[----:B0-----:R-:W-:-:S03]  /*16720*/  LOP3.LUT R25, R3, 0x3f, RZ, 0xc0, !PT ;  /* 0x0000003f03197812 */ /* 0x001fc600078ec0ff */
[----:B------:R-:W4:Y:S04]  /*16730*/  LDL.LU R28, [R1+0xbb4] ;  /* 0x000bb400011c7983 */ /* 0x000f280000300800 */
[----:B------:R-:W4:Y:S04]  /*16740*/  LDL.LU R3, [R1+0xbac] ;  /* 0x000bac0001037983 */ /* 0x000f280000300800 */
[----:B------:R-:W3:Y:S04]  /*16750*/  LDL.LU R4, [R1+0xad4] ;  /* 0x000ad40001047983 */ /* 0x000ee80000300800 */
[----:B------:R-:W4:Y:S04]  /*16760*/  LDL.LU R5, [R1+0xacc] ;  /* 0x000acc0001057983 */ /* 0x000f280000300800 */
[----:B--2---:R0:W-:Y:S04]  /*16770*/  STL [R1+0x2578], R6 ;  /* 0x0025780601007387 */ /* 0x0041e80000100800 */
[----:B0-----:R-:W2:Y:S01]  /*16780*/  LDL.LU R6, [R1+0xadc] ;  /* 0x000adc0001067983 */ /* 0x001ea20000300800 */
[----:B------:R-:W-:-:S05]  /*16790*/  IMAD.SHL.U32 R24, R25, 0x2, RZ ;  /* 0x0000000219187824 */ /* 0x000fca00078e00ff */
[----:B------:R-:W-:-:S05]  /*167a0*/  LOP3.LUT R24, R24, 0x60, RZ, 0x3c, !PT ;  /* 0x0000006018187812 */ /* 0x000fca00078e3cff */
[----:B--2---:R-:W-:Y:S04]  /*167b0*/  STS.U16 [R24+UR4+0x3800], R6 ;  /* 0x0038000618007988 */ /* 0x004fe80008000404 */
[----:B---3--:R-:W-:Y:S04]  /*167c0*/  STS.U16 [R24+UR4+0x3880], R4 ;  /* 0x0038800418007988 */ /* 0x008fe80008000404 */
        /* <DEDUP_REMOVED lines=13> */
[----:B0-----:R-:W2:Y:S04]  /*168a0*/  LDL.LU R2, [R1+0xba4] ;  /* 0x000ba40001027983 */ /* 0x001ea80000300800 */
[----:B------:R-:W3:Y:S04]  /*168b0*/  LDL.LU R6, [R1+0xb8c] ;  /* 0x000b8c0001067983 */ /* 0x000ee80000300800 */
[----:B---3--:R0:W-:Y:S04]  /*168c0*/  STL [R1+0x257c], R6 ;  /* 0x00257c0601007387 */ /* 0x0081e80000100800 */
[----:B0-----:R-:W3:Y:S01]  /*168d0*/  LDL.LU R6, [R1+0xb94] ;  /* 0x000b940001067983 */ /* 0x001ee20000300800 */
[----:B------:R-:W-:-:S03]  /*168e0*/  IMAD.SHL.U32 R25, R25, 0x2, RZ ;  /* 0x0000000219197824 */ /* 0x000fc600078e00ff */
[----:B------:R-:W-:Y:S04]  /*168f0*/  STS.U16 [R24+UR4+0x5b80], R18 ;  /* 0x005b801218007988 */ /* 0x000fe80008000404 */
[----:B------:R-:W-:Y:S04]  /*16900*/  STS.U16 [R24+UR4+0x7800], R19 ;  /* 0x0078001318007988 */ /* 0x000fe80008000404 */
[----:B------:R-:W-:Y:S04]  /*16910*/  STS.U16 [R24+UR4+0x7880], R20 ;  /* 0x0078801418007988 */ /* 0x000fe80008000404 */
[----:B------:R-:W-:Y:S04]  /*16920*/  STS.U16 [R24+UR4+0x7900], R21 ;  /* 0x0079001518007988 */ /* 0x000fe80008000404 */
[----:B------:R-:W-:Y:S01]  /*16930*/  STS.U16 [R24+UR4+0x7980], R22 ;  /* 0x0079801618007988 */ /* 0x000fe20008000404 */
[----:B------:R-:W-:-:S03]  /*16940*/  LOP3.LUT R25, R25, 0x70, RZ, 0x3c, !PT ;  /* 0x0000007019197812 */ /* 0x000fc600078e3cff */
[----:B------:R-:W-:Y:S04]  /*16950*/  STS.U16 [R24+UR4+0x7a00], R23 ;  /* 0x007a001718007988 */ /* 0x000fe80008000404 */
[----:B---3--:R0:W-:Y:S04]  /*16960*/  STL [R1+0x2580], R6 ;  /* 0x0025800601007387 */ /* 0x0081e80000100800 */
        /* <DEDUP_REMOVED lines=24> */
[----:B------:R-:W-:Y:S04]  /*16af0*/  STS.U16 [R25+UR4+0x1d00], R3 ;  /* 0x001d000319007988 */ /* 0x000fe80008000404 */
[----:B0-----:R-:W4:Y:S04]  /*16b00*/  LDL.LU R29, [R1+0x64] ;  /* 0x00006400011d7983 */ /* 0x001f280000300800 */
[----:B-1----:R-:W4:Y:S04]  /*16b10*/  LDL.LU R26, [R1+0x5c] ;  /* 0x00005c00011a7983 */ /* 0x002f280000300800 */
[----:B--2---:R-:W2:Y:S04]  /*16b20*/  LDL.LU R24, [R1+0x54] ;  /* 0x0000540001187983 */ /* 0x004ea80000300800 */
[----:B------:R-:W2:Y:S04]  /*16b30*/  LDL.LU R27, [R1+0x4c] ;  /* 0x00004c00011b7983 */ /* 0x000ea80000300800 */
[----:B------:R-:W2:Y:S04]  /*16b40*/  LDL.LU R0, [R1+0x44] ;  /* 0x0000440001007983 */ /* 0x000ea80000300800 */
[----:B------:R0:W-:Y:S04]  /*16b50*/  STS.U16 [R25+UR4+0x1d80], R2 ;  /* 0x001d800219007988 */ /* 0x0001e80008000404 */
[----:B------:R-:W2:Y:S04]  /*16b60*/  LDL.LU R28, [R1+0x3c] ;  /* 0x00003c00011c7983 */ /* 0x000ea80000300800 */
[----:B0-----:R-:W2:Y:S04]  /*16b70*/  LDL.LU R2, [R1+0x34] ;  /* 0x0000340001027983 */ /* 0x001ea80000300800 */
[----:B------:R-:W2:Y:S04]  /*16b80*/  LDL.LU R3, [R1+0x30] ;  /* 0x0000300001037983 */ /* 0x000ea80000300800 */
[----:B------:R-:W2:Y:S04]  /*16b90*/  LDL.LU R4, [R1+0x20] ;  /* 0x0000200001047983 */ /* 0x000ea80000300800 */
[----:B---3--:R0:W-:Y:S04]  /*16ba0*/  STS.U16 [R25+UR4+0x1e00], R6 ;  /* 0x001e000619007988 */ /* 0x0081e80008000404 */
[----:B0-----:R-:W3:Y:S04]  /*16bb0*/  LDL.LU R6, [R1+0x2580] ;  /* 0x0025800001067983 */ /* 0x001ee80000300800 */
[----:B---3--:R0:W-:Y:S04]  /*16bc0*/  STS.U16 [R25+UR4+0x1e80], R6 ;  /* 0x001e800619007988 */ /* 0x0081e80008000404 */
[----:B0-----:R-:W3:Y:S04]  /*16bd0*/  LDL.LU R6, [R1+0x257c] ;  /* 0x00257c0001067983 */ /* 0x001ee80000300800 */
[----:B---3--:R0:W-:Y:S04]  /*16be0*/  STS.U16 [R25+UR4+0x1f00], R6 ;  /* 0x001f000619007988 */ /* 0x0081e80008000404 */
[----:B----4-:R1:W-:Y:S04]  /*16bf0*/  STS.U16 [R25+UR4+0x1f80], R7 ;  /* 0x001f800719007988 */ /* 0x0103e80008000404 */
[----:B------:R3:W-:Y:S04]  /*16c00*/  STS.U16 [R25+UR4+0x3c00], R8 ;  /* 0x003c000819007988 */ /* 0x0007e80008000404 */
[----:B------:R4:W-:Y:S04]  /*16c10*/  STS.U16 [R25+UR4+0x3c80], R9 ;  /* 0x003c800919007988 */ /* 0x0009e80008000404 */
[----:B------:R2:W-:Y:S04]  /*16c20*/  STS.U16 [R25+UR4+0x3d00], R10 ;  /* 0x003d000a19007988 */ /* 0x0005e80008000404 */
[----:B------:R2:W-:Y:S04]  /*16c30*/  STS.U16 [R25+UR4+0x3d80], R11 ;  /* 0x003d800b19007988 */ /* 0x0005e80008000404 */
[----:B0-----:R-:W2:Y:S04]  /*16c40*/  LDL.LU R6, [R1+0x2578] ;  /* 0x0025780001067983 */ /* 0x001ea80000300800 */
[----:B-1----:R-:W2:Y:S04]  /*16c50*/  LDL.LU R7, [R1+0x2574] ;  /* 0x0025740001077983 */ /* 0x002ea80000300800 */
[----:B---3--:R-:W3:Y:S04]  /*16c60*/  LDL.LU R8, [R1+0x2570] ;  /* 0x0025700001087983 */ /* 0x008ee80000300800 */
[----:B----4-:R-:W4:Y:S04]  /*16c70*/  LDL.LU R9, [R1+0x256c] ;  /* 0x00256c0001097983 */ /* 0x010f280000300800 */
[----:B--2---:R-:W2:Y:S04]  /*16c80*/  LDL.LU R10, [R1+0x2568] ;  /* 0x00256800010a7983 */ /* 0x004ea80000300800 */
[----:B------:R-:W3:Y:S04]  /*16c90*/  LDL.LU R11, [R1+0x2564] ;  /* 0x00256400010b7983 */ /* 0x000ee80000300800 */
[----:B------:R0:W-:Y:S04]  /*16ca0*/  STS.U16 [R25+UR4+0x3e00], R12 ;  /* 0x003e000c19007988 */ /* 0x0001e80008000404 */
[----:B------:R1:W-:Y:S04]  /*16cb0*/  STS.U16 [R25+UR4+0x3e80], R13 ;  /* 0x003e800d19007988 */ /* 0x0003e80008000404 */
[----:B------:R1:W-:Y:S04]  /*16cc0*/  STS.U16 [R25+UR4+0x3f00], R14 ;  /* 0x003f000e19007988 */ /* 0x0003e80008000404 */
[----:B------:R1:W-:Y:S04]  /*16cd0*/  STS.U16 [R25+UR4+0x3f80], R15 ;  /* 0x003f800f19007988 */ /* 0x0003e80008000404 */
[----:B------:R1:W-:Y:S04]  /*16ce0*/  STS.U16 [R25+UR4+0x5c00], R16 ;  /* 0x005c001019007988 */ /* 0x0003e80008000404 */
[----:B------:R1:W-:Y:S04]  /*16cf0*/  STS.U16 [R25+UR4+0x5c80], R5 ;  /* 0x005c800519007988 */ /* 0x0003e80008000404 */
[----:B0-----:R-:W4:Y:S04]  /*16d00*/  LDL.LU R12, [R1+0x2560] ;  /* 0x00256000010c7983 */ /* 0x001f280000300800 */
[----:B-1----:R-:W2:Y:S04]  /*16d10*/  LDL.LU R13, [R1+0x255c] ;  /* 0x00255c00010d7983 */ /* 0x002ea80000300800 */
[----:B------:R-:W3:Y:S04]  /*16d20*/  LDL.LU R14, [R1+0x2558] ;  /* 0x00255800010e7983 */ /* 0x000ee80000300800 */
[----:B------:R-:W4:Y:S04]  /*16d30*/  LDL.LU R15, [R1+0x2554] ;  /* 0x00255400010f7983 */ /* 0x000f280000300800 */
[----:B------:R-:W2:Y:S04]  /*16d40*/  LDL.LU R16, [R1+0x2550] ;  /* 0x0025500001107983 */ /* 0x000ea80000300800 */
        /* <DEDUP_REMOVED lines=8> */
[----:B-1----:R-:W3:Y:S04]  /*16dd0*/  LDL.LU R18, [R1+0x2548] ;  /* 0x0025480001127983 */ /* 0x002ee80000300800 */
[----:B------:R-:W3:Y:S04]  /*16de0*/  LDL.LU R19, [R1+0x2544] ;  /* 0x0025440001137983 */ /* 0x000ee80000300800 */
[----:B------:R-:W3:Y:S04]  /*16df0*/  LDL.LU R20, [R1+0x2540] ;  /* 0x0025400001147983 */ /* 0x000ee80000300800 */
        /* <DEDUP_REMOVED lines=8> */
[----:B0-----:R-:W3:Y:S04]  /*16e80*/  LDL.LU R23, [R1+0x2534] ;  /* 0x0025340001177983 */ /* 0x001ee80000300800 */
[----:B-1----:R-:W3:Y:S04]  /*16e90*/  LDL.LU R29, [R1+0x2530] ;  /* 0x00253000011d7983 */ /* 0x002ee80000300800 */
[----:B------:R-:W4:Y:S04]  /*16ea0*/  LDL.LU R26, [R1+0x252c] ;  /* 0x00252c00011a7983 */ /* 0x000f280000300800 */
[----:B------:R-:W3:Y:S04]  /*16eb0*/  LDL.LU R24, [R1+0x2528] ;  /* 0x0025280001187983 */ /* 0x000ee80000300800 */
[----:B------:R-:W3:Y:S04]  /*16ec0*/  LDL.LU R27, [R1+0x2524] ;  /* 0x00252400011b7983 */ /* 0x000ee80000300800 */
[----:B------:R-:W3:Y:S04]  /*16ed0*/  LDL.LU R0, [R1+0x2520] ;  /* 0x0025200001007983 */ /* 0x000ee80000300800 */
[----:B------:R0:W-:Y:S04]  /*16ee0*/  STS.U16 [R25+UR4+0x7f00], R28 ;  /* 0x007f001c19007988 */ /* 0x0001e80008000404 */
[----:B0-----:R-:W3:Y:S04]  /*16ef0*/  LDL.LU R28, [R1+0x251c] ;  /* 0x00251c00011c7983 */ /* 0x001ee80000300800 */
[----:B------:R0:W-:Y:S02]  /*16f00*/  STS.U16 [R25+UR4+0x7f80], R2 ;  /* 0x007f800219007988 */ /* 0x0001e40008000404 */
[----:B0-----:R-:W0:Y:S02]  /*16f10*/  S2R R2, SR_TID.X ;  /* 0x0000000000027919 */ /* 0x001e240000002100 */
[----:B------:R-:W3:Y:S01]  /*16f20*/  LDL.LU R25, [R1+0x2518] ;  /* 0x0025180001197983 */ /* 0x000ee20000300800 */
[----:B0-----:R-:W-:-:S05]  /*16f30*/  LOP3.LUT R2, R2, 0x3f, RZ, 0xc0, !PT ;  /* 0x0000003f02027812 */ /* 0x001fca00078ec0ff */
[----:B------:R-:W-:-:S05]  /*16f40*/  IMAD.SHL.U32 R2, R2, 0x2, RZ ;  /* 0x0000000202027824 */ /* 0x000fca00078e00ff */
[----:B------:R0:W-:Y:S04]  /*16f50*/  STS.U16 [R2+UR4+0x8000], R3 ;  /* 0x0080000302007988 */ /* 0x0001e80008000404 */
[----:B0-----:R-:W3:Y:S04]  /*16f60*/  LDL.LU R3, [R1+0x2514] ;  /* 0x0025140001037983 */ /* 0x001ee80000300800 */
[----:B--2---:R-:W-:Y:S04]  /*16f70*/  STS.U16 [R2+UR4+0x8800], R21 ;  /* 0x0088001502007988 */ /* 0x004fe80008000404 */
[----:B----4-:R-:W-:Y:S04]  /*16f80*/  STS.U16 [R2+UR4+0x8600], R26 ;  /* 0x0086001a02007988 */ /* 0x010fe80008000404 */
[----:B---3--:R0:W-:Y:S04]  /*16f90*/  STS.U16 [R2+UR4+0x8400], R28 ;  /* 0x0084001c02007988 */ /* 0x0081e80008000404 */
[----:B0-----:R-:W2:Y:S04]  /*16fa0*/  LDL.LU R28, [R1+0x2510] ;  /* 0x00251000011c7983 */ /* 0x001ea80000300800 */
[----:B------:R-:W3:Y:S04]  /*16fb0*/  LDL.LU R26, [R1+0x250c] ;  /* 0x00250c00011a7983 */ /* 0x000ee80000300800 */
[----:B------:R-:W4:Y:S04]  /*16fc0*/  LDL.LU R21, [R1+0x2c] ;  /* 0x00002c0001157983 */ /* 0x000f280000300800 */
[----:B------:R0:W-:Y:S04]  /*16fd0*/  STS.U16 [R2+UR4+0x8200], R4 ;  /* 0x0082000402007988 */ /* 0x0001e80008000404 */
[----:B------:R-:W-:Y:S04]  /*16fe0*/  STS.U16 [R2+UR4+0x8a00], R17 ;  /* 0x008a001102007988 */ /* 0x000fe80008000404 */
[----:B------:R-:W-:Y:S04]  /*16ff0*/  STS.U16 [R2+UR4+0x8c00], R16 ;  /* 0x008c001002007988 */ /* 0x000fe80008000404 */
[----:B------:R-:W-:Y:S01]  /*17000*/  STS.U16 [R2+UR4+0x8e00], R15 ;  /* 0x008e000f02007988 */ /* 0x000fe20008000404 */
[----:B0-----:R-:W-:-:S05]  /*17010*/  LOP3.LUT R4, R2, 0x10, RZ, 0x3c, !PT ;  /* 0x0000001002047812 */ /* 0x001fca00078e3cff */
[----:B----4-:R-:W-:Y:S04]  /*17020*/  STS.U16 [R4+UR4+0x8080], R21 ;  /* 0x0080801504007988 */ /* 0x010fe80008000404 */
[----:B------:R0:W-:Y:S04]  /*17030*/  STS.U16 [R4+UR4+0x8280], R3 ;  /* 0x0082800304007988 */ /* 0x0001e80008000404 */
[----:B------:R1:W-:Y:S04]  /*17040*/  STS.U16 [R4+UR4+0x8480], R0 ;  /* 0x0084800004007988 */ /* 0x0003e80008000404 */
[----:B0-----:R-:W4:Y:S04]  /*17050*/  LDL.LU R3, [R1+0x2508] ;  /* 0x0025080001037983 */ /* 0x001f280000300800 */
[----:B-1----:R-:W4:Y:S04]  /*17060*/  LDL.LU R0, [R1+0x2504] ;  /* 0x0025040001007983 */ /* 0x002f280000300800 */
[----:B------:R-:W-:Y:S04]  /*17070*/  STS.U16 [R4+UR4+0x8680], R29 ;  /* 0x0086801d04007988 */ /* 0x000fe80008000404 */
[----:B------:R-:W-:Y:S04]  /*17080*/  STS.U16 [R4+UR4+0x8880], R20 ;  /* 0x0088801404007988 */ /* 0x000fe80008000404 */
[----:B------:R-:W-:Y:S04]  /*17090*/  STS.U16 [R4+UR4+0x8a80], R14 ;  /* 0x008a800e04007988 */ /* 0x000fe80008000404 */
[----:B------:R-:W-:Y:S04]  /*170a0*/  STS.U16 [R4+UR4+0x8c80], R13 ;  /* 0x008c800d04007988 */ /* 0x000fe80008000404 */
[----:B------:R-:W-:Y:S04]  /*170b0*/  STS.U16 [R4+UR4+0x8e80], R12 ;  /* 0x008e800c04007988 */ /* 0x000fe80008000404 */
[----:B---3--:R-:W-:Y:S04]  /*170c0*/  STS.U16 [R26+UR4+0x8100], R5 ;  /* 0x008100051a007988 */ /* 0x008fe80008000404 */
[----:B--2---:R0:W-:Y:S04]  /*170d0*/  STS.U16 [R26+UR4+0x8300], R28 ;  /* 0x0083001c1a007988 */ /* 0x0041e80008000404 */
[----:B0-----:R-:W2:Y:S04]  /*170e0*/  LDL.LU R28, [R1+0x2500] ;  /* 0x00250000011c7983 */ /* 0x001ea80000300800 */
[----:B------:R0:W-:Y:S04]  /*170f0*/  STS.U16 [R26+UR4+0x8500], R27 ;  /* 0x0085001b1a007988 */ /* 0x0001e80008000404 */
[----:B------:R-:W-:Y:S04]  /*17100*/  STS.U16 [R26+UR4+0x8700], R23 ;  /* 0x008700171a007988 */ /* 0x000fe80008000404 */
[----:B------:R-:W-:Y:S04]  /*17110*/  STS.U16 [R26+UR4+0x8900], R19 ;  /* 0x008900131a007988 */ /* 0x000fe80008000404 */
[----:B------:R-:W-:Y:S04]  /*17120*/  STS.U16 [R26+UR4+0x8b00], R11 ;  /* 0x008b000b1a007988 */ /* 0x000fe80008000404 */
[----:B------:R-:W-:Y:S04]  /*17130*/  STS.U16 [R26+UR4+0x8d00], R10 ;  /* 0x008d000a1a007988 */ /* 0x000fe80008000404 */
[----:B------:R-:W-:Y:S01]  /*17140*/  STS.U16 [R26+UR4+0x8f00], R9 ;  /* 0x008f00091a007988 */ /* 0x000fe20008000404 */
[----:B0-----:R-:W0:Y:S02]  /*17150*/  S2R R27, SR_TID.X ;  /* 0x00000000001b7919 */ /* 0x001e240000002100 */
[----:B0-----:R-:W-:Y:S01]  /*17160*/  LOP3.LUT R4, R27, 0x7, RZ, 0xc0, !PT ;  /* 0x000000071b047812 */ /* 0x001fe200078ec0ff */
[----:B----4-:R0:W-:Y:S02]  /*17170*/  STS.U16 [R0+UR4+0x8180], R3 ;  /* 0x0081800300007988 */ /* 0x0101e40008000404 */
[----:B0-----:R-:W0:Y:S02]  /*17180*/  S2R R3, SR_TID.X ;  /* 0x0000000000037919 */ /* 0x001e240000002100 */
[----:B------:R-:W-:Y:S04]  /*17190*/  STS.U16 [R0+UR4+0x8380], R25 ;  /* 0x0083801900007988 */ /* 0x000fe80008000404 */
[----:B------:R-:W-:Y:S04]  /*171a0*/  STS.U16 [R0+UR4+0x8580], R24 ;  /* 0x0085801800007988 */ /* 0x000fe80008000404 */
[----:B------:R-:W-:Y:S04]  /*171b0*/  STS.U16 [R0+UR4+0x8780], R22 ;  /* 0x0087801600007988 */ /* 0x000fe80008000404 */
[----:B------:R-:W-:Y:S04]  /*171c0*/  STS.U16 [R0+UR4+0x8980], R18 ;  /* 0x0089801200007988 */ /* 0x000fe80008000404 */
[----:B------:R-:W-:Y:S04]  /*171d0*/  STS.U16 [R0+UR4+0x8b80], R8 ;  /* 0x008b800800007988 */ /* 0x000fe80008000404 */
[----:B------:R-:W-:Y:S04]  /*171e0*/  STS.U16 [R0+UR4+0x8d80], R7 ;  /* 0x008d800700007988 */ /* 0x000fe80008000404 */
[----:B------:R-:W-:Y:S01]  /*171f0*/  STS.U16 [R0+UR4+0x8f80], R6 ;  /* 0x008f800600007988 */ /* 0x000fe20008000404 */
[----:B------:R-:W-:Y:S01]  /*17200*/  BAR.SYNC.DEFER_BLOCKING 0x0 ;  /* 0x0000000000007b1d */ /* 0x000fe20000010000 */
[----:B0-----:R-:W-:-:S05]  /*17210*/  IMAD.SHL.U32 R3, R3, 0x8, RZ ;  /* 0x0000000803037824 */ /* 0x001fca00078e00ff */
[----:B--2---:R-:W-:Y:S01]  /*17220*/  LDSM.16.MT88.4 R12, [R28+UR4] ;  /* 0x000000041c0c783b */ /* 0x004fe20008004200 */
[----:B------:R-:W-:Y:S01]  /*17230*/  LOP3.LUT R26, R3, 0x30, RZ, 0xc0, !PT ;  /* 0x00000030031a7812 */ /* 0x000fe200078ec0ff */
[----:B------:R-:W-:-:S04]  /*17240*/  IMAD.SHL.U32 R3, R27, 0x2, RZ ;  /* 0x000000021b037824 */ /* 0x000fc800078e00ff */
[----:B------:R-:W-:-:S05]  /*17250*/  IMAD R4, R4, 0x40, R26 ;  /* 0x0000004004047824 */ /* 0x000fca00078e021a */
[----:B------:R-:W-:-:S05]  /*17260*/  LOP3.LUT R4, R4, 0x30, R3, 0x78, !PT ;  /* 0x0000003004047812 */ /* 0x000fca00078e7803 */
[----:B------:R-:W0:Y:S04]  /*17270*/  LDSM.16.M88.4 R8, [R4+UR4+0x8000] ;  /* 0x008000040408783b */ /* 0x000e280008000200 */
[----:B------:R-:W1:Y:S04]  /*17280*/  LDSM.16.M88.4 R20, [R4+UR4+0x8200] ;  /* 0x008200040414783b */ /* 0x000e680008000200 */
[----:B------:R-:W2:Y:S04]  /*17290*/  LDSM.16.M88.4 R16, [R4+UR4+0x8400] ;  /* 0x008400040410783b */ /* 0x000ea80008000200 */
[----:B------:R-:W-:Y:S04]  /*172a0*/  LDSM.16.M88.4 R24, [R4+UR4+0x8c00] ;  /* 0x008c00040418783b */ /* 0x000fe80008000200 */
[----:B0-----:R0:W-:Y:S04]  /*172b0*/  STL.64 [R1+0x70], R8 ;  /* 0x0000700801007387 */ /* 0x0011e80000100a00 */
[----:B------:R3:W-:Y:S04]  /*172c0*/  STL.64 [R1+0x78], R10 ;  /* 0x0000780a01007387 */ /* 0x0007e80000100a00 */
[----:B-1----:R-:W-:Y:S04]  /*172d0*/  STL.64 [R1+0x60], R20 ;  /* 0x0000601401007387 */ /* 0x002fe80000100a00 */
[----:B------:R-:W-:Y:S04]  /*172e0*/  STL.64 [R1+0x68], R22 ;  /* 0x0000681601007387 */ /* 0x000fe80000100a00 */
[----:B--2---:R-:W-:Y:S04]  /*172f0*/  STL.64 [R1+0x50], R16 ;  /* 0x0000501001007387 */ /* 0x004fe80000100a00 */
[----:B------:R-:W-:Y:S04]  /*17300*/  STL.64 [R1+0x58], R18 ;  /* 0x0000581201007387 */ /* 0x000fe80000100a00 */
[----:B------:R-:W-:Y:S01]  /*17310*/  LDSM.16.MT88.4 R20, [R28+UR4+0x80] ;  /* 0x000080041c14783b */ /* 0x000fe20008004200 */
[----:B0-----:R-:W-:-:S02]  /*17320*/  IMAD.MOV.U32 R9, RZ, RZ, R17 ;  /* 0x000000ffff097224 */ /* 0x001fc400078e0011 */
[----:B---3--:R-:W-:Y:S02]  /*17330*/  IMAD.MOV.U32 R10, RZ, RZ, R16 ;  /* 0x000000ffff0a7224 */ /* 0x008fe400078e0010 */
[----:B------:R-:W0:Y:S04]  /*17340*/  LDSM.16.M88.4 R16, [R4+UR4+0x8600] ;  /* 0x008600040410783b */ /* 0x000e280008000200 */
[----:B0-----:R-:W-:Y:S01]  /*17350*/  STL.64 [R1+0x40], R16 ;  /* 0x0000401001007387 */ /* 0x001fe20000100a00 */
[----:B------:R-:W-:-:S03]  /*17360*/  IMAD.MOV.U32 R2, RZ, RZ, R16 ;  /* 0x000000ffff027224 */ /* 0x000fc600078e0010 */
[----:B------:R-:W-:Y:S01]  /*17370*/  STL.64 [R1+0x48], R18 ;  /* 0x0000481201007387 */ /* 0x000fe20000100a00 */
[----:B------:R-:W-:-:S03]  /*17380*/  IMAD.MOV.U32 R0, RZ, RZ, R17 ;  /* 0x000000ffff007224 */ /* 0x000fc600078e0011 */
[----:B------:R-:W0:Y:S04]  /*17390*/  LDSM.16.M88.4 R16, [R4+UR4+0x8800] ;  /* 0x008800040410783b */ /* 0x000e280008000200 */
[----:B0-----:R-:W-:Y:S01]  /*173a0*/  STL.64 [R1+0x30], R16 ;  /* 0x0000301001007387 */ /* 0x001fe20000100a00 */
[----:B------:R-:W-:Y:S02]  /*173b0*/  IMAD.MOV.U32 R8, RZ, RZ, R16 ;  /* 0x000000ffff087224 */ /* 0x000fe400078e0010 */
[----:B------:R-:W-:Y:S01]  /*173c0*/  IMAD.MOV.U32 R3, RZ, RZ, R17 ;  /* 0x000000ffff037224 */ /* 0x000fe200078e0011 */
[----:B------:R-:W-:Y:S01]  /*173d0*/  STL.64 [R1+0x38], R18 ;  /* 0x0000381201007387 */ /* 0x000fe20000100a00 */
[----:B------:R-:W-:-:S03]  /*173e0*/  IMAD.MOV.U32 R29, RZ, RZ, R19 ;  /* 0x000000ffff1d7224 */ /* 0x000fc600078e0013 */
[----:B------:R-:W0:Y:S04]  /*173f0*/  LDSM.16.M88.4 R16, [R4+UR4+0x8a00] ;  /* 0x008a00040410783b */ /* 0x000e280008000200 */
[----:B------:R-:W1:Y:S04]  /*17400*/  LDSM.16.M88.4 R4, [R4+UR4+0x8e00] ;  /* 0x008e00040404783b */ /* 0x000e680008000200 */
[----:B------:R-:W-:Y:S04]  /*17410*/  STL [R1+0x1db8], R29 ;  /* 0x001db81d01007387 */ /* 0x000fe80000100800 */
[----:B0-----:R-:W-:Y:S04]  /*17420*/  STL.64 [R1+0x20], R16 ;  /* 0x0000201001007387 */ /* 0x001fe80000100a00 */
[----:B------:R-:W-:Y:S04]  /*17430*/  STL.64 [R1+0x28], R18 ;  /* 0x0000281201007387 */ /* 0x000fe80000100a00 */
[----:B-1----:R-:W-:Y:S04]  /*17440*/  STL [R1+0x1dc0], R6 ;  /* 0x001dc00601007387 */ /* 0x002fe80000100800 */
[----:B------:R-:W-:Y:S04]  /*17450*/  STL [R1+0x1dbc], R7 ;  /* 0x001dbc0701007387 */ /* 0x000fe80000100800 */
[----:B------:R0:W-:Y:S04]  /*17460*/  STL.64 [R1+0x24a8], R4 ;  /* 0x0024a80401007387 */ /* 0x0001e80000100a00 */
[----:B------:R-:W1:Y:S01]  /*17470*/  LDSM.16.MT88.4 R16, [R28+UR4+0x100] ;  /* 0x000100041c10783b */ /* 0x000e620008004200 */
[----:B0-----:R-:W-:-:S02]  /*17480*/  IMAD.MOV.U32 R4, RZ, RZ, R10 ;  /* 0x000000ffff047224 */ /* 0x001fc400078e000a */
[----:B------:R-:W-:-:S05]  /*17490*/  IMAD.MOV.U32 R5, RZ, RZ, R9 ;  /* 0x000000ffff057224 */ /* 0x000fca00078e0009 */
[----:B------:R0:W-:Y:S04]  /*174a0*/  STL.64 [R1+0x24e8], R4 ;  /* 0x0024e80401007387 */ /* 0x0001e80000100a00 */
[----:B0-----:R-:W2:Y:S04]  /*174b0*/  LDL.64 R4, [R1+0x60] ;  /* 0x0000600001047983 */ /* 0x001ea80000100a00 */
[----:B------:R-:W-:Y:S04]  /*174c0*/  STL.64 [R1+0x10], R24 ;  /* 0x0000101801007387 */ /* 0x000fe80000100a00 */
[----:B------:R-:W-:Y:S04]  /*174d0*/  STL.64 [R1+0x18], R26 ;  /* 0x0000181a01007387 */ /* 0x000fe80000100a00 */
[----:B------:R0:W-:Y:S04]  /*174e0*/  STL.64 [R1+0x24b0], R24 ;  /* 0x0024b01801007387 */ /* 0x0001e80000100a00 */
[----:B0-----:R-:W3:Y:S04]  /*174f0*/  LDL.64 R24, [R1+0x70] ;  /* 0x0000700001187983 */ /* 0x001ee80000100a00 */
[----:B------:R-:W-:Y:S04]  /*17500*/  STL.64 [R1+0x24c0], R22 ;  /* 0x0024c01601007387 */ /* 0x000fe80000100a00 */
[----:B------:R0:W-:Y:S04]  /*17510*/  STL.64 [R1+0x24b8], R20 ;  /* 0x0024b81401007387 */ /* 0x0001e80000100a00 */
[----:B0-----:R-:W4:Y:S04]  /*17520*/  LDL.LU.64 R20, [R1+0x20] ;  /* 0x0000200001147983 */ /* 0x001f280000300a00 */
[----:B----4-:R0:W-:Y:S02]  /*17530*/  STL.64 [R1+0x24c8], R20 ;  /* 0x0024c81401007387 */ /* 0x0101e40000100a00 */
[----:B0-----:R-:W-:-:S02]  /*17540*/  IMAD.MOV.U32 R20, RZ, RZ, R8 ;  /* 0x000000ffff147224 */ /* 0x001fc400078e0008 */
[----:B------:R-:W-:Y:S01]  /*17550*/  IMAD.MOV.U32 R21, RZ, RZ, R3 ;  /* 0x000000ffff157224 */ /* 0x000fe200078e0003 */
[----:B------:R-:W0:Y:S04]  /*17560*/  LDSM.16.MT88.4 R8, [R28+UR4+0x180] ;  /* 0x000180041c08783b */ /* 0x000e280008004200 */
[----:B------:R4:W-:Y:S04]  /*17570*/  STL.64 [R1+0x24e0], R20 ;  /* 0x0024e01401007387 */ /* 0x0009e80000100a00 */
[----:B----4-:R-:W4:Y:S04]  /*17580*/  LDL.LU.64 R20, [R1+0x740] ;  /* 0x0007400001147983 */ /* 0x010f280000300a00 */
[----:B------:R-:W4:Y:S04]  /*17590*/  LDL.LU.64 R22, [R1+0x748] ;  /* 0x0007480001167983 */ /* 0x000f280000300a00 */
[----:B-1----:R-:W-:Y:S04]  /*175a0*/  STL.64 [R1+0x2430], R18 ;  /* 0x0024301201007387 */ /* 0x002fe80000100a00 */
[----:B------:R1:W-:Y:S04]  /*175b0*/  STL.64 [R1+0x2428], R16 ;  /* 0x0024281001007387 */ /* 0x0003e80000100a00 */
[----:B-1----:R-:W2:Y:S04]  /*175c0*/  LDL.LU.64 R16, [R1+0x720] ;  /* 0x0007200001107983 */ /* 0x002ea80000300a00 */
[----:B------:R-:W2:Y:S01]  /*175d0*/  LDL.LU.64 R18, [R1+0x728] ;  /* 0x0007280001127983 */ /* 0x000ea20000300a00 */
[----:B---3--:R-:W-:Y:S01]  /*175e0*/  IMAD.MOV.U32 R3, RZ, RZ, R25 ;  /* 0x000000ffff037224 */ /* 0x008fe200078e0019 */
[----:B----4-:R-:W-:Y:S02]  /*175f0*/  HMMA.16816.F32.BF16 R20, R12, R24, R20 ;  /* 0x000000180c14723c */ /* 0x010fe40000041814 */
[----:B--2---:R-:W-:Y:S04]  /*17600*/  STL.64 [R1+0x24f8], R18 ;  /* 0x0024f81201007387 */ /* 0x004fe80000100a00 */
[----:B------:R1:W-:Y:S04]  /*17610*/  STL.64 [R1+0x24f0], R16 ;  /* 0x0024f01001007387 */ /* 0x0003e80000100a00 */
[----:B-1----:R-:W2:Y:S04]  /*17620*/  LDL.LU.64 R16, [R1+0x730] ;  /* 0x0007300001107983 */ /* 0x002ea80000300a00 */
[----:B------:R-:W2:Y:S04]  /*17630*/  LDL.LU.64 R18, [R1+0x738] ;  /* 0x0007380001127983 */ /* 0x000ea80000300a00 */
[----:B0-----:R0:W-:Y:S04]  /*17640*/  STL.64 [R1+0x23c8], R10 ;  /* 0x0023c80a01007387 */ /* 0x0011e80000100a00 */
[----:B------:R-:W-:Y:S04]  /*17650*/  STL.64 [R1+0x23c0], R8 ;  /* 0x0023c00801007387 */ /* 0x000fe80000100a00 */
[----:B------:R1:W-:Y:S04]  /*17660*/  STL.64 [R1+0x740], R20 ;  /* 0x0007401401007387 */ /* 0x0003e80000100a00 */
[----:B------:R3:W-:Y:S01]  /*17670*/  STL.64 [R1+0x748], R22 ;  /* 0x0007481601007387 */ /* 0x0007e20000100a00 */
[----:B0-----:R-:W-:-:S03]  /*17680*/  IMAD.MOV.U32 R10, RZ, RZ, R24 ;  /* 0x000000ffff0a7224 */ /* 0x001fc600078e0018 */
[----:B-1----:R-:W4:Y:S04]  /*17690*/  LDL.LU.64 R20, [R1+0x710] ;  /* 0x0007100001147983 */ /* 0x002f280000300a00 */
[----:B---3--:R-:W4:Y:S04]  /*176a0*/  LDL.LU.64 R22, [R1+0x718] ;  /* 0x0007180001167983 */ /* 0x008f280000300a00 */
[----:B------:R-:W3:Y:S04]  /*176b0*/  LDL.LU.64 R24, [R1+0x6f0] ;  /* 0x0006f00001187983 */ /* 0x000ee80000300a00 */
[----:B------:R-:W4:Y:S01]  /*176c0*/  LDL.LU.64 R26, [R1+0x6f8] ;  /* 0x0006f800011a7983 */ /* 0x000f220000300a00 */
[----:B------:R-:W-:-:S02]  /*176d0*/  IMAD.MOV.U32 R8, RZ, RZ, R2 ;  /* 0x000000ffff087224 */ /* 0x000fc400078e0002 */
[----:B------:R-:W-:Y:S02]  /*176e0*/  IMAD.MOV.U32 R9, RZ, RZ, R0 ;  /* 0x000000ffff097224 */ /* 0x000fe400078e0000 */
[----:B------:R-:W-:Y:S02]  /*176f0*/  IMAD.MOV.U32 R2, RZ, RZ, R4 ;  /* 0x000000ffff027224 */ /* 0x000fe400078e0004 */
[----:B------:R-:W-:Y:S01]  /*17700*/  IMAD.MOV.U32 R0, RZ, RZ, R5 ;  /* 0x000000ffff007224 */ /* 0x000fe200078e0005 */
[C---:B--2---:R-:W-:Y:S01]  /*17710*/  HMMA.16816.F32.BF16 R16, R12.reuse, R4, R16 ;  /* 0x000000040c10723c */ /* 0x044fe20000041810 */
[----:B----4-:R-:W-:Y:S04]  /*17720*/  STL.64 [R1+0x24d8], R26 ;  /* 0x0024d81a01007387 */ /* 0x010fe80000100a00 */
[----:B---3--:R0:W-:Y:S04]  /*17730*/  STL.64 [R1+0x24d0], R24 ;  /* 0x0024d01801007387 */ /* 0x0081e80000100a00 */
[----:B0-----:R-:W2:Y:S04]  /*17740*/  LDL.LU.64 R24, [R1+0x700] ;  /* 0x0007000001187983 */ /* 0x001ea80000300a00 */
[----:B------:R-:W2:Y:S10]  /*17750*/  LDL.LU.64 R26, [R1+0x708] ;  /* 0x00070800011a7983 */ /* 0x000eb40000300a00 */
[----:B------:R-:W-:Y:S04]  /*17760*/  STL.64 [R1+0x730], R16 ;  /* 0x0007301001007387 */ /* 0x000fe80000100a00 */
[----:B------:R0:W-:Y:S04]  /*17770*/  STL.64 [R1+0x738], R18 ;  /* 0x0007381201007387 */ /* 0x0001e80000100a00 */
[----:B0-----:R-:W3:Y:S04]  /*17780*/  LDL.LU.64 R18, [R1+0x24f8] ;  /* 0x0024f80001127983 */ /* 0x001ee80000300a00 */
[----:B------:R-:W3:Y:S04]  /*17790*/  LDL.LU.64 R16, [R1+0x24f0] ;  /* 0x0024f00001107983 */ /* 0x000ee80000300a00 */
[----:B------:R-:W3:Y:S01]  /*177a0*/  LDL.LU.64 R4, [R1+0x24e8] ;  /* 0x0024e80001047983 */ /* 0x000ee20000300a00 */
[C---:B------:R-:W-:Y:S06]  /*177b0*/  HMMA.16816.F32.BF16 R20, R12.reuse, R8, R20 ;  /* 0x000000080c14723c */ /* 0x040fec0000041814 */
[----:B---3--:R-:W-:Y:S01]  /*177c0*/  HMMA.16816.F32.BF16 R16, R12, R4, R16 ;  /* 0x000000040c10723c */ /* 0x008fe20000041810 */
[----:B------:R-:W3:Y:S04]  /*177d0*/  LDL.LU.64 R4, [R1+0x6e0] ;  /* 0x0006e00001047983 */ /* 0x000ee80000300a00 */
[----:B------:R-:W3:-:S15]  /*177e0*/  LDL.LU.64 R6, [R1+0x6e8] ;  /* 0x0006e80001067983 */ /* 0x000ede0000300a00 */
[----:B------:R-:W-:-:S03]  /*177f0*/  NOP ;  /* 0x0000000000007918 */ /* 0x000fc60000000000 */
[----:B------:R0:W-:Y:S04]  /*17800*/  STL.64 [R1+0x720], R16 ;  /* 0x0007201001007387 */ /* 0x0001e80000100a00 */
[----:B------:R1:W-:Y:S04]  /*17810*/  STL.64 [R1+0x728], R18 ;  /* 0x0007281201007387 */ /* 0x0003e80000100a00 */
[----:B0-----:R-:W4:Y:S04]  /*17820*/  LDL.LU.64 R16, [R1+0x470] ;  /* 0x0004700001107983 */ /* 0x001f280000300a00 */
[----:B-1----:R-:W4:Y:S04]  /*17830*/  LDL.LU.64 R18, [R1+0x478] ;  /* 0x0004780001127983 */ /* 0x002f280000300a00 */
[----:B------:R0:W-:Y:S04]  /*17840*/  STL.64 [R1+0x710], R20 ;  /* 0x0007101401007387 */ /* 0x0001e80000100a00 */
[----:B------:R-:W-:Y:S04]  /*17850*/  STL.64 [R1+0x718], R22 ;  /* 0x0007181601007387 */ /* 0x000fe80000100a00 */
[----:B0-----:R-:W2:Y:S04]  /*17860*/  LDL.LU.64 R20, [R1+0x24e0] ;  /* 0x0024e00001147983 */ /* 0x001ea80000300a00 */
[----:B------:R0:W-:Y:S04]  /*17870*/  STL.64 [R1+0x2458], R8 ;  /* 0x0024580801007387 */ /* 0x0001e80000100a00 */
[----:B0-----:R-:W3:Y:S01]  /*17880*/  LDL.64 R8, [R1+0x50] ;  /* 0x0000500001087983 */ /* 0x001ee20000100a00 */
[----:B--2---:R-:W-:Y:S03]  /*17890*/  HMMA.16816.F32.BF16 R20, R12, R20, R24 ;  /* 0x000000140c14723c */ /* 0x004fe60000041818 */
[----:B---3--:R-:W-:Y:S04]  /*178a0*/  STL.64 [R1+0x2470], R8 ;  /* 0x0024700801007387 */ /* 0x008fe80000100a00 */
[----:B------:R-:W2:Y:S04]  /*178b0*/  LDL.LU.64 R26, [R1+0x24d8] ;  /* 0x0024d800011a7983 */ /* 0x000ea80000300a00 */
[----:B------:R-:W2:-:S12]  /*178c0*/  LDL.LU.64 R24, [R1+0x24d0] ;  /* 0x0024d00001187983 */ /* 0x000e980000300a00 */
[----:B------:R0:W-:Y:S04]  /*178d0*/  STL.64 [R1+0x700], R20 ;  /* 0x0007001401007387 */ /* 0x0001e80000100a00 */
[----:B------:R1:W-:Y:S04]  /*178e0*/  STL.64 [R1+0x708], R22 ;  /* 0x0007081601007387 */ /* 0x0003e80000100a00 */
[----:B0-----:R-:W2:Y:S01]  /*178f0*/  LDL.LU.64 R20, [R1+0x24c8] ;  /* 0x0024c80001147983 */ /* 0x001ea20000300a00 */
[----:B------:R-:W-:Y:S02]  /*17900*/  IMAD.MOV.U32 R8, RZ, RZ, R2 ;  /* 0x000000ffff087224 */ /* 0x000fe400078e0002 */
[----:B------:R-:W-:-:S05]  /*17910*/  IMAD.MOV.U32 R9, RZ, RZ, R0 ;  /* 0x000000ffff097224 */ /* 0x000fca00078e0000 */
[----:B------:R-:W-:Y:S04]  /*17920*/  STL.64 [R1+0x2488], R8 ;  /* 0x0024880801007387 */ /* 0x000fe80000100a00 */
[----:B-1----:R-:W3:Y:S01]  /*17930*/  LDL.LU.64 R22, [R1+0x24c0] ;  /* 0x0024c00001167983 */ /* 0x002ee20000300a00 */
[----:B--2---:R-:W-:Y:S06]  /*17940*/  HMMA.16816.F32.BF16 R24, R12, R20, R24 ;  /* 0x000000140c18723c */ /* 0x004fec0000041818 */
[----:B------:R-:W-:-:S02]  /*17950*/  IMAD.MOV.U32 R2, RZ, RZ, R20 ;  /* 0x000000ffff027224 */ /* 0x000fc400078e0014 */
[----:B------:R-:W-:Y:S02]  /*17960*/  IMAD.MOV.U32 R0, RZ, RZ, R21 ;  /* 0x000000ffff007224 */ /* 0x000fe400078e0015 */
[----:B------:R-:W3:-:S13]  /*17970*/  LDL.LU.64 R20, [R1+0x24b8] ;  /* 0x0024b80001147983 */ /* 0x000eda0000300a00 */
[----:B------:R0:W-:Y:S04]  /*17980*/  STL.64 [R1+0x6f0], R24 ;  /* 0x0006f01801007387 */ /* 0x0001e80000100a00 */
[----:B------:R1:W-:Y:S04]  /*17990*/  STL [R1+0x6fc], R27 ;  /* 0x0006fc1b01007387 */ /* 0x0003e80000100800 */
[----:B0-----:R-:W1:Y:S01]  /*179a0*/  LDL.LU.64 R24, [R1+0x24b0] ;  /* 0x0024b00001187983 */ /* 0x001e620000300a00 */
[----:B------:R-:W-:-:S05]  /*179b0*/  IMAD.MOV.U32 R29, RZ, RZ, R26 ;  /* 0x000000ffff1d7224 */ /* 0x000fca00078e001a */
[----:B------:R-:W-:Y:S01]  /*179c0*/  STL [R1+0x2010], R29 ;  /* 0x0020101d01007387 */ /* 0x000fe20000100800 */
[----:B-1----:R-:W-:Y:S03]  /*179d0*/  HMMA.16816.F32.BF16 R24, R12, R24, R4 ;  /* 0x000000180c18723c */ /* 0x002fe60000041804 */
[----:B------:R-:W4:-:S15]  /*179e0*/  LDL.LU.64 R4, [R1+0x24a8] ;  /* 0x0024a80001047983 */ /* 0x000f1e0000300a00 */
[----:B------:R-:W-:-:S05]  /*179f0*/  NOP ;  /* 0x0000000000007918 */ /* 0x000fca0000000000 */
[----:B------:R0:W-:Y:S04]  /*17a00*/  STL.64 [R1+0x6e0], R24 ;  /* 0x0006e01801007387 */ /* 0x0001e80000100a00 */
[----:B------:R-:W-:Y:S04]  /*17a10*/  STL.64 [R1+0x6e8], R26 ;  /* 0x0006e81a01007387 */ /* 0x000fe80000100a00 */
[----:B0-----:R-:W2:Y:S01]  /*17a20*/  LDL.LU.64 R24, [R1+0x24a0] ;  /* 0x0024a00001187983 */ /* 0x001ea20000300a00 */
[----:B----4-:R-:W-:Y:S03]  /*17a30*/  HMMA.16816.F32.BF16 R16, R12, R4, R16 ;  /* 0x000000040c10723c */ /* 0x010fe60000041810 */
[----:B------:R-:W4:Y:S04]  /*17a40*/  LDL.LU.64 R12, [R1+0x3c0] ;  /* 0x0003c000010c7983 */ /* 0x000f280000300a00 */
[----:B------:R-:W3:Y:S04]  /*17a50*/  LDL.LU.64 R14, [R1+0x3c8] ;  /* 0x0003c800010e7983 */ /* 0x000ee80000300a00 */
[----:B---3--:R-:W-:Y:S04]  /*17a60*/  STL.64 [R1+0x2468], R14 ;  /* 0x0024680e01007387 */ /* 0x008fe80000100a00 */
[----:B----4-:R0:W-:Y:S04]  /*17a70*/  STL.64 [R1+0x2460], R12 ;  /* 0x0024600c01007387 */ /* 0x0101e80000100a00 */
[----:B0-----:R-:W3:Y:S04]  /*17a80*/  LDL.LU.64 R12, [R1+0x3d0] ;  /* 0x0003d000010c7983 */ /* 0x001ee80000300a00 */
[----:B------:R-:W4:Y:S04]  /*17a90*/  LDL.LU.64 R14, [R1+0x3d8] ;  /* 0x0003d800010e7983 */ /* 0x000f280000300a00 */
[----:B----4-:R-:W-:Y:S04]  /*17aa0*/  STL.64 [R1+0x2480], R14 ;  /* 0x0024800e01007387 */ /* 0x010fe80000100a00 */
[----:B---3--:R0:W-:Y:S04]  /*17ab0*/  STL.64 [R1+0x2478], R12 ;  /* 0x0024780c01007387 */ /* 0x0081e80000100a00 */
[----:B0-----:R-:W3:Y:S04]  /*17ac0*/  LDL.LU.64 R12, [R1+0x3e0] ;  /* 0x0003e000010c7983 */ /* 0x001ee80000300a00 */
[----:B------:R-:W4:Y:S01]  /*17ad0*/  LDL.LU.64 R14, [R1+0x3e8] ;  /* 0x0003e800010e7983 */ /* 0x000f220000300a00 */
[----:B------:R-:W-:-:S02]  /*17ae0*/  IMAD.MOV.U32 R26, RZ, RZ, R16 ;  /* 0x000000ffff1a7224 */ /* 0x000fc400078e0010 */
[----:B------:R-:W-:Y:S02]  /*17af0*/  IMAD.MOV.U32 R27, RZ, RZ, R17 ;  /* 0x000000ffff1b7224 */ /* 0x000fe400078e0011 */
[----:B------:R-:W-:Y:S02]  /*17b00*/  IMAD.MOV.U32 R6, RZ, RZ, R18 ;  /* 0x000000ffff067224 */ /* 0x000fe400078e0012 */
[----:B------:R-:W-:Y:S01]  /*17b10*/  IMAD.MOV.U32 R7, RZ, RZ, R19 ;  /* 0x000000ffff077224 */ /* 0x000fe200078e0013 */
[----:B----4-:R-:W-:Y:S04]  /*17b20*/  STL.64 [R1+0x2498], R14 ;  /* 0x0024980e01007387 */ /* 0x010fe80000100a00 */
[----:B---3--:R0:W-:Y:S04]  /*17b30*/  STL.64 [R1+0x2490], R12 ;  /* 0x0024900c01007387 */ /* 0x0081e80000100a00 */
[----:B0-----:R-:W3:Y:S04]  /*17b40*/  LDL.LU.64 R12, [R1+0x3f0] ;  /* 0x0003f000010c7983 */ /* 0x001ee80000300a00 */
[----:B------:R-:W3:Y:S04]  /*17b50*/  LDL.LU.64 R14, [R1+0x3f8] ;  /* 0x0003f800010e7983 */ /* 0x000ee80000300a00 */
[----:B------:R-:W4:Y:S04]  /*17b60*/  LDL.LU.64 R16, [R1+0x6c0] ;  /* 0x0006c00001107983 */ /* 0x000f280000300a00 */
[----:B------:R-:W2:Y:S01]  /*17b70*/  LDL.LU.64 R18, [R1+0x6c8] ;  /* 0x0006c80001127983 */ /* 0x000ea20000300a00 */
[----:B------:R-:W-:-:S02]  /*17b80*/  IMAD.MOV.U32 R8, RZ, RZ, R10 ;  /* 0x000000ffff087224 */ /* 0x000fc400078e000a */
[----:B------:R-:W-:-:S07]  /*17b90*/  IMAD.MOV.U32 R9, RZ, RZ, R3 ;  /* 0x000000ffff097224 */ /* 0x000fce00078e0003 */
[C---:B---3--:R-:W-:Y:S01]  /*17ba0*/  HMMA.16816.F32.BF16 R8, R20.reuse, R8, R12 ;  /* 0x000000081408723c */ /* 0x048fe2000004180c */
[----:B--2---:R-:W-:Y:S04]  /*17bb0*/  STL.64 [R1+0x2450], R18 ;  /* 0x0024501201007387 */ /* 0x004fe80000100a00 */
[----:B----4-:R0:W-:Y:S04]  /*17bc0*/  STL.64 [R1+0x2448], R16 ;  /* 0x0024481001007387 */ /* 0x0101e80000100a00 */
[----:B0-----:R-:W2:Y:S04]  /*17bd0*/  LDL.LU.64 R16, [R1+0x6d0] ;  /* 0x0006d00001107983 */ /* 0x001ea80000300a00 */
[----:B------:R-:W2:Y:S04]  /*17be0*/  LDL.LU.64 R18, [R1+0x6d8] ;  /* 0x0006d80001127983 */ /* 0x000ea80000300a00 */
[----:B------:R-:W-:Y:S04]  /*17bf0*/  STL [R1+0x2014], R6 ;  /* 0x0020140601007387 */ /* 0x000fe80000100800 */
[----:B------:R-:W-:Y:S04]  /*17c00*/  STL [R1+0x2440], R7 ;  /* 0x0024400701007387 */ /* 0x000fe80000100800 */
[----:B------:R0:W-:Y:S04]  /*17c10*/  STL.64 [R1+0x2438], R4 ;  /* 0x0024380401007387 */ /* 0x0001e80000100a00 */
[----:B0-----:R-:W3:Y:S04]  /*17c20*/  LDL.64 R4, [R1+0x10] ;  /* 0x0000100001047983 */ /* 0x001ee80000100a00 */
[----:B------:R-:W-:Y:S04]  /*17c30*/  STL.64 [R1+0x1dd8], R26 ;  /* 0x001dd81a01007387 */ /* 0x000fe80000100a00 */
[----:B------:R-:W-:Y:S04]  /*17c40*/  STL.64 [R1+0x1dd0], R24 ;  /* 0x001dd01801007387 */ /* 0x000fe80000100a00 */
[----:B------:R-:W4:Y:S04]  /*17c50*/  LDL.LU.64 R14, [R1+0x2498] ;  /* 0x00249800010e7983 */ /* 0x000f280000300a00 */
[----:B------:R-:W4:Y:S04]  /*17c60*/  LDL.LU.64 R12, [R1+0x2490] ;  /* 0x00249000010c7983 */ /* 0x000f280000300a00 */
[----:B------:R0:W-:Y:S04]  /*17c70*/  STL.64 [R1+0x3f0], R8 ;  /* 0x0003f00801007387 */ /* 0x0001e80000100a00 */
[----:B------:R4:W-:Y:S04]  /*17c80*/  STL.64 [R1+0x3f8], R10 ;  /* 0x0003f80a01007387 */ /* 0x0009e80000100a00 */
[----:B0-----:R-:W4:Y:S02]  /*17c90*/  LDL.LU.64 R8, [R1+0x2488] ;  /* 0x0024880001087983 */ /* 0x001f240000300a00 */
[----:B----4-:R-:W-:Y:S02]  /*17ca0*/  HMMA.16816.F32.BF16 R8, R20, R8, R12 ;  /* 0x000000081408723c */ /* 0x010fe4000004180c */
[----:B------:R-:W4:Y:S04]  /*17cb0*/  LDL.LU.64 R14, [R1+0x2480] ;  /* 0x00248000010e7983 */ /* 0x000f280000300a00 */
[----:B------:R-:W4:-:S15]  /*17cc0*/  LDL.LU.64 R12, [R1+0x2478] ;  /* 0x00247800010c7983 */ /* 0x000f1e0000300a00 */
[----:B------:R-:W-:-:S02]  /*17cd0*/  NOP ;  /* 0x0000000000007918 */ /* 0x000fc40000000000 */
[----:B------:R0:W-:Y:S04]  /*17ce0*/  STL.64 [R1+0x3e0], R8 ;  /* 0x0003e00801007387 */ /* 0x0001e80000100a00 */
[----:B------:R-:W-:Y:S04]  /*17cf0*/  STL.64 [R1+0x3e8], R10 ;  /* 0x0003e80a01007387 */ /* 0x000fe80000100a00 */
[----:B0-----:R-:W4:Y:S01]  /*17d00*/  LDL.LU.64 R8, [R1+0x2470] ;  /* 0x0024700001087983 */ /* 0x001f220000300a00 */
[----:B------:R-:W-:Y:S02]  /*17d10*/  IMAD.MOV.U32 R24, RZ, RZ, R2 ;  /* 0x000000ffff187224 */ /* 0x000fe400078e0002 */
[----:B------:R-:W-:Y:S01]  /*17d20*/  IMAD.MOV.U32 R25, RZ, RZ, R0 ;  /* 0x000000ffff197224 */ /* 0x000fe200078e0000 */
[----:B----4-:R-:W-:Y:S06]  /*17d30*/  HMMA.16816.F32.BF16 R12, R20, R8, R12 ;  /* 0x00000008140c723c */ /* 0x010fec000004180c */
[----:B------:R-:W-:-:S02]  /*17d40*/  IMAD.MOV.U32 R2, RZ, RZ, R8 ;  /* 0x000000ffff027224 */ /* 0x000fc400078e0008 */
[----:B------:R-:W-:-:S15]  /*17d50*/  IMAD.MOV.U32 R0, RZ, RZ, R9 ;  /* 0x000000ffff007224 */ /* 0x000fde00078e0009 */
[----:B------:R-:W-:Y:S04]  /*17d60*/  STL.64 [R1+0x3d0], R12 ;  /* 0x0003d00c01007387 */ /* 0x000fe80000100a00 */
[----:B------:R0:W-:Y:S04]  /*17d70*/  STL.64 [R1+0x3d8], R14 ;  /* 0x0003d80e01007387 */ /* 0x0001e80000100a00 */
[----:B0-----:R-:W4:Y:S04]  /*17d80*/  LDL.LU.64 R14, [R1+0x2468] ;  /* 0x00246800010e7983 */ /* 0x001f280000300a00 */
[----:B------:R-:W4:Y:S04]  /*17d90*/  LDL.LU.64 R12, [R1+0x2460] ;  /* 0x00246000010c7983 */ /* 0x000f280000300a00 */
[----:B------:R-:W4:Y:S02]  /*17da0*/  LDL.LU.64 R8, [R1+0x2458] ;  /* 0x0024580001087983 */ /* 0x000f240000300a00 */
[----:B----4-:R-:W-:Y:S02]  /*17db0*/  HMMA.16816.F32.BF16 R12, R20, R8, R12 ;  /* 0x00000008140c723c */ /* 0x010fe4000004180c */
[----:B------:R-:W3:Y:S04]  /*17dc0*/  LDL.LU.64 R8, [R1+0x6b0] ;  /* 0x0006b00001087983 */ /* 0x000ee80000300a00 */
[----:B------:R-:W3:-:S15]  /*17dd0*/  LDL.LU.64 R10, [R1+0x6b8] ;  /* 0x0006b800010a7983 */ /* 0x000ede0000300a00 */
[----:B------:R-:W-:-:S02]  /*17de0*/  NOP ;  /* 0x0000000000007918 */ /* 0x000fc40000000000 */
[----:B------:R-:W-:Y:S04]  /*17df0*/  STL.64 [R1+0x3c0], R12 ;  /* 0x0003c00c01007387 */ /* 0x000fe80000100a00 */
[----:B------:R-:W-:Y:S04]  /*17e00*/  STL.64 [R1+0x3c8], R14 ;  /* 0x0003c80e01007387 */ /* 0x000fe80000100a00 */
[----:B------:R-:W0:Y:S04]  /*17e10*/  LDSM.16.MT88.4 R12, [R28+UR4+0x200] ;  /* 0x000200041c0c783b */ /* 0x000e280008004200 */
[----:B0-----:R-:W-:Y:S04]  /*17e20*/  STL.64 [R1+0x2350], R14 ;  /* 0x0023500e01007387 */ /* 0x001fe80000100a00 */
[----:B------:R0:W-:Y:S04]  /*17e30*/  STL.64 [R1+0x2348], R12 ;  /* 0x0023480c01007387 */ /* 0x0001e80000100a00 */
[----:B0-----:R-:W2:Y:S02]  /*17e40*/  LDL.64 R12, [R1+0x30] ;  /* 0x00003000010c7983 */ /* 0x001ea40000100a00 */
[----:B--2---:R-:W-:-:S15]  /*17e50*/  HMMA.16816.F32.BF16 R16, R20, R12, R16 ;  /* 0x0000000c1410723c */ /* 0x004fde0000041810 */
[----:B------:R-:W-:-:S08]  /*17e60*/  NOP ;  /* 0x0000000000007918 */ /* 0x000fd00000000000 */
[----:B------:R-:W-:Y:S04]  /*17e70*/  STL.64 [R1+0x6d0], R16 ;  /* 0x0006d01001007387 */ /* 0x000fe80000100a00 */
[----:B------:R0:W-:Y:S04]  /*17e80*/  STL.64 [R1+0x6d8], R18 ;  /* 0x0006d81201007387 */ /* 0x0001e80000100a00 */
[----:B0-----:R-:W2:Y:S04]  /*17e90*/  LDL.LU.64 R18, [R1+0x2450] ;  /* 0x0024500001127983 */ /* 0x001ea80000300a00 */
[----:B------:R-:W2:Y:S04]  /*17ea0*/  LDL.LU.64 R16, [R1+0x2448] ;  /* 0x0024480001107983 */ /* 0x000ea80000300a00 */
[----:B------:R2:W-:Y:S02]  /*17eb0*/  STL.64 [R1+0x2420], R12 ;  /* 0x0024200c01007387 */ /* 0x0005e40000100a00 */
[----:B--2---:R-:W-:Y:S02]  /*17ec0*/  HMMA.16816.F32.BF16 R12, R20, R24, R16 ;  /* 0x00000018140c723c */ /* 0x004fe40000041810 */
[----:B------:R-:W2:Y:S04]  /*17ed0*/  LDL.LU.64 R16, [R1+0x3b0] ;  /* 0x0003b00001107983 */ /* 0x000ea80000300a00 */
[----:B------:R-:W2:-:S15]  /*17ee0*/  LDL.LU.64 R18, [R1+0x3b8] ;  /* 0x0003b80001127983 */ /* 0x000e9e0000300a00 */
[----:B------:R-:W-:-:S02]  /*17ef0*/  NOP ;  /* 0x0000000000007918 */ /* 0x000fc40000000000 */
[----:B------:R-:W-:Y:S04]  /*17f00*/  STL.64 [R1+0x6c0], R12 ;  /* 0x0006c00c01007387 */ /* 0x000fe80000100a00 */
[----:B------:R-:W-:Y:S04]  /*17f10*/  STL.64 [R1+0x6c8], R14 ;  /* 0x0006c80e01007387 */ /* 0x000fe80000100a00 */
[----:B------:R0:W-:Y:S04]  /*17f20*/  STL.64 [R1+0x23f8], R24 ;  /* 0x0023f81801007387 */ /* 0x0001e80000100a00 */
[----:B0-----:R-:W4:Y:S01]  /*17f30*/  LDL.64 R24, [R1+0x40] ;  /* 0x0000400001187983 */ /* 0x001f220000100a00 */
[----:B---3--:R-:W-:Y:S03]  /*17f40*/  HMMA.16816.F32.BF16 R8, R20, R4, R8 ;  /* 0x000000041408723c */ /* 0x008fe60000041808 */
[----:B----4-:R0:W-:Y:S04]  /*17f50*/  STL.64 [R1+0x2400], R24 ;  /* 0x0024001801007387 */ /* 0x0101e80000100a00 */
[----:B------:R-:W3:Y:S04]  /*17f60*/  LDL.LU.64 R12, [R1+0x360] ;  /* 0x00036000010c7983 */ /* 0x000ee80000300a00 */
[----:B------:R-:W3:Y:S01]  /*17f70*/  LDL.LU.64 R14, [R1+0x368] ;  /* 0x00036800010e7983 */ /* 0x000ee20000300a00 */
[----:B0-----:R-:W-:-:S02]  /*17f80*/  IMAD.MOV.U32 R24, RZ, RZ, R2 ;  /* 0x000000ffff187224 */ /* 0x001fc400078e0002 */
[----:B------:R-:W-:-:S05]  /*17f90*/  IMAD.MOV.U32 R25, RZ, RZ, R0 ;  /* 0x000000ffff197224 */ /* 0x000fca00078e0000 */
[----:B------:R0:W-:Y:S04]  /*17fa0*/  STL.64 [R1+0x2410], R24 ;  /* 0x0024101801007387 */ /* 0x0001e80000100a00 */
[----:B0-----:R-:W4:Y:S04]  /*17fb0*/  LDL.64 R24, [R1+0x60] ;  /* 0x0000600001187983 */ /* 0x001f280000100a00 */
[----:B----4-:R0:W-:Y:S04]  /*17fc0*/  STL.64 [R1+0x2418], R24 ;  /* 0x0024181801007387 */ /* 0x0101e80000100a00 */
[----:B0-----:R-:W4:Y:S04]  /*17fd0*/  LDL.64 R24, [R1+0x70] ;  /* 0x0000700001187983 */ /* 0x001f280000100a00 */
[----:B------:R0:W-:Y:S04]  /*17fe0*/  STL.64 [R1+0x6b0], R8 ;  /* 0x0006b00801007387 */ /* 0x0001e80000100a00 */
[----:B------:R-:W-:Y:S04]  /*17ff0*/  STL.64 [R1+0x6b8], R10 ;  /* 0x0006b80a01007387 */ /* 0x000fe80000100a00 */
[----:B------:R-:W3:Y:S01]  /*18000*/  LDL.LU R7, [R1+0x2440] ;  /* 0x0024400001077983 */ /* 0x000ee20000300800 */
[----:B0-----:R-:W-:-:S02]  /*18010*/  IMAD.MOV.U32 R9, RZ, RZ, R4 ;  /* 0x000000ffff097224 */ /* 0x001fc400078e0004 */
[----:B------:R-:W-:Y:S02]  /*18020*/  IMAD.MOV.U32 R8, RZ, RZ, R5 ;  /* 0x000000ffff087224 */ /* 0x000fe400078e0005 */
[----:B------:R-:W2:Y:S04]  /*18030*/  LDL.LU.64 R4, [R1+0x2438] ;  /* 0x0024380001047983 */ /* 0x000ea80000300a00 */
[----:B------:R0:W-:Y:S04]  /*18040*/  STL.64 [R1+0x2408], R8 ;  /* 0x0024080801007387 */ /* 0x0001e80000100a00 */
[----:B0-----:R-:W3:Y:S04]  /*18050*/  LDL.LU.64 R8, [R1+0x340] ;  /* 0x0003400001087983 */ /* 0x001ee80000300a00 */
[----:B------:R-:W3:Y:S01]  /*18060*/  LDL.LU.64 R10, [R1+0x348] ;  /* 0x00034800010a7983 */ /* 0x000ee20000300a00 */
[----:B--2---:R-:W-:Y:S03]  /*18070*/  HMMA.16816.F32.BF16 R20, R20, R4, R16 ;  /* 0x000000041414723c */ /* 0x004fe60000041810 */
[----:B------:R-:W2:Y:S04]  /*18080*/  LDL.LU.64 R18, [R1+0x2430] ;  /* 0x0024300001127983 */ /* 0x000ea80000300a00 */
[----:B------:R-:W2:Y:S01]  /*18090*/  LDL.LU.64 R16, [R1+0x2428] ;  /* 0x0024280001107983 */ /* 0x000ea20000300a00 */
[----:B----4-:R-:W-:-:S15]  /*180a0*/  IMAD.MOV.U32 R3, RZ, RZ, R25 ;  /* 0x000000ffff037224 */ /* 0x010fde00078e0019 */
[----:B------:R0:W-:Y:S04]  /*180b0*/  STL.64 [R1+0x3b0], R20 ;  /* 0x0003b01401007387 */ /* 0x0001e80000100a00 */
[----:B------:R1:W-:Y:S04]  /*180c0*/  STL.64 [R1+0x3b8], R22 ;  /* 0x0003b81601007387 */ /* 0x0003e80000100a00 */
[----:B0-----:R-:W4:Y:S04]  /*180d0*/  LDL.LU.64 R20, [R1+0x330] ;  /* 0x0003300001147983 */ /* 0x001f280000300a00 */
[----:B-1----:R-:W4:Y:S04]  /*180e0*/  LDL.LU.64 R22, [R1+0x338] ;  /* 0x0003380001167983 */ /* 0x002f280000300a00 */
[----:B---3--:R-:W-:Y:S04]  /*180f0*/  STL [R1+0x23d8], R7 ;  /* 0x0023d80701007387 */ /* 0x008fe80000100800 */
[----:B------:R0:W-:Y:S04]  /*18100*/  STL.64 [R1+0x23d0], R4 ;  /* 0x0023d00401007387 */ /* 0x0001e80000100a00 */
[----:B0-----:R-:W3:Y:S04]  /*18110*/  LDL.LU.64 R4, [R1+0x350] ;  /* 0x0003500001047983 */ /* 0x001ee80000300a00 */
[----:B------:R-:W3:Y:S01]  /*18120*/  LDL.LU.64 R6, [R1+0x358] ;  /* 0x0003580001067983 */ /* 0x000ee20000300a00 */
[----:B--2---:R-:W-:-:S15]  /*18130*/  HMMA.16816.F32.BF16 R12, R16, R24, R12 ;  /* 0x00000018100c723c */ /* 0x004fde000004180c */
[----:B------:R-:W-:-:S08]  /*18140*/  NOP ;  /* 0x0000000000007918 */ /* 0x000fd00000000000 */
[----:B------:R0:W-:Y:S04]  /*18150*/  STL.64 [R1+0x360], R12 ;  /* 0x0003600c01007387 */ /* 0x0001e80000100a00 */
[----:B------:R1:W-:Y:S04]  /*18160*/  STL.64 [R1+0x368], R14 ;  /* 0x0003680e01007387 */ /* 0x0003e80000100a00 */
[----:B0-----:R-:W2:Y:S01]  /*18170*/  LDL.LU.64 R12, [R1+0x2420] ;  /* 0x00242000010c7983 */ /* 0x001ea20000300a00 */
[----:B-1----:R-:W-:-:S03]  /*18180*/  IMAD.MOV.U32 R14, RZ, RZ, R24 ;  /* 0x000000ffff0e7224 */ /* 0x002fc600078e0018 */
[----:B------:R-:W3:Y:S02]  /*18190*/  LDL.LU.64 R24, [R1+0x2418] ;  /* 0x0024180001187983 */ /* 0x000ee40000300a00 */
[----:B---3--:R-:W-:-:S15]  /*181a0*/  HMMA.16816.F32.BF16 R4, R16, R24, R4 ;  /* 0x000000181004723c */ /* 0x008fde0000041804 */
[----:B------:R-:W-:-:S08]  /*181b0*/  NOP ;  /* 0x0000000000007918 */ /* 0x000fd00000000000 */
[----:B------:R-:W-:Y:S04]  /*181c0*/  STL.64 [R1+0x350], R4 ;  /* 0x0003500401007387 */ /* 0x000fe80000100a00 */
[----:B------:R0:W-:Y:S02]  /*181d0*/  STL.64 [R1+0x358], R6 ;  /* 0x0003580601007387 */ /* 0x0001e40000100a00 */
[----:B0-----:R-:W-:Y:S02]  /*181e0*/  IMAD.MOV.U32 R7, RZ, RZ, R24 ;  /* 0x000000ffff077224 */ /* 0x001fe400078e0018 */
[----:B------:R-:W-:Y:S02]  /*181f0*/  IMAD.MOV.U32 R6, RZ, RZ, R25 ;  /* 0x000000ffff067224 */ /* 0x000fe400078e0019 */
[----:B------:R-:W3:Y:S02]  /*18200*/  LDL.LU.64 R24, [R1+0x2410] ;  /* 0x0024100001187983 */ /* 0x000ee40000300a00 */
[----:B---3--:R-:W-:Y:S02]  /*18210*/  HMMA.16816.F32.BF16 R24, R16, R24, R8 ;  /* 0x000000181018723c */ /* 0x008fe40000041808 */
[----:B------:R-:W3:-:S15]  /*18220*/  LDL.LU.64 R8, [R1+0x2408] ;  /* 0x0024080001087983 */ /* 0x000ede0000300a00 */
[----:B------:R-:W-:-:S06]  /*18230*/  NOP ;  /* 0x0000000000007918 */ /* 0x000fcc0000000000 */
[----:B------:R0:W-:Y:S04]  /*18240*/  STL.64 [R1+0x340], R24 ;  /* 0x0003401801007387 */ /* 0x0001e80000100a00 */
[----:B------:R1:W-:Y:S04]  /*18250*/  STL.64 [R1+0x348], R26 ;  /* 0x0003481a01007387 */ /* 0x0003e80000100a00 */
[----:B0-----:R-:W4:Y:S02]  /*18260*/  LDL.LU.64 R24, [R1+0x2400] ;  /* 0x0024000001187983 */ /* 0x001f240000300a00 */
[----:B----4-:R-:W-:-:S15]  /*18270*/  HMMA.16816.F32.BF16 R20, R16, R24, R20 ;  /* 0x000000181014723c */ /* 0x010fde0000041814 */
[----:B------:R-:W-:-:S08]  /*18280*/  NOP ;  /* 0x0000000000007918 */ /* 0x000fd00000000000 */
[----:B------:R-:W-:Y:S04]  /*18290*/  STL.64 [R1+0x330], R20 ;  /* 0x0003301401007387 */ /* 0x000fe80000100a00 */
[----:B------:R-:W-:Y:S04]  /*182a0*/  STL.64 [R1+0x338], R22 ;  /* 0x0003381601007387 */ /* 0x000fe80000100a00 */
[----:B------:R-:W0:Y:S01]  /*182b0*/  LDSM.16.MT88.4 R20, [R28+UR4+0x280] ;  /* 0x000280041c14783b */ /* 0x000e220008004200 */
[----:B---3--:R-:W-:Y:S02]  /*182c0*/  IMAD.MOV.U32 R4, RZ, RZ, R9 ;  /* 0x000000ffff047224 */ /* 0x008fe400078e0009 */
[----:B------:R-:W-:-:S02]  /*182d0*/  IMAD.MOV.U32 R5, RZ, RZ, R8 ;  /* 0x000000ffff057224 */ /* 0x000fc400078e0008 */
[----:B------:R-:W-:Y:S02]  /*182e0*/  IMAD.MOV.U32 R2, RZ, RZ, R24 ;  /* 0x000000ffff027224 */ /* 0x000fe400078e0018 */
[----:B------:R-:W-:Y:S02]  /*182f0*/  IMAD.MOV.U32 R0, RZ, RZ, R25 ;  /* 0x000000ffff007224 */ /* 0x000fe400078e0019 */
[----:B------:R-:W2:Y:S04]  /*18300*/  LDL.LU.64 R24, [R1+0x320] ;  /* 0x0003200001187983 */ /* 0x000ea80000300a00 */
[----:B-1----:R-:W2:Y:S04]  /*18310*/  LDL.LU.64 R26, [R1+0x328] ;  /* 0x00032800011a7983 */ /* 0x002ea80000300a00 */
[----:B------:R-:W-:Y:S04]  /*18320*/  STL.64 [R1+0x23f0], R4 ;  /* 0x0023f00401007387 */ /* 0x000fe80000100a00 */
[----:B0-----:R-:W-:Y:S04]  /*18330*/  STL.64 [R1+0x22e8], R22 ;  /* 0x0022e81601007387 */ /* 0x001fe80000100a00 */
[----:B------:R0:W-:Y:S04]  /*18340*/  STL.64 [R1+0x22e0], R20 ;  /* 0x0022e01401007387 */ /* 0x0001e80000100a00 */
[----:B0-----:R-:W3:Y:S04]  /*18350*/  LDL.LU.64 R20, [R1+0x2c0] ;  /* 0x0002c00001147983 */ /* 0x001ee80000300a00 */
[----:B------:R-:W4:Y:S04]  /*18360*/  LDL.LU.64 R22, [R1+0x2c8] ;  /* 0x0002c80001167983 */ /* 0x000f280000300a00 */
[----:B----4-:R-:W-:Y:S04]  /*18370*/  STL.64 [R1+0x2370], R22 ;  /* 0x0023701601007387 */ /* 0x010fe80000100a00 */
[----:B---3--:R0:W-:Y:S04]  /*18380*/  STL.64 [R1+0x2368], R20 ;  /* 0x0023681401007387 */ /* 0x0081e80000100a00 */
[----:B0-----:R-:W3:Y:S04]  /*18390*/  LDL.LU.64 R20, [R1+0x2d0] ;  /* 0x0002d00001147983 */ /* 0x001ee80000300a00 */
[----:B------:R-:W4:Y:S04]  /*183a0*/  LDL.LU.64 R22, [R1+0x2d8] ;  /* 0x0002d80001167983 */ /* 0x000f280000300a00 */
[----:B----4-:R-:W-:Y:S04]  /*183b0*/  STL.64 [R1+0x2380], R22 ;  /* 0x0023801601007387 */ /* 0x010fe80000100a00 */
[----:B---3--:R0:W-:Y:S04]  /*183c0*/  STL.64 [R1+0x2378], R20 ;  /* 0x0023781401007387 */ /* 0x0081e80000100a00 */
[----:B0-----:R-:W3:Y:S01]  /*183d0*/  LDL.64 R20, [R1+0x50] ;  /* 0x0000500001147983 */ /* 0x001ee20000100a00 */
[----:B--2---:R-:W-:Y:S03]  /*183e0*/  HMMA.16816.F32.BF16 R24, R16, R12, R24 ;  /* 0x0000000c1018723c */ /* 0x004fe60000041818 */
[----:B---3--:R0:W-:Y:S04]  /*183f0*/  STL.64 [R1+0x2390], R20 ;  /* 0x0023901401007387 */ /* 0x0081e80000100a00 */
[----:B------:R-:W2:Y:S01]  /*18400*/  LDL.LU.64 R4, [R1+0x680] ;  /* 0x0006800001047983 */ /* 0x000ea20000300a00 */
[----:B0-----:R-:W-:-:S02]  /*18410*/  IMAD.MOV.U32 R20, RZ, RZ, R7 ;  /* 0x000000ffff147224 */ /* 0x001fc400078e0007 */
[----:B------:R-:W-:Y:S02]  /*18420*/  IMAD.MOV.U32 R21, RZ, RZ, R6 ;  /* 0x000000ffff157224 */ /* 0x000fe400078e0006 */
[----:B------:R-:W2:Y:S04]  /*18430*/  LDL.LU.64 R6, [R1+0x688] ;  /* 0x0006880001067983 */ /* 0x000ea80000300a00 */
[----:B------:R-:W3:Y:S04]  /*18440*/  LDL.LU.64 R8, [R1+0x310] ;  /* 0x0003100001087983 */ /* 0x000ee80000300a00 */
[----:B------:R-:W4:Y:S04]  /*18450*/  LDL.LU.64 R10, [R1+0x318] ;  /* 0x00031800010a7983 */ /* 0x000f280000300a00 */
[----:B----4-:R-:W-:Y:S04]  /*18460*/  STL.64 [R1+0x23e8], R10 ;  /* 0x0023e80a01007387 */ /* 0x010fe80000100a00 */
[----:B---3--:R0:W-:Y:S04]  /*18470*/  STL.64 [R1+0x23e0], R8 ;  /* 0x0023e00801007387 */ /* 0x0081e80000100a00 */
[----:B0-----:R-:W3:Y:S04]  /*18480*/  LDL.LU.64 R8, [R1+0x670] ;  /* 0x0006700001087983 */ /* 0x001ee80000300a00 */
[----:B------:R-:W3:Y:S04]  /*18490*/  LDL.LU.64 R10, [R1+0x678] ;  /* 0x00067800010a7983 */ /* 0x000ee80000300a00 */
[----:B------:R-:W-:Y:S04]  /*184a0*/  STL.64 [R1+0x23a8], R20 ;  /* 0x0023a81401007387 */ /* 0x000fe80000100a00 */
[----:B------:R0:W-:Y:S04]  /*184b0*/  STL.64 [R1+0x320], R24 ;  /* 0x0003201801007387 */ /* 0x0001e80000100a00 */
[----:B------:R-:W-:Y:S04]  /*184c0*/  STL.64 [R1+0x328], R26 ;  /* 0x0003281a01007387 */ /* 0x000fe80000100a00 */
[----:B0-----:R-:W2:Y:S04]  /*184d0*/  LDL.LU.64 R24, [R1+0x23f8] ;  /* 0x0023f80001187983 */ /* 0x001ea80000300a00 */
[----:B------:R0:W-:Y:S01]  /*184e0*/  STL.64 [R1+0x2388], R12 ;  /* 0x0023880c01007387 */ /* 0x0001e20000100a00 */
[----:B------:R-:W-:-:S03]  /*184f0*/  IMAD.MOV.U32 R20, RZ, RZ, R14 ;  /* 0x000000ffff147224 */ /* 0x000fc600078e000e */
[----:B0-----:R-:W4:Y:S04]  /*18500*/  LDL.LU.64 R12, [R1+0x2e0] ;  /* 0x0002e000010c7983 */ /* 0x001f280000300a00 */
[----:B------:R-:W3:Y:S04]  /*18510*/  LDL.LU.64 R14, [R1+0x2e8] ;  /* 0x0002e800010e7983 */ /* 0x000ee80000300a00 */
[----:B---3--:R-:W-:Y:S04]  /*18520*/  STL.64 [R1+0x23a0], R14 ;  /* 0x0023a00e01007387 */ /* 0x008fe80000100a00 */
[----:B----4-:R0:W-:Y:S04]  /*18530*/  STL.64 [R1+0x2398], R12 ;  /* 0x0023980c01007387 */ /* 0x0101e80000100a00 */
[----:B0-----:R-:W3:Y:S04]  /*18540*/  LDL.LU.64 R12, [R1+0x2f0] ;  /* 0x0002f000010c7983 */ /* 0x001ee80000300a00 */
[----:B------:R-:W4:Y:S01]  /*18550*/  LDL.LU.64 R14, [R1+0x2f8] ;  /* 0x0002f800010e7983 */ /* 0x000f220000300a00 */
[C---:B--2---:R-:W-:Y:S03]  /*18560*/  HMMA.16816.F32.BF16 R4, R16.reuse, R24, R4 ;  /* 0x000000181004723c */ /* 0x044fe60000041804 */
[----:B----4-:R-:W-:Y:S04]  /*18570*/  STL.64 [R1+0x23b8], R14 ;  /* 0x0023b80e01007387 */ /* 0x010fe80000100a00 */
[----:B---3--:R0:W-:Y:S04]  /*18580*/  STL.64 [R1+0x23b0], R12 ;  /* 0x0023b00c01007387 */ /* 0x0081e80000100a00 */
[----:B0-----:R-:W2:Y:S04]  /*18590*/  LDL.LU.64 R12, [R1+0x300] ;  /* 0x00030000010c7983 */ /* 0x001ea80000300a00 */
[----:B------:R-:W2:Y:S08]  /*185a0*/  LDL.LU.64 R14, [R1+0x308] ;  /* 0x00030800010e7983 */ /* 0x000eb00000300a00 */
[----:B------:R0:W-:Y:S04]  /*185b0*/  STL.64 [R1+0x680], R4 ;  /* 0x0006800401007387 */ /* 0x0001e80000100a00 */
[----:B------:R1:W-:Y:S04]  /*185c0*/  STL.64 [R1+0x688], R6 ;  /* 0x0006880601007387 */ /* 0x0003e80000100a00 */
[----:B0-----:R-:W1:Y:S02]  /*185d0*/  LDL.LU.64 R4, [R1+0x23f0] ;  /* 0x0023f00001047983 */ /* 0x001e640000300a00 */
[----:B-1----:R-:W-:Y:S02]  /*185e0*/  HMMA.16816.F32.BF16 R4, R16, R4, R8 ;  /* 0x000000041004723c */ /* 0x002fe40000041808 */
[----:B------:R-:W3:Y:S04]  /*185f0*/  LDL.LU.64 R10, [R1+0x23e8] ;  /* 0x0023e800010a7983 */ /* 0x000ee80000300a00 */
[----:B------:R-:W3:-:S15]  /*18600*/  LDL.LU.64 R8, [R1+0x23e0] ;  /* 0x0023e00001087983 */ /* 0x000ede0000300a00 */
[----:B------:R-:W-:-:S02]  /*18610*/  NOP ;  /* 0x0000000000007918 */ /* 0x000fc40000000000 */
[----:B------:R-:W-:Y:S04]  /*18620*/  STL.64 [R1+0x670], R4 ;  /* 0x0006700401007387 */ /* 0x000fe80000100a00 */
[----:B------:R0:W-:Y:S04]  /*18630*/  STL.64 [R1+0x678], R6 ;  /* 0x0006780601007387 */ /* 0x0001e80000100a00 */
[----:B0-----:R-:W4:Y:S04]  /*18640*/  LDL.LU R7, [R1+0x23d8] ;  /* 0x0023d80001077983 */ /* 0x001f280000300800 */
[----:B------:R-:W3:Y:S01]  /*18650*/  LDL.LU.64 R4, [R1+0x23d0] ;  /* 0x0023d00001047983 */ /* 0x000ee20000300a00 */
[----:B------:R-:W-:Y:S01]  /*18660*/  IMAD.MOV.U32 R21, RZ, RZ, R3 ;  /* 0x000000ffff157224 */ /* 0x000fe200078e0003 */
[----:B---3--:R-:W-:Y:S02]  /*18670*/  HMMA.16816.F32.BF16 R16, R16, R4, R8 ;  /* 0x000000041010723c */ /* 0x008fe40000041808 */
[----:B------:R-:W2:Y:S04]  /*18680*/  LDL.LU.64 R10, [R1+0x23c8] ;  /* 0x0023c800010a7983 */ /* 0x000ea80000300a00 */
[----:B------:R-:W2:-:S15]  /*18690*/  LDL.LU.64 R8, [R1+0x23c0] ;  /* 0x0023c00001087983 */ /* 0x000e9e0000300a00 */
[----:B------:R-:W-:-:S02]  /*186a0*/  NOP ;  /* 0x0000000000007918 */ /* 0x000fc40000000000 */
[----:B------:R-:W-:Y:S04]  /*186b0*/  STL.64 [R1+0x310], R16 ;  /* 0x0003101001007387 */ /* 0x000fe80000100a00 */
[----:B------:R-:W-:Y:S01]  /*186c0*/  STL.64 [R1+0x318], R18 ;  /* 0x0003181201007387 */ /* 0x000fe20000100a00 */
[----:B--2---:R-:W-:Y:S03]  /*186d0*/  HMMA.16816.F32.BF16 R20, R8, R20, R12 ;  /* 0x000000140814723c */ /* 0x004fe6000004180c */
[----:B------:R-:W2:Y:S04]  /*186e0*/  LDL.LU.64 R14, [R1+0x23b8] ;  /* 0x0023b800010e7983 */ /* 0x000ea80000300a00 */
[----:B------:R-:W2:-:S15]  /*186f0*/  LDL.LU.64 R12, [R1+0x23b0] ;  /* 0x0023b000010c7983 */ /* 0x000e9e0000300a00 */
[----:B------:R-:W-:-:S01]  /*18700*/  NOP ;  /* 0x0000000000007918 */ /* 0x000fc20000000000 */
[----:B------:R0:W-:Y:S04]  /*18710*/  STL.64 [R1+0x300], R20 ;  /* 0x0003001401007387 */ /* 0x0001e80000100a00 */
[----:B------:R2:W-:Y:S04]  /*18720*/  STL.64 [R1+0x308], R22 ;  /* 0x0003081601007387 */ /* 0x0005e80000100a00 */
[----:B0-----:R-:W2:Y:S02]  /*18730*/  LDL.LU.64 R20, [R1+0x23a8] ;  /* 0x0023a80001147983 */ /* 0x001ea40000300a00 */
[----:B--2---:R-:W-:Y:S02]  /*18740*/  HMMA.16816.F32.BF16 R20, R8, R20, R12 ;  /* 0x000000140814723c */ /* 0x004fe4000004180c */
[----:B------:R-:W2:Y:S04]  /*18750*/  LDL.LU.64 R14, [R1+0x23a0] ;  /* 0x0023a000010e7983 */ /* 0x000ea80000300a00 */
[----:B------:R-:W2:-:S15]  /*18760*/  LDL.LU.64 R12, [R1+0x2398] ;  /* 0x00239800010c7983 */ /* 0x000e9e0000300a00 */
[----:B------:R-:W-:-:S02]  /*18770*/  NOP ;  /* 0x0000000000007918 */ /* 0x000fc40000000000 */
[----:B------:R0:W-:Y:S04]  /*18780*/  STL.64 [R1+0x2f0], R20 ;  /* 0x0002f01401007387 */ /* 0x0001e80000100a00 */
[----:B------:R-:W-:Y:S04]  /*18790*/  STL.64 [R1+0x2f8], R22 ;  /* 0x0002f81601007387 */ /* 0x000fe80000100a00 */
[----:B0-----:R-:W2:Y:S02]  /*187a0*/  LDL.LU.64 R20, [R1+0x2390] ;  /* 0x0023900001147983 */ /* 0x001ea40000300a00 */
[----:B--2---:R-:W-:Y:S06]  /*187b0*/  HMMA.16816.F32.BF16 R12, R8, R20, R12 ;  /* 0x00000014080c723c */ /* 0x004fec000004180c */
[----:B------:R-:W-:-:S02]  /*187c0*/  IMAD.MOV.U32 R6, RZ, RZ, R20 ;  /* 0x000000ffff067224 */ /* 0x000fc400078e0014 */
[----:B------:R-:W-:-:S15]  /*187d0*/  IMAD.MOV.U32 R3, RZ, RZ, R21 ;  /* 0x000000ffff037224 */ /* 0x000fde00078e0015 */
[----:B------:R0:W-:Y:S04]  /*187e0*/  STL.64 [R1+0x2e0], R12 ;  /* 0x0002e00c01007387 */ /* 0x0001e80000100a00 */
[----:B------:R-:W-:Y:S04]  /*187f0*/  STL.64 [R1+0x2e8], R14 ;  /* 0x0002e80e01007387 */ /* 0x000fe80000100a00 */
[----:B0-----:R-:W2:Y:S04]  /*18800*/  LDL.LU.64 R12, [R1+0x2388] ;  /* 0x00238800010c7983 */ /* 0x001ea80000300a00 */
[----:B------:R-:W3:Y:S04]  /*18810*/  LDL.LU.64 R22, [R1+0x2380] ;  /* 0x0023800001167983 */ /* 0x000ee80000300a00 */
[----:B------:R-:W3:Y:S01]  /*18820*/  LDL.LU.64 R20, [R1+0x2378] ;  /* 0x0023780001147983 */ /* 0x000ee20000300a00 */
[----:B------:R-:W-:-:S02]  /*18830*/  IMAD.MOV.U32 R16, RZ, RZ, R2 ;  /* 0x000000ffff107224 */ /* 0x000fc400078e0002 */
[----:B------:R-:W-:Y:S01]  /*18840*/  IMAD.MOV.U32 R17, RZ, RZ, R0 ;  /* 0x000000ffff117224 */ /* 0x000fe200078e0000 */
[----:B----4-:R-:W-:Y:S04]  /*18850*/  STL.64 [R1+0x2360], R6 ;  /* 0x0023600601007387 */ /* 0x010fe80000100a00 */
[----:B------:R0:W-:Y:S04]  /*18860*/  STL.64 [R1+0x2358], R4 ;  /* 0x0023580401007387 */ /* 0x0001e80000100a00 */
[----:B0-----:R-:W4:Y:S04]  /*18870*/  LDL.LU.64 R4, [R1+0x640] ;  /* 0x0006400001047983 */ /* 0x001f280000300a00 */
[----:B------:R-:W4:Y:S01]  /*18880*/  LDL.LU.64 R6, [R1+0x648] ;  /* 0x0006480001067983 */ /* 0x000f220000300a00 */
[----:B---3--:R-:W-:Y:S03]  /*18890*/  HMMA.16816.F32.BF16 R16, R8, R16, R20 ;  /* 0x000000100810723c */ /* 0x008fe60000041814 */
[----:B------:R-:W3:Y:S04]  /*188a0*/  LDL.LU.64 R22, [R1+0x2370] ;  /* 0x0023700001167983 */ /* 0x000ee80000300a00 */
[----:B------:R-:W3:-:S15]  /*188b0*/  LDL.LU.64 R20, [R1+0x2368] ;  /* 0x0023680001147983 */ /* 0x000ede0000300a00 */
[----:B------:R-:W-:-:S01]  /*188c0*/  NOP ;  /* 0x0000000000007918 */ /* 0x000fc20000000000 */
[----:B------:R-:W-:Y:S04]  /*188d0*/  STL.64 [R1+0x2d0], R16 ;  /* 0x0002d01001007387 */ /* 0x000fe80000100a00 */
[----:B------:R3:W-:Y:S01]  /*188e0*/  STL.64 [R1+0x2d8], R18 ;  /* 0x0002d81201007387 */ /* 0x0007e20000100a00 */
[----:B----4-:R-:W-:Y:S01]  /*188f0*/  HMMA.16816.F32.BF16 R4, R8, R24, R4 ;  /* 0x000000180804723c */ /* 0x010fe20000041804 */
[----:B--2---:R-:W-:Y:S02]  /*18900*/  IMAD.MOV.U32 R2, RZ, RZ, R12 ;  /* 0x000000ffff027224 */ /* 0x004fe400078e000c */
[----:B------:R-:W-:-:S03]  /*18910*/  IMAD.MOV.U32 R0, RZ, RZ, R13 ;  /* 0x000000ffff007224 */ /* 0x000fc600078e000d */
[----:B---3--:R-:W-:-:S15]  /*18920*/  HMMA.16816.F32.BF16 R16, R8, R12, R20 ;  /* 0x0000000c0810723c */ /* 0x008fde0000041814 */
[----:B------:R-:W-:-:S08]  /*18930*/  NOP ;  /* 0x0000000000007918 */ /* 0x000fd00000000000 */
[----:B------:R-:W-:Y:S04]  /*18940*/  STL.64 [R1+0x2c0], R16 ;  /* 0x0002c01001007387 */ /* 0x000fe80000100a00 */
[----:B------:R-:W-:Y:S04]  /*18950*/  STL.64 [R1+0x2c8], R18 ;  /* 0x0002c81201007387 */ /* 0x000fe80000100a00 */
[----:B------:R-:W0:Y:S04]  /*18960*/  LDSM.16.MT88.4 R16, [R28+UR4+0x300] ;  /* 0x000300041c10783b */ /* 0x000e280008004200 */
[----:B------:R-:W2:Y:S04]  /*18970*/  LDL.LU.64 R12, [R1+0x630] ;  /* 0x00063000010c7983 */ /* 0x000ea80000300a00 */
[----:B------:R-:W2:Y:S04]  /*18980*/  LDL.LU.64 R14, [R1+0x638] ;  /* 0x00063800010e7983 */ /* 0x000ea80000300a00 */
[----:B------:R-:W3:Y:S04]  /*18990*/  LDL.LU.64 R20, [R1+0x2b0] ;  /* 0x0002b00001147983 */ /* 0x000ee80000300a00 */
[----:B------:R-:W3:Y:S04]  /*189a0*/  LDL.LU.64 R22, [R1+0x2b8] ;  /* 0x0002b80001167983 */ /* 0x000ee80000300a00 */
[----:B0-----:R-:W-:Y:S04]  /*189b0*/  STL.64 [R1+0x2268], R18 ;  /* 0x0022681201007387 */ /* 0x001fe80000100a00 */
[----:B------:R0:W-:Y:S04]  /*189c0*/  STL.64 [R1+0x2260], R16 ;  /* 0x0022601001007387 */ /* 0x0001e80000100a00 */
[----:B0-----:R-:W2:Y:S04]  /*189d0*/  LDL.64 R16, [R1+0x10] ;  /* 0x0000100001107983 */ /* 0x001ea80000100a00 */
[----:B------:R-:W-:Y:S04]  /*189e0*/  STL.64 [R1+0x640], R4 ;  /* 0x0006400401007387 */ /* 0x000fe80000100a00 */
[----:B------:R0:W-:Y:S04]  /*189f0*/  STL.64 [R1+0x648], R6 ;  /* 0x0006480601007387 */ /* 0x0001e80000100a00 */
[----:B0-----:R-:W4:Y:S04]  /*18a00*/  LDL.LU.64 R6, [R1+0x2360] ;  /* 0x0023600001067983 */ /* 0x001f280000300a00 */
[----:B------:R-:W3:Y:S04]  /*18a10*/  LDL.LU.64 R4, [R1+0x2358] ;  /* 0x0023580001047983 */ /* 0x000ee80000300a00 */
[----:B------:R0:W-:Y:S04]  /*18a20*/  STL.64 [R1+0x2300], R24 ;  /* 0x0023001801007387 */ /* 0x0001e80000100a00 */
[----:B0-----:R-:W2:Y:S04]  /*18a30*/  LDL.64 R24, [R1+0x40] ;  /* 0x0000400001187983 */ /* 0x001ea80000100a00 */
[----:B--2---:R4:W-:Y:S02]  /*18a40*/  STL.64 [R1+0x2308], R24 ;  /* 0x0023081801007387 */ /* 0x0049e40000100a00 */
[----:B----4-:R-:W-:-:S02]  /*18a50*/  IMAD.MOV.U32 R24, RZ, RZ, R6 ;  /* 0x000000ffff187224 */ /* 0x010fc400078e0006 */
[----:B------:R-:W-:-:S05]  /*18a60*/  IMAD.MOV.U32 R25, RZ, RZ, R3 ;  /* 0x000000ffff197224 */ /* 0x000fca00078e0003 */
[----:B------:R0:W-:Y:S04]  /*18a70*/  STL.64 [R1+0x2320], R24 ;  /* 0x0023201801007387 */ /* 0x0001e80000100a00 */
[----:B0-----:R-:W2:Y:S01]  /*18a80*/  LDL.64 R24, [R1+0x60] ;  /* 0x0000600001187983 */ /* 0x001ea20000100a00 */
[C---:B------:R-:W-:Y:S06]  /*18a90*/  HMMA.16816.F32.BF16 R12, R8.reuse, R16, R12 ;  /* 0x00000010080c723c */ /* 0x040fec000004180c */
[----:B---3--:R-:W-:Y:S01]  /*18aa0*/  HMMA.16816.F32.BF16 R8, R8, R4, R20 ;  /* 0x000000040808723c */ /* 0x008fe20000041814 */
[----:B--2---:R0:W-:Y:S04]  /*18ab0*/  STL.64 [R1+0x2330], R24 ;  /* 0x0023301801007387 */ /* 0x0041e80000100a00 */
[----:B0-----:R-:W2:-:S12]  /*18ac0*/  LDL.64 R24, [R1+0x70] ;  /* 0x0000700001187983 */ /* 0x001e980000100a00 */
[----:B------:R-:W-:Y:S04]  /*18ad0*/  STL.64 [R1+0x630], R12 ;  /* 0x0006300c01007387 */ /* 0x000fe80000100a00 */
[----:B------:R0:W-:Y:S04]  /*18ae0*/  STL.64 [R1+0x638], R14 ;  /* 0x0006380e01007387 */ /* 0x0001e80000100a00 */
[----:B0-----:R-:W2:Y:S04]  /*18af0*/  LDL.LU.64 R14, [R1+0x2350] ;  /* 0x00235000010e7983 */ /* 0x001ea80000300a00 */
[----:B------:R-:W2:Y:S04]  /*18b00*/  LDL.LU.64 R12, [R1+0x2348] ;  /* 0x00234800010c7983 */ /* 0x000ea80000300a00 */
[----:B------:R0:W-:Y:S04]  /*18b10*/  STL.64 [R1+0x2328], R16 ;  /* 0x0023281001007387 */ /* 0x0001e80000100a00 */
[----:B0-----:R-:W3:Y:S04]  /*18b20*/  LDL.LU.64 R16, [R1+0x600] ;  /* 0x0006000001107983 */ /* 0x001ee80000300a00 */
[----:B------:R-:W4:Y:S04]  /*18b30*/  LDL.LU.64 R18, [R1+0x608] ;  /* 0x0006080001127983 */ /* 0x000f280000300a00 */
[----:B------:R-:W-:Y:S04]  /*18b40*/  STL.64 [R1+0x2b0], R8 ;  /* 0x0002b00801007387 */ /* 0x000fe80000100a00 */
[----:B------:R-:W-:Y:S04]  /*18b50*/  STL.64 [R1+0x2b8], R10 ;  /* 0x0002b80a01007387 */ /* 0x000fe80000100a00 */
[----:B------:R-:W0:Y:S04]  /*18b60*/  LDSM.16.MT88.4 R8, [R28+UR4+0x380] ;  /* 0x000380041c08783b */ /* 0x000e280008004200 */
[----:B----4-:R-:W-:Y:S04]  /*18b70*/  STL.64 [R1+0x2340], R18 ;  /* 0x0023401201007387 */ /* 0x010fe80000100a00 */
[----:B---3--:R1:W-:Y:S04]  /*18b80*/  STL.64 [R1+0x2338], R16 ;  /* 0x0023381001007387 */ /* 0x0083e80000100a00 */
[----:B-1----:R-:W2:Y:S04]  /*18b90*/  LDL.LU.64 R16, [R1+0x610] ;  /* 0x0006100001107983 */ /* 0x002ea80000300a00 */
[----:B------:R-:W2:Y:S04]  /*18ba0*/  LDL.LU.64 R18, [R1+0x618] ;  /* 0x0006180001127983 */ /* 0x000ea80000300a00 */
[----:B------:R-:W3:Y:S04]  /*18bb0*/  LDL.LU.64 R20, [R1+0x5e0] ;  /* 0x0005e00001147983 */ /* 0x000ee80000300a00 */
[----:B------:R-:W4:Y:S01]  /*18bc0*/  LDL.LU.64 R22, [R1+0x5e8] ;  /* 0x0005e80001167983 */ /* 0x000f220000300a00 */
[----:B--2---:R-:W-:Y:S03]  /*18bd0*/  HMMA.16816.F32.BF16 R16, R12, R24, R16 ;  /* 0x000000180c10723c */ /* 0x004fe60000041810 */
[----:B----4-:R-:W-:Y:S04]  /*18be0*/  STL.64 [R1+0x2318], R22 ;  /* 0x0023181601007387 */ /* 0x010fe80000100a00 */
[----:B---3--:R1:W-:Y:S04]  /*18bf0*/  STL.64 [R1+0x2310], R20 ;  /* 0x0023101401007387 */ /* 0x0083e80000100a00 */
[----:B-1----:R-:W2:Y:S04]  /*18c00*/  LDL.LU.64 R20, [R1+0x5f0] ;  /* 0x0005f00001147983 */ /* 0x002ea80000300a00 */
[----:B------:R-:W2:Y:S04]  /*18c10*/  LDL.LU.64 R22, [R1+0x5f8] ;  /* 0x0005f80001167983 */ /* 0x000ea80000300a00 */
[----:B------:R-:W-:Y:S04]  /*18c20*/  STL [R1+0x22f8], R7 ;  /* 0x0022f80701007387 */ /* 0x000fe80000100800 */
[----:B------:R-:W-:Y:S04]  /*18c30*/  STL.64 [R1+0x22f0], R4 ;  /* 0x0022f00401007387 */ /* 0x000fe80000100a00 */
[----:B0-----:R-:W-:Y:S04]  /*18c40*/  STL.64 [R1+0x2200], R10 ;  /* 0x0022000a01007387 */ /* 0x001fe80000100a00 */
[----:B------:R0:W-:Y:S04]  /*18c50*/  STL.64 [R1+0x21f8], R8 ;  /* 0x0021f80801007387 */ /* 0x0001e80000100a00 */
[----:B0-----:R-:W3:Y:S04]  /*18c60*/  LDL.LU.64 R8, [R1+0x5d0] ;  /* 0x0005d00001087983 */ /* 0x001ee80000300a00 */
[----:B------:R-:W3:Y:S04]  /*18c70*/  LDL.LU.64 R10, [R1+0x5d8] ;  /* 0x0005d800010a7983 */ /* 0x000ee80000300a00 */
[----:B------:R-:W-:Y:S04]  /*18c80*/  STL.64 [R1+0x610], R16 ;  /* 0x0006101001007387 */ /* 0x000fe80000100a00 */
[----:B------:R0:W-:Y:S01]  /*18c90*/  STL.64 [R1+0x618], R18 ;  /* 0x0006181201007387 */ /* 0x0001e20000100a00 */
[----:B------:R-:W-:-:S02]  /*18ca0*/  IMAD.MOV.U32 R4, RZ, RZ, R2 ;  /* 0x000000ffff047224 */ /* 0x000fc400078e0002 */
[----:B------:R-:W-:Y:S02]  /*18cb0*/  IMAD.MOV.U32 R5, RZ, RZ, R0 ;  /* 0x000000ffff057224 */ /* 0x000fe400078e0000 */
[----:B------:R-:W-:Y:S02]  /*18cc0*/  IMAD.MOV.U32 R2, RZ, RZ, R24 ;  /* 0x000000ffff027224 */ /* 0x000fe400078e0018 */
[----:B------:R-:W-:Y:S01]  /*18cd0*/  IMAD.MOV.U32 R0, RZ, RZ, R25 ;  /* 0x000000ffff007224 */ /* 0x000fe200078e0019 */
[----:B0-----:R-:W4:Y:S04]  /*18ce0*/  LDL.LU.64 R18, [R1+0x2340] ;  /* 0x0023400001127983 */ /* 0x001f280000300a00 */
[----:B------:R-:W4:Y:S04]  /*18cf0*/  LDL.LU.64 R16, [R1+0x2338] ;  /* 0x0023380001107983 */ /* 0x000f280000300a00 */
[----:B------:R-:W4:Y:S02]  /*18d00*/  LDL.LU.64 R24, [R1+0x2330] ;  /* 0x0023300001187983 */ /* 0x000f240000300a00 */
[----:B----4-:R-:W-:Y:S06]  /*18d10*/  HMMA.16816.F32.BF16 R16, R12, R24, R16 ;  /* 0x000000180c10723c */ /* 0x010fec0000041810 */
[----:B------:R-:W-:-:S15]  /*18d20*/  IMAD.MOV.U32 R3, RZ, RZ, R25 ;  /* 0x000000ffff037224 */ /* 0x000fde00078e0019 */
[----:B------:R-:W-:-:S02]  /*18d30*/  NOP ;  /* 0x0000000000007918 */ /* 0x000fc40000000000 */
[----:B------:R0:W-:Y:S04]  /*18d40*/  STL.64 [R1+0x600], R16 ;  /* 0x0006001001007387 */ /* 0x0001e80000100a00 */
[----:B------:R1:W-:Y:S04]  /*18d50*/  STL.64 [R1+0x608], R18 ;  /* 0x0006081201007387 */ /* 0x0003e80000100a00 */
[----:B0-----:R-:W4:Y:S01]  /*18d60*/  LDL.LU.64 R16, [R1+0x2328] ;  /* 0x0023280001107983 */ /* 0x001f220000300a00 */
[----:B-1----:R-:W-:-:S03]  /*18d70*/  IMAD.MOV.U32 R18, RZ, RZ, R24 ;  /* 0x000000ffff127224 */ /* 0x002fc600078e0018 */
[----:B------:R-:W2:Y:S02]  /*18d80*/  LDL.LU.64 R24, [R1+0x2320] ;  /* 0x0023200001187983 */ /* 0x000ea40000300a00 */
[----:B--2---:R-:W-:Y:S02]  /*18d90*/  HMMA.16816.F32.BF16 R24, R12, R24, R20 ;  /* 0x000000180c18723c */ /* 0x004fe40000041814 */
[----:B------:R-:W2:Y:S04]  /*18da0*/  LDL.LU.64 R22, [R1+0x2318] ;  /* 0x0023180001167983 */ /* 0x000ea80000300a00 */
[----:B------:R-:W2:-:S15]  /*18db0*/  LDL.LU.64 R20, [R1+0x2310] ;  /* 0x0023100001147983 */ /* 0x000e9e0000300a00 */
[----:B------:R-:W-:-:S02]  /*18dc0*/  NOP ;  /* 0x0000000000007918 */ /* 0x000fc40000000000 */
[----:B------:R0:W-:Y:S04]  /*18dd0*/  STL.64 [R1+0x5f0], R24 ;  /* 0x0005f01801007387 */ /* 0x0001e80000100a00 */
[----:B------:R-:W-:Y:S04]  /*18de0*/  STL.64 [R1+0x5f8], R26 ;  /* 0x0005f81a01007387 */ /* 0x000fe80000100a00 */
[----:B0-----:R-:W2:Y:S01]  /*18df0*/  LDL.LU.64 R24, [R1+0x2308] ;  /* 0x0023080001187983 */ /* 0x001ea20000300a00 */
[C---:B---3--:R-:W-:Y:S06]  /*18e00*/  HMMA.16816.F32.BF16 R8, R12.reuse, R4, R8 ;  /* 0x000000040c08723c */ /* 0x048fec0000041808 */
[----:B--2---:R-:W-:Y:S06]  /*18e10*/  HMMA.16816.F32.BF16 R20, R12, R24, R20 ;  /* 0x000000180c14723c */ /* 0x004fec0000041814 */
[----:B------:R-:W-:-:S15]  /*18e20*/  IMAD.MOV.U32 R19, RZ, RZ, R25 ;  /* 0x000000ffff137224 */ /* 0x000fde00078e0019 */
[----:B------:R-:W-:-:S02]  /*18e30*/  NOP ;  /* 0x0000000000007918 */ /* 0x000fc40000000000 */
[----:B------:R0:W-:Y:S04]  /*18e40*/  STL.64 [R1+0x5e0], R20 ;  /* 0x0005e01401007387 */ /* 0x0001e80000100a00 */
[----:B------:R-:W-:Y:S01]  /*18e50*/  STL.64 [R1+0x5e8], R22 ;  /* 0x0005e81601007387 */ /* 0x000fe20000100a00 */
[----:B0-----:R-:W-:-:S03]  /*18e60*/  IMAD.MOV.U32 R20, RZ, RZ, R24 ;  /* 0x000000ffff147224 */ /* 0x001fc600078e0018 */
[----:B------:R-:W2:Y:S04]  /*18e70*/  LDL.LU.64 R24, [R1+0x2300] ;  /* 0x0023000001187983 */ /* 0x000ea80000300a00 */
[----:B------:R-:W2:Y:S04]  /*18e80*/  LDL.LU.64 R4, [R1+0x5c0] ;  /* 0x0005c00001047983 */ /* 0x000ea80000300a00 */
[----:B------:R-:W2:Y:S04]  /*18e90*/  LDL.LU.64 R6, [R1+0x5c8] ;  /* 0x0005c80001067983 */ /* 0x000ea80000300a00 */
[----:B------:R0:W-:Y:S04]  /*18ea0*/  STL.64 [R1+0x5d0], R8 ;  /* 0x0005d00801007387 */ /* 0x0001e80000100a00 */
[----:B------:R1:W-:Y:S04]  /*18eb0*/  STL.64 [R1+0x5d8], R10 ;  /* 0x0005d80a01007387 */ /* 0x0003e80000100a00 */
[----:B0-----:R-:W3:Y:S04]  /*18ec0*/  LDL.LU.64 R8, [R1+0x750] ;  /* 0x0007500001087983 */ /* 0x001ee80000300a00 */
[----:B-1----:R-:W4:Y:S04]  /*18ed0*/  LDL.LU.64 R10, [R1+0x758] ;  /* 0x00075800010a7983 */ /* 0x002f280000300a00 */
[----:B----4-:R-:W-:Y:S04]  /*18ee0*/  STL.64 [R1+0x2278], R10 ;  /* 0x0022780a01007387 */ /* 0x010fe80000100a00 */
[----:B---3--:R0:W-:Y:S04]  /*18ef0*/  STL.64 [R1+0x2270], R8 ;  /* 0x0022700801007387 */ /* 0x0081e80000100a00 */
[----:B0-----:R-:W3:Y:S04]  /*18f00*/  LDL.LU.64 R8, [R1+0x770] ;  /* 0x0007700001087983 */ /* 0x001ee80000300a00 */
[----:B------:R-:W4:Y:S04]  /*18f10*/  LDL.LU.64 R10, [R1+0x778] ;  /* 0x00077800010a7983 */ /* 0x000f280000300a00 */
[----:B----4-:R-:W-:Y:S04]  /*18f20*/  STL.64 [R1+0x2288], R10 ;  /* 0x0022880a01007387 */ /* 0x010fe80000100a00 */
[----:B---3--:R0:W-:Y:S02]  /*18f30*/  STL.64 [R1+0x2280], R8 ;  /* 0x0022800801007387 */ /* 0x0081e40000100a00 */
[----:B0-----:R-:W-:-:S02]  /*18f40*/  IMAD.MOV.U32 R8, RZ, RZ, R20 ;  /* 0x000000ffff087224 */ /* 0x001fc400078e0014 */
[----:B------:R-:W-:-:S05]  /*18f50*/  IMAD.MOV.U32 R9, RZ, RZ, R19 ;  /* 0x000000ffff097224 */ /* 0x000fca00078e0013 */
[----:B------:R0:W-:Y:S04]  /*18f60*/  STL.64 [R1+0x2298], R8 ;  /* 0x0022980801007387 */ /* 0x0001e80000100a00 */
[----:B0-----:R-:W3:Y:S01]  /*18f70*/  LDL.64 R8, [R1+0x50] ;  /* 0x0000500001087983 */ /* 0x001ee20000100a00 */
[----:B--2---:R-:W-:Y:S03]  /*18f80*/  HMMA.16816.F32.BF16 R20, R12, R24, R4 ;  /* 0x000000180c14723c */ /* 0x004fe60000041804 */
[----:B---3--:R0:W-:Y:S02]  /*18f90*/  STL.64 [R1+0x22b0], R8 ;  /* 0x0022b00801007387 */ /* 0x0081e40000100a00 */
[----:B0-----:R-:W-:-:S02]  /*18fa0*/  IMAD.MOV.U32 R8, RZ, RZ, R18 ;  /* 0x000000ffff087224 */ /* 0x001fc400078e0012 */
[----:B------:R-:W-:-:S05]  /*18fb0*/  IMAD.MOV.U32 R9, RZ, RZ, R3 ;  /* 0x000000ffff097224 */ /* 0x000fca00078e0003 */
[----:B------:R-:W-:Y:S04]  /*18fc0*/  STL.64 [R1+0x22c8], R8 ;  /* 0x0022c80801007387 */ /* 0x000fe80000100a00 */
[----:B------:R-:W2:Y:S04]  /*18fd0*/  LDL.LU.64 R4, [R1+0x5b0] ;  /* 0x0005b00001047983 */ /* 0x000ea80000300a00 */
[----:B------:R-:W2:Y:S04]  /*18fe0*/  LDL.LU.64 R6, [R1+0x5b8] ;  /* 0x0005b80001067983 */ /* 0x000ea80000300a00 */
[----:B------:R0:W-:Y:S04]  /*18ff0*/  STL.64 [R1+0x5c0], R20 ;  /* 0x0005c01401007387 */ /* 0x0001e80000100a00 */
[----:B------:R1:W-:Y:S04]  /*19000*/  STL.64 [R1+0x5c8], R22 ;  /* 0x0005c81601007387 */ /* 0x0003e80000100a00 */
[----:B0-----:R-:W3:Y:S04]  /*19010*/  LDL.LU.64 R20, [R1+0x2a0] ;  /* 0x0002a00001147983 */ /* 0x001ee80000300a00 */
[----:B-1----:R-:W3:Y:S04]  /*19020*/  LDL.LU.64 R22, [R1+0x2a8] ;  /* 0x0002a80001167983 */ /* 0x002ee80000300a00 */
[----:B------:R0:W-:Y:S04]  /*19030*/  STL.64 [R1+0x2290], R24 ;  /* 0x0022901801007387 */ /* 0x0001e80000100a00 */
[----:B0-----:R-:W4:Y:S04]  /*19040*/  LDL.LU.64 R24, [R1+0x780] ;  /* 0x0007800001187983 */ /* 0x001f280000300a00 */
[----:B------:R-:W2:Y:S04]  /*19050*/  LDL.LU.64 R26, [R1+0x788] ;  /* 0x00078800011a7983 */ /* 0x000ea80000300a00 */
[----:B--2---:R-:W-:Y:S04]  /*19060*/  STL.64 [R1+0x22a8], R26 ;  /* 0x0022a81a01007387 */ /* 0x004fe80000100a00 */
[----:B----4-:R0:W-:Y:S04]  /*19070*/  STL.64 [R1+0x22a0], R24 ;  /* 0x0022a01801007387 */ /* 0x0101e80000100a00 */
[----:B0-----:R-:W2:Y:S04]  /*19080*/  LDL.LU.64 R24, [R1+0x790] ;  /* 0x0007900001187983 */ /* 0x001ea80000300a00 */
[----:B------:R-:W4:Y:S01]  /*19090*/  LDL.LU.64 R26, [R1+0x798] ;  /* 0x00079800011a7983 */ /* 0x000f220000300a00 */
[C---:B------:R-:W-:Y:S03]  /*190a0*/  HMMA.16816.F32.BF16 R4, R12.reuse, R16, R4 ;  /* 0x000000100c04723c */ /* 0x040fe60000041804 */
[----:B----4-:R-:W-:Y:S04]  /*190b0*/  STL.64 [R1+0x22c0], R26 ;  /* 0x0022c01a01007387 */ /* 0x010fe80000100a00 */
[----:B--2---:R0:W-:Y:S04]  /*190c0*/  STL.64 [R1+0x22b8], R24 ;  /* 0x0022b81801007387 */ /* 0x0041e80000100a00 */
[----:B0-----:R-:W2:Y:S04]  /*190d0*/  LDL.LU.64 R24, [R1+0x520] ;  /* 0x0005200001187983 */ /* 0x001ea80000300a00 */
[----:B------:R-:W4:Y:S04]  /*190e0*/  LDL.LU.64 R26, [R1+0x528] ;  /* 0x00052800011a7983 */ /* 0x000f280000300a00 */
[----:B----4-:R-:W-:Y:S04]  /*190f0*/  STL.64 [R1+0x22d8], R26 ;  /* 0x0022d81a01007387 */ /* 0x010fe80000100a00 */
[----:B--2---:R0:W-:Y:S04]  /*19100*/  STL.64 [R1+0x22d0], R24 ;  /* 0x0022d01801007387 */ /* 0x0041e80000100a00 */
[----:B0-----:R-:W2:Y:S04]  /*19110*/  LDL.LU.64 R24, [R1+0x530] ;  /* 0x0005300001187983 */ /* 0x001ea80000300a00 */
[----:B------:R-:W2:Y:S04]  /*19120*/  LDL.LU.64 R26, [R1+0x538] ;  /* 0x00053800011a7983 */ /* 0x000ea80000300a00 */
[----:B------:R-:W-:Y:S04]  /*19130*/  STL.64 [R1+0x5b0], R4 ;  /* 0x0005b00401007387 */ /* 0x000fe80000100a00 */
[----:B------:R0:W-:Y:S04]  /*19140*/  STL.64 [R1+0x5b8], R6 ;  /* 0x0005b80601007387 */ /* 0x0001e80000100a00 */
[----:B0-----:R-:W4:Y:S04]  /*19150*/  LDL.LU R7, [R1+0x22f8] ;  /* 0x0022f80001077983 */ /* 0x001f280000300800 */
[----:B------:R-:W3:Y:S01]  /*19160*/  LDL.LU.64 R4, [R1+0x22f0] ;  /* 0x0022f00001047983 */ /* 0x000ee20000300a00 */
[----:B------:R-:W-:Y:S01]  /*19170*/  IMAD.MOV.U32 R9, RZ, RZ, R0 ;  /* 0x000000ffff097224 */ /* 0x000fe200078e0000 */
[----:B------:R-:W-:Y:S01]  /*19180*/  LOP3.LUT R0, R28, 0x40, RZ, 0x3c, !PT ;  /* 0x000000401c007812 */ /* 0x000fe200078e3cff */
[----:B------:R-:W-:Y:S01]  /*19190*/  IMAD.MOV.U32 R8, RZ, RZ, R2 ;  /* 0x000000ffff087224 */ /* 0x000fe200078e0002 */
[----:B---3--:R-:W-:Y:S01]  /*191a0*/  HMMA.16816.F32.BF16 R12, R12, R4, R20 ;  /* 0x000000040c0c723c */ /* 0x008fe20000041814 */
[----:B------:R-:W2:Y:S04]  /*191b0*/  LDL.LU.64 R22, [R1+0x22e8] ;  /* 0x0022e80001167983 */ /* 0x000ea80000300a00 */
[----:B------:R-:W2:-:S15]  /*191c0*/  LDL.LU.64 R20, [R1+0x22e0] ;  /* 0x0022e00001147983 */ /* 0x000e9e0000300a00 */
[----:B------:R-:W-:-:S03]  /*191d0*/  NOP ;  /* 0x0000000000007918 */ /* 0x000fc60000000000 */
[----:B------:R-:W-:Y:S04]  /*191e0*/  STL.64 [R1+0x2a0], R12 ;  /* 0x0002a00c01007387 */ /* 0x000fe80000100a00 */
[----:B------:R-:W-:Y:S04]  /*191f0*/  STL.64 [R1+0x2a8], R14 ;  /* 0x0002a80e01007387 */ /* 0x000fe80000100a00 */
[----:B------:R-:W0:Y:S04]  /*19200*/  LDSM.16.MT88.4 R12, [R0+UR4] ;  /* 0x00000004000c783b */ /* 0x000e280008004200 */
[----:B0-----:R-:W-:Y:S04]  /*19210*/  STL.64 [R1+0x2180], R14 ;  /* 0x0021800e01007387 */ /* 0x001fe80000100a00 */
[----:B------:R0:W-:Y:S04]  /*19220*/  STL.64 [R1+0x2178], R12 ;  /* 0x0021780c01007387 */ /* 0x0001e80000100a00 */
[----:B0-----:R-:W3:Y:S01]  /*19230*/  LDL.64 R12, [R1+0x30] ;  /* 0x00003000010c7983 */ /* 0x001ee20000100a00 */
        /* <DEDUP_REMOVED lines=17> */
[----:B------:R-:W-:Y:S04]  /*19350*/  STL.64 [R1+0x790], R24 ;  /* 0x0007901801007387 */ /* 0x000fe80000100a00 */
[----:B------:R0:W-:Y:S04]  /*19360*/  STL.64 [R1+0x798], R26 ;  /* 0x0007981a01007387 */ /* 0x0001e80000100a00 */
[----:B0-----:R-:W2:Y:S04]  /*19370*/  LDL.LU.64 R26, [R1+0x22a8] ;  /* 0x0022a800011a7983 */ /* 0x001ea80000300a00 */
[----:B------:R-:W2:Y:S04]  /*19380*/  LDL.LU.64 R24, [R1+0x22a0] ;  /* 0x0022a00001187983 */ /* 0x000ea80000300a00 */
[----:B------:R-:W2:Y:S02]  /*19390*/  LDL.LU.64 R8, [R1+0x2298] ;  /* 0x0022980001087983 */ /* 0x000ea40000300a00 */
[----:B--2---:R-:W-:Y:S02]  /*193a0*/  HMMA.16816.F32.BF16 R8, R20, R8, R24 ;  /* 0x000000081408723c */ /* 0x004fe40000041818 */
[----:B------:R-:W2:-:S15]  /*193b0*/  LDL.LU.64 R24, [R1+0x2290] ;  /* 0x0022900001187983 */ /* 0x000e9e0000300a00 */
[----:B------:R-:W-:-:S06]  /*193c0*/  NOP ;  /* 0x0000000000007918 */ /* 0x000fcc0000000000 */
[----:B------:R-:W-:Y:S04]  /*193d0*/  STL.64 [R1+0x780], R8 ;  /* 0x0007800801007387 */ /* 0x000fe80000100a00 */
[----:B------:R0:W-:Y:S04]  /*193e0*/  STL.64 [R1+0x788], R10 ;  /* 0x0007880a01007387 */ /* 0x0001e80000100a00 */
[----:B0-----:R-:W3:Y:S04]  /*193f0*/  LDL.LU.64 R10, [R1+0x2288] ;  /* 0x00228800010a7983 */ /* 0x001ee80000300a00 */
[----:B------:R-:W3:Y:S02]  /*19400*/  LDL.LU.64 R8, [R1+0x2280] ;  /* 0x0022800001087983 */ /* 0x000ee40000300a00 */
[----:B---3--:R-:W-:-:S15]  /*19410*/  HMMA.16816.F32.BF16 R8, R20, R12, R8 ;  /* 0x0000000c1408723c */ /* 0x008fde0000041808 */
[----:B------:R-:W-:-:S08]  /*19420*/  NOP ;  /* 0x0000000000007918 */ /* 0x000fd00000000000 */
[----:B------:R-:W-:Y:S04]  /*19430*/  STL.64 [R1+0x770], R8 ;  /* 0x0007700801007387 */ /* 0x000fe80000100a00 */
[----:B------:R0:W-:Y:S04]  /*19440*/  STL.64 [R1+0x778], R10 ;  /* 0x0007780a01007387 */ /* 0x0001e80000100a00 */
[----:B0-----:R-:W3:Y:S04]  /*19450*/  LDL.LU.64 R10, [R1+0x2278] ;  /* 0x00227800010a7983 */ /* 0x001ee80000300a00 */
[----:B------:R-:W3:Y:S04]  /*19460*/  LDL.LU.64 R8, [R1+0x2270] ;  /* 0x0022700001087983 */ /* 0x000ee80000300a00 */
[----:B------:R0:W-:Y:S04]  /*19470*/  STL.64 [R1+0x2218], R12 ;  /* 0x0022180c01007387 */ /* 0x0001e80000100a00 */
[----:B0-----:R-:W2:Y:S04]  /*19480*/  LDL.LU.64 R12, [R1+0x760] ;  /* 0x00076000010c7983 */ /* 0x001ea80000300a00 */
[----:B------:R-:W2:Y:S01]  /*19490*/  LDL.LU.64 R14, [R1+0x768] ;  /* 0x00076800010e7983 */ /* 0x000ea20000300a00 */
[----:B------:R-:W-:-:S02]  /*194a0*/  IMAD.MOV.U32 R27, RZ, RZ, R16 ;  /* 0x000000ffff1b7224 */ /* 0x000fc400078e0010 */
[----:B------:R-:W-:Y:S01]  /*194b0*/  IMAD.MOV.U32 R26, RZ, RZ, R17 ;  /* 0x000000ffff1a7224 */ /* 0x000fe200078e0011 */
[C---:B---3--:R-:W-:Y:S06]  /*194c0*/  HMMA.16816.F32.BF16 R8, R20.reuse, R16, R8 ;  /* 0x000000101408723c */ /* 0x048fec0000041808 */
[----:B--2---:R-:W-:-:S15]  /*194d0*/  HMMA.16816.F32.BF16 R12, R20, R24, R12 ;  /* 0x00000018140c723c */ /* 0x004fde000004180c */
[----:B------:R-:W-:-:S08]  /*194e0*/  NOP ;  /* 0x0000000000007918 */ /* 0x000fd00000000000 */
[----:B------:R-:W-:Y:S04]  /*194f0*/  STL.64 [R1+0x760], R12 ;  /* 0x0007600c01007387 */ /* 0x000fe80000100a00 */
[----:B------:R-:W-:Y:S04]  /*19500*/  STL.64 [R1+0x768], R14 ;  /* 0x0007680e01007387 */ /* 0x000fe80000100a00 */
[----:B------:R0:W-:Y:S04]  /*19510*/  STL.64 [R1+0x750], R8 ;  /* 0x0007500801007387 */ /* 0x0001e80000100a00 */
[----:B------:R1:W-:Y:S04]  /*19520*/  STL.64 [R1+0x758], R10 ;  /* 0x0007580a01007387 */ /* 0x0003e80000100a00 */
[----:B------:R-:W2:Y:S04]  /*19530*/  LDL.LU.64 R16, [R1+0x510] ;  /* 0x0005100001107983 */ /* 0x000ea80000300a00 */
[----:B------:R-:W2:Y:S04]  /*19540*/  LDL.LU.64 R18, [R1+0x518] ;  /* 0x0005180001127983 */ /* 0x000ea80000300a00 */
[----:B------:R-:W-:Y:S04]  /*19550*/  STL.64 [R1+0x2228], R26 ;  /* 0x0022281a01007387 */ /* 0x000fe80000100a00 */
[----:B------:R3:W-:Y:S04]  /*19560*/  STL.64 [R1+0x2220], R24 ;  /* 0x0022201801007387 */ /* 0x0007e80000100a00 */
[----:B0-----:R-:W4:Y:S04]  /*19570*/  LDL.LU.64 R8, [R1+0x500] ;  /* 0x0005000001087983 */ /* 0x001f280000300a00 */
[----:B-1----:R-:W4:Y:S01]  /*19580*/  LDL.LU.64 R10, [R1+0x508] ;  /* 0x00050800010a7983 */ /* 0x002f220000300a00 */
[----:B---3--:R-:W-:-:S02]  /*19590*/  IMAD.MOV.U32 R24, RZ, RZ, R3 ;  /* 0x000000ffff187224 */ /* 0x008fc400078e0003 */
[----:B------:R-:W-:-:S05]  /*195a0*/  IMAD.MOV.U32 R25, RZ, RZ, R2 ;  /* 0x000000ffff197224 */ /* 0x000fca00078e0002 */
[----:B------:R0:W-:Y:S04]  /*195b0*/  STL.64 [R1+0x2240], R24 ;  /* 0x0022401801007387 */ /* 0x0001e80000100a00 */
[----:B0-----:R-:W3:Y:S04]  /*195c0*/  LDL.64 R24, [R1+0x60] ;  /* 0x0000600001187983 */ /* 0x001ee80000100a00 */
[----:B---3--:R0:W-:Y:S04]  /*195d0*/  STL.64 [R1+0x2258], R24 ;  /* 0x0022581801007387 */ /* 0x0081e80000100a00 */
[----:B0-----:R-:W3:Y:S04]  /*195e0*/  LDL.64 R24, [R1+0x70] ;  /* 0x0000700001187983 */ /* 0x001ee80000100a00 */
[----:B------:R-:W2:Y:S04]  /*195f0*/  LDL.LU.64 R12, [R1+0x4d0] ;  /* 0x0004d000010c7983 */ /* 0x000ea80000300a00 */
[----:B------:R-:W4:Y:S04]  /*19600*/  LDL.LU.64 R14, [R1+0x4d8] ;  /* 0x0004d800010e7983 */ /* 0x000f280000300a00 */
[----:B----4-:R-:W-:Y:S04]  /*19610*/  STL.64 [R1+0x2238], R14 ;  /* 0x0022380e01007387 */ /* 0x010fe80000100a00 */
[----:B--2---:R0:W-:Y:S04]  /*19620*/  STL.64 [R1+0x2230], R12 ;  /* 0x0022300c01007387 */ /* 0x0041e80000100a00 */
[----:B0-----:R-:W2:Y:S04]  /*19630*/  LDL.LU.64 R12, [R1+0x4e0] ;  /* 0x0004e000010c7983 */ /* 0x001ea80000300a00 */
[----:B------:R-:W4:Y:S01]  /*19640*/  LDL.LU.64 R14, [R1+0x4e8] ;  /* 0x0004e800010e7983 */ /* 0x000f220000300a00 */
[----:B------:R-:W-:Y:S03]  /*19650*/  HMMA.16816.F32.BF16 R20, R20, R4, R16 ;  /* 0x000000041414723c */ /* 0x000fe60000041810 */
[----:B----4-:R-:W-:Y:S04]  /*19660*/  STL.64 [R1+0x2250], R14 ;  /* 0x0022500e01007387 */ /* 0x010fe80000100a00 */
[----:B--2---:R0:W-:Y:S04]  /*19670*/  STL.64 [R1+0x2248], R12 ;  /* 0x0022480c01007387 */ /* 0x0041e80000100a00 */
[----:B0-----:R-:W2:Y:S04]  /*19680*/  LDL.LU.64 R12, [R1+0x4f0] ;  /* 0x0004f000010c7983 */ /* 0x001ea80000300a00 */
[----:B------:R-:W2:Y:S04]  /*19690*/  LDL.LU.64 R14, [R1+0x4f8] ;  /* 0x0004f800010e7983 */ /* 0x000ea80000300a00 */
[----:B------:R-:W3:Y:S04]  /*196a0*/  LDL.LU.64 R18, [R1+0x2268] ;  /* 0x0022680001127983 */ /* 0x000ee80000300a00 */
[----:B------:R-:W3:Y:S04]  /*196b0*/  LDL.LU.64 R16, [R1+0x2260] ;  /* 0x0022600001107983 */ /* 0x000ee80000300a00 */
[----:B------:R-:W-:Y:S04]  /*196c0*/  STL [R1+0x2210], R7 ;  /* 0x0022100701007387 */ /* 0x000fe80000100800 */
[----:B------:R0:W-:Y:S04]  /*196d0*/  STL.64 [R1+0x2208], R4 ;  /* 0x0022080401007387 */ /* 0x0001e80000100a00 */
[----:B------:R-:W-:Y:S04]  /*196e0*/  STL.64 [R1+0x510], R20 ;  /* 0x0005101401007387 */ /* 0x000fe80000100a00 */
[----:B------:R-:W-:Y:S04]  /*196f0*/  STL.64 [R1+0x518], R22 ;  /* 0x0005181601007387 */ /* 0x000fe80000100a00 */
[----:B------:R-:W1:Y:S04]  /*19700*/  LDSM.16.MT88.4 R20, [R0+UR4+0x80] ;  /* 0x000080040014783b */ /* 0x000e680008004200 */
[----:B0-----:R-:W4:Y:S04]  /*19710*/  LDL.LU.64 R4, [R1+0x4c0] ;  /* 0x0004c00001047983 */ /* 0x001f280000300a00 */
[----:B------:R-:W4:Y:S04]  /*19720*/  LDL.LU.64 R6, [R1+0x4c8] ;  /* 0x0004c80001067983 */ /* 0x000f280000300a00 */
[----:B-1----:R-:W-:Y:S04]  /*19730*/  STL.64 [R1+0x2118], R22 ;  /* 0x0021181601007387 */ /* 0x002fe80000100a00 */
[----:B------:R0:W-:Y:S04]  /*19740*/  STL.64 [R1+0x2110], R20 ;  /* 0x0021101401007387 */ /* 0x0001e80000100a00 */
[----:B0-----:R-:W4:Y:S01]  /*19750*/  LDL.64 R20, [R1+0x40] ;  /* 0x0000400001147983 */ /* 0x001f220000100a00 */
[----:B---3--:R-:W-:-:S15]  /*19760*/  HMMA.16816.F32.BF16 R8, R16, R24, R8 ;  /* 0x000000181008723c */ /* 0x008fde0000041808 */
[----:B------:R-:W-:-:S08]  /*19770*/  NOP ;  /* 0x0000000000007918 */ /* 0x000fd00000000000 */
[----:B------:R0:W-:Y:S04]  /*19780*/  STL.64 [R1+0x500], R8 ;  /* 0x0005000801007387 */ /* 0x0001e80000100a00 */
[----:B------:R1:W-:Y:S01]  /*19790*/  STL.64 [R1+0x508], R10 ;  /* 0x0005080a01007387 */ /* 0x0003e20000100a00 */
[----:B0-----:R-:W-:Y:S02]  /*197a0*/  IMAD.MOV.U32 R9, RZ, RZ, R24 ;  /* 0x000000ffff097224 */ /* 0x001fe400078e0018 */
[----:B------:R-:W-:Y:S02]  /*197b0*/  IMAD.MOV.U32 R8, RZ, RZ, R25 ;  /* 0x000000ffff087224 */ /* 0x000fe400078e0019 */
[----:B------:R-:W2:Y:S02]  /*197c0*/  LDL.LU.64 R24, [R1+0x2258] ;  /* 0x0022580001187983 */ /* 0x000ea40000300a00 */
[----:B--2---:R-:W-:Y:S06]  /*197d0*/  HMMA.16816.F32.BF16 R12, R16, R24, R12 ;  /* 0x00000018100c723c */ /* 0x004fec000004180c */
[----:B-1----:R-:W-:-:S02]  /*197e0*/  IMAD.MOV.U32 R11, RZ, RZ, R24 ;  /* 0x000000ffff0b7224 */ /* 0x002fc400078e0018 */
[----:B------:R-:W-:-:S15]  /*197f0*/  IMAD.MOV.U32 R10, RZ, RZ, R25 ;  /* 0x000000ffff0a7224 */ /* 0x000fde00078e0019 */
[----:B------:R-:W-:Y:S04]  /*19800*/  STL.64 [R1+0x4f0], R12 ;  /* 0x0004f00c01007387 */ /* 0x000fe80000100a00 */
[----:B------:R0:W-:Y:S04]  /*19810*/  STL.64 [R1+0x4f8], R14 ;  /* 0x0004f80e01007387 */ /* 0x0001e80000100a00 */
[----:B0-----:R-:W2:Y:S04]  /*19820*/  LDL.LU.64 R14, [R1+0x2250] ;  /* 0x00225000010e7983 */ /* 0x001ea80000300a00 */
[----:B------:R-:W2:Y:S04]  /*19830*/  LDL.LU.64 R12, [R1+0x2248] ;  /* 0x00224800010c7983 */ /* 0x000ea80000300a00 */
[----:B------:R-:W2:Y:S02]  /*19840*/  LDL.LU.64 R24, [R1+0x2240] ;  /* 0x0022400001187983 */ /* 0x000ea40000300a00 */
[----:B--2---:R-:W-:Y:S02]  /*19850*/  HMMA.16816.F32.BF16 R24, R16, R24, R12 ;  /* 0x000000181018723c */ /* 0x004fe4000004180c */
[----:B------:R-:W4:Y:S04]  /*19860*/  LDL.LU.64 R14, [R1+0x2238] ;  /* 0x00223800010e7983 */ /* 0x000f280000300a00 */
[----:B------:R-:W4:-:S15]  /*19870*/  LDL.LU.64 R12, [R1+0x2230] ;  /* 0x00223000010c7983 */ /* 0x000f1e0000300a00 */
[----:B------:R-:W-:-:S02]  /*19880*/  NOP ;  /* 0x0000000000007918 */ /* 0x000fc40000000000 */
[----:B------:R-:W-:Y:S04]  /*19890*/  STL.64 [R1+0x4e0], R24 ;  /* 0x0004e01801007387 */ /* 0x000fe80000100a00 */
[----:B------:R0:W-:Y:S04]  /*198a0*/  STL.64 [R1+0x4e8], R26 ;  /* 0x0004e81a01007387 */ /* 0x0001e80000100a00 */
[----:B0-----:R-:W2:Y:S04]  /*198b0*/  LDL.LU.64 R26, [R1+0x2228] ;  /* 0x00222800011a7983 */ /* 0x001ea80000300a00 */
[----:B------:R-:W3:Y:S01]  /*198c0*/  LDL.LU.64 R24, [R1+0x2220] ;  /* 0x0022200001187983 */ /* 0x000ee20000300a00 */
[----:B----4-:R-:W-:-:S15]  /*198d0*/  HMMA.16816.F32.BF16 R12, R16, R20, R12 ;  /* 0x00000014100c723c */ /* 0x010fde000004180c */
[----:B------:R-:W-:-:S08]  /*198e0*/  NOP ;  /* 0x0000000000007918 */ /* 0x000fd00000000000 */
        /* <DEDUP_REMOVED lines=8> */
[----:B------:R0:W-:Y:S04]  /*19970*/  STL.64 [R1+0x4c0], R4 ;  /* 0x0004c00401007387 */ /* 0x0001e80000100a00 */
[----:B------:R1:W-:Y:S04]  /*19980*/  STL.64 [R1+0x4c8], R6 ;  /* 0x0004c80601007387 */ /* 0x0003e80000100a00 */
[----:B0-----:R-:W3:Y:S04]  /*19990*/  LDL.LU.64 R4, [R1+0x4b0] ;  /* 0x0004b00001047983 */ /* 0x001ee80000300a00 */
[----:B-1----:R-:W3:Y:S04]  /*199a0*/  LDL.LU.64 R6, [R1+0x4b8] ;  /* 0x0004b80001067983 */ /* 0x002ee80000300a00 */
[----:B------:R-:W4:Y:S04]  /*199b0*/  LDL.LU.64 R12, [R1+0x490] ;  /* 0x00049000010c7983 */ /* 0x000f280000300a00 */
[----:B------:R-:W2:Y:S04]  /*199c0*/  LDL.LU.64 R14, [R1+0x498] ;  /* 0x00049800010e7983 */ /* 0x000ea80000300a00 */
[----:B--2---:R-:W-:Y:S04]  /*199d0*/  STL.64 [R1+0x2190], R14 ;  /* 0x0021900e01007387 */ /* 0x004fe80000100a00 */
[----:B----4-:R0:W-:Y:S02]  /*199e0*/  STL.64 [R1+0x2188], R12 ;  /* 0x0021880c01007387 */ /* 0x0101e40000100a00 */
[----:B0-----:R-:W-:-:S02]  /*199f0*/  IMAD.MOV.U32 R12, RZ, RZ, R21 ;  /* 0x000000ffff0c7224 */ /* 0x001fc400078e0015 */
[----:B------:R-:W-:-:S05]  /*19a00*/  IMAD.MOV.U32 R13, RZ, RZ, R20 ;  /* 0x000000ffff0d7224 */ /* 0x000fca00078e0014 */
[----:B------:R0:W-:Y:S04]  /*19a10*/  STL.64 [R1+0x21a0], R12 ;  /* 0x0021a00c01007387 */ /* 0x0001e80000100a00 */
[----:B0-----:R-:W2:Y:S04]  /*19a20*/  LDL.LU.64 R12, [R1+0x1d0] ;  /* 0x0001d000010c7983 */ /* 0x001ea80000300a00 */
[----:B------:R-:W4:Y:S04]  /*19a30*/  LDL.LU.64 R14, [R1+0x1d8] ;  /* 0x0001d800010e7983 */ /* 0x000f280000300a00 */
[----:B----4-:R-:W-:Y:S04]  /*19a40*/  STL.64 [R1+0x21b0], R14 ;  /* 0x0021b00e01007387 */ /* 0x010fe80000100a00 */
[----:B--2---:R0:W-:Y:S04]  /*19a50*/  STL.64 [R1+0x21a8], R12 ;  /* 0x0021a80c01007387 */ /* 0x0041e80000100a00 */
[----:B0-----:R-:W2:Y:S01]  /*19a60*/  LDL.64 R12, [R1+0x50] ;  /* 0x00005000010c7983 */ /* 0x001ea20000100a00 */
[----:B------:R-:W-:-:S02]  /*19a70*/  IMAD.MOV.U32 R20, RZ, RZ, R27 ;  /* 0x000000ffff147224 */ /* 0x000fc400078e001b */
[----:B------:R-:W-:Y:S01]  /*19a80*/  IMAD.MOV.U32 R21, RZ, RZ, R26 ;  /* 0x000000ffff157224 */ /* 0x000fe200078e001a */
[----:B--2---:R0:W-:Y:S02]  /*19a90*/  STL.64 [R1+0x21c8], R12 ;  /* 0x0021c80c01007387 */ /* 0x0041e40000100a00 */
[----:B0-----:R-:W-:Y:S02]  /*19aa0*/  IMAD.MOV.U32 R12, RZ, RZ, R11 ;  /* 0x000000ffff0c7224 */ /* 0x001fe400078e000b */
[----:B------:R-:W-:-:S05]  /*19ab0*/  IMAD.MOV.U32 R13, RZ, RZ, R10 ;  /* 0x000000ffff0d7224 */ /* 0x000fca00078e000a */
[----:B------:R0:W-:Y:S02]  /*19ac0*/  STL.64 [R1+0x21e0], R12 ;  /* 0x0021e00c01007387 */ /* 0x0001e40000100a00 */
[----:B0-----:R-:W-:Y:S02]  /*19ad0*/  IMAD.MOV.U32 R12, RZ, RZ, R9 ;  /* 0x000000ffff0c7224 */ /* 0x001fe400078e0009 */
[----:B------:R-:W-:Y:S02]  /*19ae0*/  IMAD.MOV.U32 R13, RZ, RZ, R8 ;  /* 0x000000ffff0d7224 */ /* 0x000fe400078e0008 */
[----:B---3--:R-:W-:Y:S01]  /*19af0*/  HMMA.16816.F32.BF16 R8, R16, R24, R4 ;  /* 0x000000181008723c */ /* 0x008fe20000041804 */
[----:B------:R-:W2:Y:S04]  /*19b00*/  LDL.LU.64 R4, [R1+0x4a0] ;  /* 0x0004a00001047983 */ /* 0x000ea80000300a00 */
[----:B------:R-:W2:-:S15]  /*19b10*/  LDL.LU.64 R6, [R1+0x4a8] ;  /* 0x0004a80001067983 */ /* 0x000e9e0000300a00 */
[----:B------:R-:W-:-:S03]  /*19b20*/  NOP ;  /* 0x0000000000007918 */ /* 0x000fc60000000000 */
        /* <DEDUP_REMOVED lines=10> */
[----:B------:R-:W4:Y:S04]  /*19bd0*/  LDL.LU.64 R26, [R1+0x1e8] ;  /* 0x0001e800011a7983 */ /* 0x000f280000300a00 */
[----:B----4-:R-:W-:Y:S04]  /*19be0*/  STL.64 [R1+0x21d8], R26 ;  /* 0x0021d81a01007387 */ /* 0x010fe80000100a00 */
[----:B--2---:R0:W-:Y:S04]  /*19bf0*/  STL.64 [R1+0x21d0], R24 ;  /* 0x0021d01801007387 */ /* 0x0041e80000100a00 */
[----:B0-----:R-:W2:Y:S04]  /*19c00*/  LDL.LU.64 R24, [R1+0x1f0] ;  /* 0x0001f00001187983 */ /* 0x001ea80000300a00 */
[----:B------:R-:W4:Y:S01]  /*19c10*/  LDL.LU.64 R26, [R1+0x1f8] ;  /* 0x0001f800011a7983 */ /* 0x000f220000300a00 */
[C---:B------:R-:W-:Y:S03]  /*19c20*/  HMMA.16816.F32.BF16 R20, R16.reuse, R20, R4 ;  /* 0x000000141014723c */ /* 0x040fe60000041804 */
[----:B----4-:R-:W-:Y:S04]  /*19c30*/  STL.64 [R1+0x21f0], R26 ;  /* 0x0021f01a01007387 */ /* 0x010fe80000100a00 */
[----:B--2---:R0:W-:Y:S04]  /*19c40*/  STL.64 [R1+0x21e8], R24 ;  /* 0x0021e81801007387 */ /* 0x0041e80000100a00 */
[----:B0-----:R-:W2:Y:S04]  /*19c50*/  LDL.LU.64 R24, [R1+0x200] ;  /* 0x0002000001187983 */ /* 0x001ea80000300a00 */
[----:B------:R-:W2:Y:S04]  /*19c60*/  LDL.LU.64 R26, [R1+0x208] ;  /* 0x00020800011a7983 */ /* 0x000ea80000300a00 */
[----:B------:R-:W4:Y:S04]  /*19c70*/  LDL.LU R7, [R1+0x2210] ;  /* 0x0022100001077983 */ /* 0x000f280000300800 */
[----:B------:R-:W3:Y:S04]  /*19c80*/  LDL.LU.64 R4, [R1+0x2208] ;  /* 0x0022080001047983 */ /* 0x000ee80000300a00 */
[----:B------:R0:W-:Y:S04]  /*19c90*/  STL.64 [R1+0x4a0], R20 ;  /* 0x0004a01401007387 */ /* 0x0001e80000100a00 */
[----:B------:R1:W-:Y:S04]  /*19ca0*/  STL.64 [R1+0x4a8], R22 ;  /* 0x0004a81601007387 */ /* 0x0003e80000100a00 */
[----:B0-----:R-:W4:Y:S04]  /*19cb0*/  LDL.LU.64 R20, [R1+0x480] ;  /* 0x0004800001147983 */ /* 0x001f280000300a00 */
[----:B-1----:R-:W4:Y:S01]  /*19cc0*/  LDL.LU.64 R22, [R1+0x488] ;  /* 0x0004880001167983 */ /* 0x002f220000300a00 */
[----:B---3--:R-:W-:Y:S03]  /*19cd0*/  HMMA.16816.F32.BF16 R16, R16, R4, R8 ;  /* 0x000000041010723c */ /* 0x008fe60000041808 */
[----:B------:R-:W2:Y:S04]  /*19ce0*/  LDL.LU.64 R10, [R1+0x2200] ;  /* 0x00220000010a7983 */ /* 0x000ea80000300a00 */
[----:B------:R-:W2:-:S15]  /*19cf0*/  LDL.LU.64 R8, [R1+0x21f8] ;  /* 0x0021f80001087983 */ /* 0x000e9e0000300a00 */
[----:B------:R-:W-:-:S01]  /*19d00*/  NOP ;  /* 0x0000000000007918 */ /* 0x000fc20000000000 */
        /* <DEDUP_REMOVED lines=15> */
[----:B0-----:R-:W2:Y:S01]  /*19e00*/  LDL.LU.64 R12, [R1+0x21c8] ;  /* 0x0021c800010c7983 */ /* 0x001ea20000300a00 */
[----:B------:R-:W-:Y:S02]  /*19e10*/  IMAD.MOV.U32 R16, RZ, RZ, R3 ;  /* 0x000000ffff107224 */ /* 0x000fe400078e0003 */
[----:B------:R-:W-:Y:S01]  /*19e20*/  IMAD.MOV.U32 R17, RZ, RZ, R2 ;  /* 0x000000ffff117224 */ /* 0x000fe200078e0002 */
[----:B--2---:R-:W-:Y:S06]  /*19e30*/  HMMA.16816.F32.BF16 R24, R8, R12, R24 ;  /* 0x0000000c0818723c */ /* 0x004fec0000041818 */
[----:B------:R-:W-:-:S02]  /*19e40*/  IMAD.MOV.U32 R3, RZ, RZ, R12 ;  /* 0x000000ffff037224 */ /* 0x000fc400078e000c */
[----:B------:R-:W-:-:S15]  /*19e50*/  IMAD.MOV.U32 R2, RZ, RZ, R13 ;  /* 0x000000ffff027224 */ /* 0x000fde00078e000d */
[----:B------:R-:W-:Y:S04]  /*19e60*/  STL.64 [R1+0x1e0], R24 ;  /* 0x0001e01801007387 */ /* 0x000fe80000100a00 */
[----:B------:R0:W-:Y:S04]  /*19e70*/  STL.64 [R1+0x1e8], R26 ;  /* 0x0001e81a01007387 */ /* 0x0001e80000100a00 */
[----:B0-----:R-:W2:Y:S04]  /*19e80*/  LDL.LU.64 R26, [R1+0x21c0] ;  /* 0x0021c000011a7983 */ /* 0x001ea80000300a00 */
[----:B------:R-:W2:Y:S04]  /*19e90*/  LDL.LU.64 R24, [R1+0x21b8] ;  /* 0x0021b80001187983 */ /* 0x000ea80000300a00 */
[----:B------:R-:W3:Y:S04]  /*19ea0*/  LDL.LU.64 R14, [R1+0x21b0] ;  /* 0x0021b000010e7983 */ /* 0x000ee80000300a00 */
[----:B------:R-:W3:Y:S02]  /*19eb0*/  LDL.LU.64 R12, [R1+0x21a8] ;  /* 0x0021a800010c7983 */ /* 0x000ee40000300a00 */
[----:B---3--:R-:W-:Y:S02]  /*19ec0*/  HMMA.16816.F32.BF16 R16, R8, R16, R12 ;  /* 0x000000100810723c */ /* 0x008fe4000004180c */
[----:B------:R-:W2:-:S15]  /*19ed0*/  LDL.LU.64 R12, [R1+0x21a0] ;  /* 0x0021a000010c7983 */ /* 0x000e9e0000300a00 */
[----:B------:R-:W-:-:S06]  /*19ee0*/  NOP ;  /* 0x0000000000007918 */ /* 0x000fcc0000000000 */
[----:B------:R-:W-:Y:S04]  /*19ef0*/  STL.64 [R1+0x1d0], R16 ;  /* 0x0001d01001007387 */ /* 0x000fe80000100a00 */
[----:B------:R-:W-:Y:S04]  /*19f00*/  STL.64 [R1+0x1d8], R18 ;  /* 0x0001d81201007387 */ /* 0x000fe80000100a00 */
[----:B------:R-:W0:Y:S04]  /*19f10*/  LDSM.16.MT88.4 R16, [R0+UR4+0x100] ;  /* 0x000100040010783b */ /* 0x000e280008004200 */
[----:B0-----:R-:W-:Y:S04]  /*19f20*/  STL.64 [R1+0x20a0], R18 ;  /* 0x0020a01201007387 */ /* 0x001fe80000100a00 */
[----:B------:R0:W-:Y:S04]  /*19f30*/  STL.64 [R1+0x2098], R16 ;  /* 0x0020981001007387 */ /* 0x0001e80000100a00 */
[----:B0-----:R-:W4:Y:S01]  /*19f40*/  LDL.64 R16, [R1+0x10] ;  /* 0x0000100001107983 */ /* 0x001f220000100a00 */
[----:B--2---:R-:W-:Y:S03]  /*19f50*/  HMMA.16816.F32.BF16 R12, R8, R12, R24 ;  /* 0x0000000c080c723c */ /* 0x004fe60000041818 */
[----:B------:R-:W2:-:S15]  /*19f60*/  LDL.LU.64 R24, [R1+0x2198] ;  /* 0x0021980001187983 */ /* 0x000e9e0000300a00 */
[----:B------:R-:W-:-:S05]  /*19f70*/  NOP ;  /* 0x0000000000007918 */ /* 0x000fca0000000000 */
[----:B------:R-:W-:Y:S04]  /*19f80*/  STL.64 [R1], R12 ;  /* 0x0000000c01007387 */ /* 0x000fe80000100a00 */
[----:B------:R0:W-:Y:S04]  /*19f90*/  STL.64 [R1+0x8], R14 ;  /* 0x0000080e01007387 */ /* 0x0001e80000100a00 */
[----:B0-----:R-:W2:Y:S04]  /*19fa0*/  LDL.LU.64 R14, [R1+0x2190] ;  /* 0x00219000010e7983 */ /* 0x001ea80000300a00 */
[----:B------:R-:W2:Y:S01]  /*19fb0*/  LDL.LU.64 R12, [R1+0x2188] ;  /* 0x00218800010c7983 */ /* 0x000ea20000300a00 */
[C---:B----4-:R-:W-:Y:S06]  /*19fc0*/  HMMA.16816.F32.BF16 R20, R8.reuse, R16, R20 ;  /* 0x000000100814723c */ /* 0x050fec0000041814 */
[----:B--2---:R-:W-:-:S15]  /*19fd0*/  HMMA.16816.F32.BF16 R12, R8, R24, R12 ;  /* 0x00000018080c723c */ /* 0x004fde000004180c */
[----:B------:R-:W-:-:S08]  /*19fe0*/  NOP ;  /* 0x0000000000007918 */ /* 0x000fd00000000000 */
[----:B------:R-:W-:Y:S04]  /*19ff0*/  STL.64 [R1+0x490], R12 ;  /* 0x0004900c01007387 */ /* 0x000fe80000100a00 */
[----:B------:R0:W-:Y:S04]  /*1a000*/  STL.64 [R1+0x498], R14 ;  /* 0x0004980e01007387 */ /* 0x0001e80000100a00 */
[----:B0-----:R-:W2:Y:S04]  /*1a010*/  LDL.LU.64 R14, [R1+0x2180] ;  /* 0x00218000010e7983 */ /* 0x001ea80000300a00 */
[----:B------:R-:W2:Y:S04]  /*1a020*/  LDL.LU.64 R12, [R1+0x2178] ;  /* 0x00217800010c7983 */ /* 0x000ea80000300a00 */
[----:B------:R0:W-:Y:S04]  /*1a030*/  STL.64 [R1+0x2130], R24 ;  /* 0x0021301801007387 */ /* 0x0001e80000100a00 */
[----:B0-----:R-:W3:Y:S04]  /*1a040*/  LDL.LU.64 R24, [R1+0x1c0] ;  /* 0x0001c00001187983 */ /* 0x001ee80000300a00 */
[----:B------:R-:W3:Y:S04]  /*1a050*/  LDL.LU.64 R26, [R1+0x1c8] ;  /* 0x0001c800011a7983 */ /* 0x000ee80000300a00 */
[----:B------:R0:W-:Y:S04]  /*1a060*/  STL.64 [R1+0x2138], R16 ;  /* 0x0021381001007387 */ /* 0x0001e80000100a00 */
[----:B0-----:R-:W4:Y:S04]  /*1a070*/  LDL.LU.64 R16, [R1+0x430] ;  /* 0x0004300001107983 */ /* 0x001f280000300a00 */
[----:B------:R0:W-:Y:S04]  /*1a080*/  STL.64 [R1+0x480], R20 ;  /* 0x0004801401007387 */ /* 0x0001e80000100a00 */
[----:B------:R1:W-:Y:S04]  /*1a090*/  STL.64 [R1+0x488], R22 ;  /* 0x0004881601007387 */ /* 0x0003e80000100a00 */
[----:B------:R-:W2:Y:S04]  /*1a0a0*/  LDL.LU.64 R18, [R1+0x438] ;  /* 0x0004380001127983 */ /* 0x000ea80000300a00 */
[----:B--2---:R-:W-:Y:S04]  /*1a0b0*/  STL.64 [R1+0x2148], R18 ;  /* 0x0021481201007387 */ /* 0x004fe80000100a00 */
[----:B----4-:R2:W-:Y:S04]  /*1a0c0*/  STL.64 [R1+0x2140], R16 ;  /* 0x0021401001007387 */ /* 0x0105e80000100a00 */
[----:B0-----:R-:W4:Y:S04]  /*1a0d0*/  LDL.LU.64 R20, [R1+0x460] ;  /* 0x0004600001147983 */ /* 0x001f280000300a00 */
[----:B-1----:R-:W4:Y:S01]  /*1a0e0*/  LDL.LU.64 R22, [R1+0x468] ;  /* 0x0004680001167983 */ /* 0x002f220000300a00 */
[----:B--2---:R-:W-:-:S02]  /*1a0f0*/  IMAD.MOV.U32 R16, RZ, RZ, R3 ;  /* 0x000000ffff107224 */ /* 0x004fc400078e0003 */
[----:B------:R-:W-:-:S05]  /*1a100*/  IMAD.MOV.U32 R17, RZ, RZ, R2 ;  /* 0x000000ffff117224 */ /* 0x000fca00078e0002 */
[----:B------:R0:W-:Y:S04]  /*1a110*/  STL.64 [R1+0x2158], R16 ;  /* 0x0021581001007387 */ /* 0x0001e80000100a00 */
[----:B0-----:R-:W2:Y:S01]  /*1a120*/  LDL.64 R16, [R1+0x60] ;  /* 0x0000600001107983 */ /* 0x001ea20000100a00 */
[----:B---3--:R-:W-:Y:S03]  /*1a130*/  HMMA.16816.F32.BF16 R24, R8, R4, R24 ;  /* 0x000000040818723c */ /* 0x008fe60000041818 */
[----:B--2---:R0:W-:Y:S04]  /*1a140*/  STL.64 [R1+0x2170], R16 ;  /* 0x0021701001007387 */ /* 0x0041e80000100a00 */
[----:B------:R-:W2:Y:S04]  /*1a150*/  LDL.64 R8, [R1+0x40] ;  /* 0x0000400001087983 */ /* 0x000ea80000100a00 */
[----:B0-----:R-:W4:Y:S04]  /*1a160*/  LDL.64 R16, [R1+0x70] ;  /* 0x0000700001107983 */ /* 0x001f280000100a00 */
[----:B--2---:R0:W-:Y:S08]  /*1a170*/  STL.64 [R1+0x2150], R8 ;  /* 0x0021500801007387 */ /* 0x0041f00000100a00 */
[----:B------:R-:W-:Y:S04]  /*1a180*/  STL.64 [R1+0x1c0], R24 ;  /* 0x0001c01801007387 */ /* 0x000fe80000100a00 */
[----:B------:R-:W-:Y:S04]  /*1a190*/  STL.64 [R1+0x1c8], R26 ;  /* 0x0001c81a01007387 */ /* 0x000fe80000100a00 */
[----:B0-----:R-:W2:Y:S04]  /*1a1a0*/  LDL.LU.64 R8, [R1+0x440] ;  /* 0x0004400001087983 */ /* 0x001ea80000300a00 */
[----:B------:R-:W3:Y:S01]  /*1a1b0*/  LDL.LU.64 R10, [R1+0x448] ;  /* 0x00044800010a7983 */ /* 0x000ee20000300a00 */
[----:B----4-:R-:W-:Y:S03]  /*1a1c0*/  HMMA.16816.F32.BF16 R20, R12, R16, R20 ;  /* 0x000000100c14723c */ /* 0x010fe60000041814 */
[----:B---3--:R-:W-:Y:S04]  /*1a1d0*/  STL.64 [R1+0x2168], R10 ;  /* 0x0021680a01007387 */ /* 0x008fe80000100a00 */
[----:B--2---:R0:W-:Y:S04]  /*1a1e0*/  STL.64 [R1+0x2160], R8 ;  /* 0x0021600801007387 */ /* 0x0041e80000100a00 */
[----:B0-----:R-:W2:Y:S04]  /*1a1f0*/  LDL.LU.64 R8, [R1+0x450] ;  /* 0x0004500001087983 */ /* 0x001ea80000300a00 */
[----:B------:R-:W2:Y:S04]  /*1a200*/  LDL.LU.64 R10, [R1+0x458] ;  /* 0x00045800010a7983 */ /* 0x000ea80000300a00 */
[----:B------:R-:W3:Y:S04]  /*1a210*/  LDL.LU.64 R24, [R1+0x420] ;  /* 0x0004200001187983 */ /* 0x000ee80000300a00 */
[----:B------:R-:W3:Y:S04]  /*1a220*/  LDL.LU.64 R26, [R1+0x428] ;  /* 0x00042800011a7983 */ /* 0x000ee80000300a00 */
[----:B------:R-:W-:Y:S04]  /*1a230*/  STL [R1+0x2128], R7 ;  /* 0x0021280701007387 */ /* 0x000fe80000100800 */
[----:B------:R0:W-:Y:S04]  /*1a240*/  STL.64 [R1+0x2120], R4 ;  /* 0x0021200401007387 */ /* 0x0001e80000100a00 */
[----:B0-----:R-:W4:Y:S04]  /*1a250*/  LDL.LU.64 R4, [R1+0x410] ;  /* 0x0004100001047983 */ /* 0x001f280000300a00 */
[----:B------:R-:W4:Y:S04]  /*1a260*/  LDL.LU.64 R6, [R1+0x418] ;  /* 0x0004180001067983 */ /* 0x000f280000300a00 */
[----:B------:R0:W-:Y:S04]  /*1a270*/  STL.64 [R1+0x460], R20 ;  /* 0x0004601401007387 */ /* 0x0001e80000100a00 */
[----:B------:R1:W-:Y:S01]  /*1a280*/  STL.64 [R1+0x468], R22 ;  /* 0x0004681601007387 */ /* 0x0003e20000100a00 */
[----:B0-----:R-:W-:-:S02]  /*1a290*/  IMAD.MOV.U32 R21, RZ, RZ, R16 ;  /* 0x000000ffff157224 */ /* 0x001fc400078e0010 */
        /* <DEDUP_REMOVED lines=15> */
[----:B0-----:R-:W2:Y:S04]  /*1a390*/  LDL.LU.64 R18, [R1+0x2148] ;  /* 0x0021480001127983 */ /* 0x001ea80000300a00 */
[----:B------:R-:W2:Y:S02]  /*1a3a0*/  LDL.LU.64 R16, [R1+0x2140] ;  /* 0x0021400001107983 */ /* 0x000ea40000300a00 */
[----:B--2---:R-:W-:-:S15]  /*1a3b0*/  HMMA.16816.F32.BF16 R16, R12, R8, R16 ;  /* 0x000000080c10723c */ /* 0x004fde0000041810 */
[----:B------:R-:W-:-:S08]  /*1a3c0*/  NOP ;  /* 0x0000000000007918 */ /* 0x000fd00000000000 */
[----:B------:R0:W-:Y:S04]  /*1a3d0*/  STL.64 [R1+0x430], R16 ;  /* 0x0004301001007387 */ /* 0x0001e80000100a00 */
[----:B------:R1:W-:Y:S04]  /*1a3e0*/  STL.64 [R1+0x438], R18 ;  /* 0x0004381201007387 */ /* 0x0003e80000100a00 */
[----:B0-----:R-:W2:Y:S01]  /*1a3f0*/  LDL.LU.64 R16, [R1+0x2138] ;  /* 0x0021380001107983 */ /* 0x001ea20000300a00 */
[----:B-1----:R-:W-:Y:S02]  /*1a400*/  IMAD.MOV.U32 R19, RZ, RZ, R8 ;  /* 0x000000ffff137224 */ /* 0x002fe400078e0008 */
[----:B------:R-:W-:-:S02]  /*1a410*/  IMAD.MOV.U32 R18, RZ, RZ, R9 ;  /* 0x000000ffff127224 */ /* 0x000fc400078e0009 */
[----:B------:R-:W0:Y:S04]  /*1a420*/  LDSM.16.MT88.4 R8, [R0+UR4+0x180] ;  /* 0x000180040008783b */ /* 0x000e280008004200 */
[----:B0-----:R-:W-:Y:S04]  /*1a430*/  STL.64 [R1+0x2020], R10 ;  /* 0x0020200a01007387 */ /* 0x001fe80000100a00 */
[----:B------:R0:W-:Y:S04]  /*1a440*/  STL.64 [R1+0x2018], R8 ;  /* 0x0020180801007387 */ /* 0x0001e80000100a00 */
[----:B0-----:R-:W3:Y:S02]  /*1a450*/  LDL.64 R8, [R1+0x30] ;  /* 0x0000300001087983 */ /* 0x001ee40000100a00 */
[----:B---3--:R-:W-:-:S15]  /*1a460*/  HMMA.16816.F32.BF16 R24, R12, R8, R24 ;  /* 0x000000080c18723c */ /* 0x008fde0000041818 */
[----:B------:R-:W-:-:S08]  /*1a470*/  NOP ;  /* 0x0000000000007918 */ /* 0x000fd00000000000 */
[----:B------:R0:W-:Y:S04]  /*1a480*/  STL.64 [R1+0x420], R24 ;  /* 0x0004201801007387 */ /* 0x0001e80000100a00 */
[----:B------:R-:W-:Y:S04]  /*1a490*/  STL.64 [R1+0x428], R26 ;  /* 0x0004281a01007387 */ /* 0x000fe80000100a00 */
[----:B0-----:R-:W4:Y:S01]  /*1a4a0*/  LDL.LU.64 R24, [R1+0x2130] ;  /* 0x0021300001187983 */ /* 0x001f220000300a00 */
[----:B------:R-:W-:Y:S02]  /*1a4b0*/  IMAD.MOV.U32 R3, RZ, RZ, R8 ;  /* 0x000000ffff037224 */ /* 0x000fe400078e0008 */
[----:B------:R-:W-:-:S02]  /*1a4c0*/  IMAD.MOV.U32 R2, RZ, RZ, R9 ;  /* 0x000000ffff027224 */ /* 0x000fc400078e0009 */
[----:B----4-:R-:W-:Y:S01]  /*1a4d0*/  HMMA.16816.F32.BF16 R8, R12, R24, R4 ;  /* 0x000000180c08723c */ /* 0x010fe20000041804 */
[----:B------:R-:W2:Y:S04]  /*1a4e0*/  LDL.LU.64 R4, [R1+0x400] ;  /* 0x0004000001047983 */ /* 0x000ea80000300a00 */
[----:B------:R-:W2:-:S15]  /*1a4f0*/  LDL.LU.64 R6, [R1+0x408] ;  /* 0x0004080001067983 */ /* 0x000e9e0000300a00 */
[----:B------:R-:W-:-:S03]  /*1a500*/  NOP ;  /* 0x0000000000007918 */ /* 0x000fc60000000000 */
[----:B------:R0:W-:Y:S04]  /*1a510*/  STL.64 [R1+0x410], R8 ;  /* 0x0004100801007387 */ /* 0x0001e80000100a00 */
[----:B------:R1:W-:Y:S04]  /*1a520*/  STL.64 [R1+0x418], R10 ;  /* 0x0004180a01007387 */ /* 0x0003e80000100a00 */
[----:B0-----:R-:W3:Y:S04]  /*1a530*/  LDL.LU.64 R8, [R1+0x3a0] ;  /* 0x0003a00001087983 */ /* 0x001ee80000300a00 */
[----:B-1----:R-:W4:Y:S04]  /*1a540*/  LDL.LU.64 R10, [R1+0x3a8] ;  /* 0x0003a800010a7983 */ /* 0x002f280000300a00 */
[----:B----4-:R-:W-:Y:S04]  /*1a550*/  STL.64 [R1+0x20e8], R10 ;  /* 0x0020e80a01007387 */ /* 0x010fe80000100a00 */
[----:B---3--:R0:W-:Y:S02]  /*1a560*/  STL.64 [R1+0x20e0], R8 ;  /* 0x0020e00801007387 */ /* 0x0081e40000100a00 */
[----:B0-----:R-:W-:-:S02]  /*1a570*/  IMAD.MOV.U32 R8, RZ, RZ, R23 ;  /* 0x000000ffff087224 */ /* 0x001fc400078e0017 */
[----:B------:R-:W-:-:S05]  /*1a580*/  IMAD.MOV.U32 R9, RZ, RZ, R22 ;  /* 0x000000ffff097224 */ /* 0x000fca00078e0016 */
[----:B------:R-:W-:Y:S04]  /*1a590*/  STL.64 [R1+0x20f8], R8 ;  /* 0x0020f80801007387 */ /* 0x000fe80000100a00 */
[----:B------:R0:W-:Y:S04]  /*1a5a0*/  STL.64 [R1+0x20b0], R24 ;  /* 0x0020b01801007387 */ /* 0x0001e80000100a00 */
[----:B0-----:R-:W3:Y:S04]  /*1a5b0*/  LDL.LU.64 R24, [R1+0x380] ;  /* 0x0003800001187983 */ /* 0x001ee80000300a00 */
[----:B------:R-:W4:Y:S01]  /*1a5c0*/  LDL.LU.64 R26, [R1+0x388] ;  /* 0x00038800011a7983 */ /* 0x000f220000300a00 */
[----:B------:R-:W-:-:S02]  /*1a5d0*/  IMAD.MOV.U32 R8, RZ, RZ, R21 ;  /* 0x000000ffff087224 */ /* 0x000fc400078e0015 */
[----:B------:R-:W-:Y:S01]  /*1a5e0*/  IMAD.MOV.U32 R9, RZ, RZ, R20 ;  /* 0x000000ffff097224 */ /* 0x000fe200078e0014 */
[----:B----4-:R-:W-:Y:S04]  /*1a5f0*/  STL.64 [R1+0x20c0], R26 ;  /* 0x0020c01a01007387 */ /* 0x010fe80000100a00 */
[----:B---3--:R0:W-:Y:S04]  /*1a600*/  STL.64 [R1+0x20b8], R24 ;  /* 0x0020b81801007387 */ /* 0x0081e80000100a00 */
[----:B------:R-:W3:Y:S04]  /*1a610*/  LDL.LU.64 R20, [R1+0x1b0] ;  /* 0x0001b00001147983 */ /* 0x000ee80000300a00 */
[----:B------:R-:W3:Y:S01]  /*1a620*/  LDL.LU.64 R22, [R1+0x1b8] ;  /* 0x0001b80001167983 */ /* 0x000ee20000300a00 */
[----:B0-----:R-:W-:-:S02]  /*1a630*/  IMAD.MOV.U32 R24, RZ, RZ, R19 ;  /* 0x000000ffff187224 */ /* 0x001fc400078e0013 */
[----:B------:R-:W-:-:S05]  /*1a640*/  IMAD.MOV.U32 R25, RZ, RZ, R18 ;  /* 0x000000ffff197224 */ /* 0x000fca00078e0012 */
[----:B------:R0:W-:Y:S04]  /*1a650*/  STL.64 [R1+0x20d8], R24 ;  /* 0x0020d81801007387 */ /* 0x0001e80000100a00 */
[----:B0-----:R-:W4:Y:S01]  /*1a660*/  LDL.64 R24, [R1+0x50] ;  /* 0x0000500001187983 */ /* 0x001f220000100a00 */
[C---:B--2---:R-:W-:Y:S03]  /*1a670*/  HMMA.16816.F32.BF16 R4, R12.reuse, R16, R4 ;  /* 0x000000100c04723c */ /* 0x044fe60000041804 */
[----:B----4-:R0:W-:Y:S04]  /*1a680*/  STL.64 [R1+0x20f0], R24 ;  /* 0x0020f01801007387 */ /* 0x0101e80000100a00 */
        /* <DEDUP_REMOVED lines=9> */
[----:B------:R-:W3:Y:S04]  /*1a720*/  LDL.LU.64 R4, [R1+0x2120] ;  /* 0x0021200001047983 */ /* 0x000ee80000300a00 */
[----:B------:R0:W-:Y:S04]  /*1a730*/  STL.64 [R1+0x20a8], R16 ;  /* 0x0020a81001007387 */ /* 0x0001e80000100a00 */
[----:B0-----:R-:W2:Y:S04]  /*1a740*/  LDL.LU.64 R16, [R1+0x6a0] ;  /* 0x0006a00001107983 */ /* 0x001ea80000300a00 */
[----:B------:R-:W4:Y:S01]  /*1a750*/  LDL.LU.64 R18, [R1+0x6a8] ;  /* 0x0006a80001127983 */ /* 0x000f220000300a00 */
[----:B---3--:R-:W-:Y:S03]  /*1a760*/  HMMA.16816.F32.BF16 R12, R12, R4, R20 ;  /* 0x000000040c0c723c */ /* 0x008fe60000041814 */
[----:B----4-:R-:W-:Y:S04]  /*1a770*/  STL.64 [R1+0x20d0], R18 ;  /* 0x0020d01201007387 */ /* 0x010fe80000100a00 */
[----:B--2---:R0:W-:Y:S04]  /*1a780*/  STL.64 [R1+0x20c8], R16 ;  /* 0x0020c81001007387 */ /* 0x0041e80000100a00 */
[----:B0-----:R-:W2:Y:S04]  /*1a790*/  LDL.LU.64 R16, [R1+0x390] ;  /* 0x0003900001107983 */ /* 0x001ea80000300a00 */
[----:B------:R-:W2:Y:S04]  /*1a7a0*/  LDL.LU.64 R18, [R1+0x398] ;  /* 0x0003980001127983 */ /* 0x000ea80000300a00 */
[----:B------:R-:W3:Y:S04]  /*1a7b0*/  LDL.LU.64 R22, [R1+0x2118] ;  /* 0x0021180001167983 */ /* 0x000ee80000300a00 */
[----:B------:R-:W3:Y:S04]  /*1a7c0*/  LDL.LU.64 R20, [R1+0x2110] ;  /* 0x0021100001147983 */ /* 0x000ee80000300a00 */
[----:B------:R-:W-:Y:S04]  /*1a7d0*/  STL.64 [R1+0x1b0], R12 ;  /* 0x0001b00c01007387 */ /* 0x000fe80000100a00 */
[----:B------:R-:W-:Y:S01]  /*1a7e0*/  STL.64 [R1+0x1b8], R14 ;  /* 0x0001b80e01007387 */ /* 0x000fe20000100a00 */
[----:B---3--:R-:W-:Y:S03]  /*1a7f0*/  HMMA.16816.F32.BF16 R8, R20, R8, R24 ;  /* 0x000000081408723c */ /* 0x008fe60000041818 */
[----:B------:R-:W3:Y:S04]  /*1a800*/  LDL.LU.64 R26, [R1+0x2108] ;  /* 0x00210800011a7983 */ /* 0x000ee80000300a00 */
[----:B------:R-:W3:-:S15]  /*1a810*/  LDL.LU.64 R24, [R1+0x2100] ;  /* 0x0021000001187983 */ /* 0x000ede0000300a00 */
[----:B------:R-:W-:-:S01]  /*1a820*/  NOP ;  /* 0x0000000000007918 */ /* 0x000fc20000000000 */
[----:B------:R0:W-:Y:S04]  /*1a830*/  STL.64 [R1+0x1a0], R8 ;  /* 0x0001a00801007387 */ /* 0x0001e80000100a00 */
[----:B------:R3:W-:Y:S04]  /*1a840*/  STL.64 [R1+0x1a8], R10 ;  /* 0x0001a80a01007387 */ /* 0x0007e80000100a00 */
[----:B0-----:R-:W3:Y:S02]  /*1a850*/  LDL.LU.64 R8, [R1+0x20f8] ;  /* 0x0020f80001087983 */ /* 0x001ee40000300a00 */
[----:B---3--:R-:W-:Y:S02]  /*1a860*/  HMMA.16816.F32.BF16 R8, R20, R8, R24 ;  /* 0x000000081408723c */ /* 0x008fe40000041818 */
[----:B------:R-:W3:-:S15]  /*1a870*/  LDL.LU.64 R24, [R1+0x20f0] ;  /* 0x0020f00001187983 */ /* 0x000ede0000300a00 */
[----:B------:R-:W-:-:S06]  /*1a880*/  NOP ;  /* 0x0000000000007918 */ /* 0x000fcc0000000000 */
[----:B------:R-:W-:Y:S04]  /*1a890*/  STL.64 [R1+0x190], R8 ;  /* 0x0001900801007387 */ /* 0x000fe80000100a00 */
[----:B------:R0:W-:Y:S04]  /*1a8a0*/  STL.64 [R1+0x198], R10 ;  /* 0x0001980a01007387 */ /* 0x0001e80000100a00 */
[----:B0-----:R-:W4:Y:S04]  /*1a8b0*/  LDL.LU.64 R10, [R1+0x20e8] ;  /* 0x0020e800010a7983 */ /* 0x001f280000300a00 */
[----:B------:R-:W4:Y:S01]  /*1a8c0*/  LDL.LU.64 R8, [R1+0x20e0] ;  /* 0x0020e00001087983 */ /* 0x000f220000300a00 */
[----:B---3--:R-:W-:Y:S01]  /*1a8d0*/  IMAD.MOV.U32 R6, RZ, RZ, R25 ;  /* 0x000000ffff067224 */ /* 0x008fe200078e0019 */
[----:B----4-:R-:W-:-:S15]  /*1a8e0*/  HMMA.16816.F32.BF16 R8, R20, R24, R8 ;  /* 0x000000181408723c */ /* 0x010fde0000041808 */
[----:B------:R-:W-:-:S08]  /*1a8f0*/  NOP ;  /* 0x0000000000007918 */ /* 0x000fd00000000000 */
[----:B------:R0:W-:Y:S04]  /*1a900*/  STL.64 [R1+0x3a0], R8 ;  /* 0x0003a00801007387 */ /* 0x0001e80000100a00 */
[----:B------:R-:W-:Y:S01]  /*1a910*/  STL.64 [R1+0x3a8], R10 ;  /* 0x0003a80a01007387 */ /* 0x000fe20000100a00 */
[----:B0-----:R-:W-:-:S03]  /*1a920*/  IMAD.MOV.U32 R8, RZ, RZ, R24 ;  /* 0x000000ffff087224 */ /* 0x001fc600078e0018 */
[----:B------:R-:W2:Y:S02]  /*1a930*/  LDL.LU.64 R24, [R1+0x20d8] ;  /* 0x0020d80001187983 */ /* 0x000ea40000300a00 */
[----:B--2---:R-:W-:Y:S02]  /*1a940*/  HMMA.16816.F32.BF16 R24, R20, R24, R16 ;  /* 0x000000181418723c */ /* 0x004fe40000041810 */
[----:B------:R-:W2:Y:S04]  /*1a950*/  LDL.LU.64 R18, [R1+0x20d0] ;  /* 0x0020d00001127983 */ /* 0x000ea80000300a00 */
[----:B------:R-:W2:-:S15]  /*1a960*/  LDL.LU.64 R16, [R1+0x20c8] ;  /* 0x0020c80001107983 */ /* 0x000e9e0000300a00 */
[----:B------:R-:W-:-:S02]  /*1a970*/  NOP ;  /* 0x0000000000007918 */ /* 0x000fc40000000000 */
[----:B------:R-:W-:Y:S04]  /*1a980*/  STL.64 [R1+0x390], R24 ;  /* 0x0003901801007387 */ /* 0x000fe80000100a00 */
[----:B------:R0:W-:Y:S04]  /*1a990*/  STL.64 [R1+0x398], R26 ;  /* 0x0003981a01007387 */ /* 0x0001e80000100a00 */
[----:B0-----:R-:W3:Y:S04]  /*1a9a0*/  LDL.LU.64 R26, [R1+0x20c0] ;  /* 0x0020c000011a7983 */ /* 0x001ee80000300a00 */
[----:B------:R-:W3:Y:S01]  /*1a9b0*/  LDL.LU.64 R24, [R1+0x20b8] ;  /* 0x0020b80001187983 */ /* 0x000ee20000300a00 */
[----:B------:R-:W-:-:S02]  /*1a9c0*/  IMAD.MOV.U32 R12, RZ, RZ, R3 ;  /* 0x000000ffff0c7224 */ /* 0x000fc400078e0003 */
[----:B------:R-:W-:-:S07]  /*1a9d0*/  IMAD.MOV.U32 R13, RZ, RZ, R2 ;  /* 0x000000ffff0d7224 */ /* 0x000fce00078e0002 */
[----:B---3--:R-:W-:Y:S01]  /*1a9e0*/  HMMA.16816.F32.BF16 R12, R20, R12, R24 ;  /* 0x0000000c140c723c */ /* 0x008fe20000041818 */
[----:B------:R-:W2:-:S15]  /*1a9f0*/  LDL.LU.64 R24, [R1+0x20b0] ;  /* 0x0020b00001187983 */ /* 0x000e9e0000300a00 */
[----:B------:R-:W-:-:S07]  /*1aa00*/  NOP ;  /* 0x0000000000007918 */ /* 0x000fce0000000000 */
[----:B------:R-:W-:Y:S04]  /*1aa10*/  STL.64 [R1+0x380], R12 ;  /* 0x0003800c01007387 */ /* 0x000fe80000100a00 */
[----:B------:R-:W-:Y:S04]  /*1aa20*/  STL.64 [R1+0x388], R14 ;  /* 0x0003880e01007387 */ /* 0x000fe80000100a00 */
[----:B------:R-:W0:Y:S04]  /*1aa30*/  LDSM.16.MT88.4 R12, [R0+UR4+0x200] ;  /* 0x00020004000c783b */ /* 0x000e280008004200 */
[----:B0-----:R-:W-:Y:S04]  /*1aa40*/  STL.64 [R1+0x1f90], R14 ;  /* 0x001f900e01007387 */ /* 0x001fe80000100a00 */
[----:B------:R0:W-:Y:S04]  /*1aa50*/  STL.64 [R1+0x1f88], R12 ;  /* 0x001f880c01007387 */ /* 0x0001e80000100a00 */
[----:B0-----:R-:W3:Y:S04]  /*1aa60*/  LDL.LU.64 R12, [R1+0x370] ;  /* 0x00037000010c7983 */ /* 0x001ee80000300a00 */
[----:B------:R-:W3:Y:S01]  /*1aa70*/  LDL.LU.64 R14, [R1+0x378] ;  /* 0x00037800010e7983 */ /* 0x000ee20000300a00 */
[----:B--2---:R-:W-:-:S15]  /*1aa80*/  HMMA.16816.F32.BF16 R16, R20, R24, R16 ;  /* 0x000000181410723c */ /* 0x004fde0000041810 */
[----:B------:R-:W-:-:S08]  /*1aa90*/  NOP ;  /* 0x0000000000007918 */ /* 0x000fd00000000000 */
[----:B------:R0:W-:Y:S04]  /*1aaa0*/  STL.64 [R1+0x6a0], R16 ;  /* 0x0006a01001007387 */ /* 0x0001e80000100a00 */
[----:B------:R-:W-:Y:S04]  /*1aab0*/  STL.64 [R1+0x6a8], R18 ;  /* 0x0006a81201007387 */ /* 0x000fe80000100a00 */
[----:B0-----:R-:W2:Y:S04]  /*1aac0*/  LDL.LU.64 R16, [R1+0x20a8] ;  /* 0x0020a80001107983 */ /* 0x001ea80000300a00 */
[----:B------:R0:W-:Y:S04]  /*1aad0*/  STL.64 [R1+0x2058], R24 ;  /* 0x0020581801007387 */ /* 0x0001e80000100a00 */
[----:B0-----:R-:W2:Y:S04]  /*1aae0*/  LDL.LU.64 R24, [R1+0x690] ;  /* 0x0006900001187983 */ /* 0x001ea80000300a00 */
[----:B------:R-:W2:Y:S02]  /*1aaf0*/  LDL.LU.64 R26, [R1+0x698] ;  /* 0x00069800011a7983 */ /* 0x000ea40000300a00 */
[C---:B--2---:R-:W-:Y:S06]  /*1ab00*/  HMMA.16816.F32.BF16 R24, R20.reuse, R16, R24 ;  /* 0x000000101418723c */ /* 0x044fec0000041818 */
[----:B---3--:R-:W-:Y:S01]  /*1ab10*/  HMMA.16816.F32.BF16 R20, R20, R4, R12 ;  /* 0x000000041414723c */ /* 0x008fe2000004180c */
[----:B------:R-:W-:-:S02]  /*1ab20*/  IMAD.MOV.U32 R3, RZ, RZ, R16 ;  /* 0x000000ffff037224 */ /* 0x000fc400078e0010 */
[----:B------:R-:W-:-:S14]  /*1ab30*/  IMAD.MOV.U32 R2, RZ, RZ, R17 ;  /* 0x000000ffff027224 */ /* 0x000fdc00078e0011 */
[----:B------:R0:W-:Y:S04]  /*1ab40*/  STL.64 [R1+0x690], R24 ;  /* 0x0006901801007387 */ /* 0x0001e80000100a00 */
[----:B------:R1:W-:Y:S04]  /*1ab50*/  STL.64 [R1+0x698], R26 ;  /* 0x0006981a01007387 */ /* 0x0003e80000100a00 */
[----:B------:R-:W2:Y:S04]  /*1ab60*/  LDL.LU.64 R18, [R1+0x20a0] ;  /* 0x0020a00001127983 */ /* 0x000ea80000300a00 */
[----:B------:R-:W2:Y:S04]  /*1ab70*/  LDL.LU.64 R16, [R1+0x2098] ;  /* 0x0020980001107983 */ /* 0x000ea80000300a00 */
[----:B------:R-:W2:Y:S04]  /*1ab80*/  LDL.64 R12, [R1+0x70] ;  /* 0x00007000010c7983 */ /* 0x000ea80000100a00 */
[----:B0-----:R-:W3:Y:S04]  /*1ab90*/  LDL.LU.64 R24, [R1+0x830] ;  /* 0x0008300001187983 */ /* 0x001ee80000300a00 */
[----:B------:R-:W-:Y:S04]  /*1aba0*/  STL.64 [R1+0x370], R20 ;  /* 0x0003701401007387 */ /* 0x000fe80000100a00 */
[----:B------:R-:W-:Y:S04]  /*1abb0*/  STL.64 [R1+0x378], R22 ;  /* 0x0003781601007387 */ /* 0x000fe80000100a00 */
[----:B-1----:R-:W4:Y:S04]  /*1abc0*/  LDL.LU.64 R26, [R1+0x838] ;  /* 0x00083800011a7983 */ /* 0x002f280000300a00 */
[----:B------:R-:W0:Y:S04]  /*1abd0*/  LDSM.16.MT88.4 R20, [R0+UR4+0x280] ;  /* 0x000280040014783b */ /* 0x000e280008004200 */
[----:B----4-:R-:W-:Y:S04]  /*1abe0*/  STL.64 [R1+0x2068], R26 ;  /* 0x0020681a01007387 */ /* 0x010fe80000100a00 */
[----:B---3--:R1:W-:Y:S02]  /*1abf0*/  STL.64 [R1+0x2060], R24 ;  /* 0x0020601801007387 */ /* 0x0083e40000100a00 */
[----:B-1----:R-:W-:-:S02]  /*1ac00*/  IMAD.MOV.U32 R24, RZ, RZ, R8 ;  /* 0x000000ffff187224 */ /* 0x002fc400078e0008 */
[----:B------:R-:W-:-:S05]  /*1ac10*/  IMAD.MOV.U32 R25, RZ, RZ, R6 ;  /* 0x000000ffff197224 */ /* 0x000fca00078e0006 */
[----:B------:R1:W-:Y:S04]  /*1ac20*/  STL.64 [R1+0x2078], R24 ;  /* 0x0020781801007387 */ /* 0x0003e80000100a00 */
[----:B-1----:R-:W3:Y:S04]  /*1ac30*/  LDL.64 R24, [R1+0x60] ;  /* 0x0000600001187983 */ /* 0x002ee80000100a00 */
[----:B---3--:R1:W-:Y:S04]  /*1ac40*/  STL.64 [R1+0x2090], R24 ;  /* 0x0020901801007387 */ /* 0x0083e80000100a00 */
[----:B-1----:R-:W2:Y:S04]  /*1ac50*/  LDL.LU.64 R24, [R1+0x660] ;  /* 0x0006600001187983 */ /* 0x002ea80000300a00 */
[----:B------:R-:W2:Y:S04]  /*1ac60*/  LDL.LU.64 R26, [R1+0x668] ;  /* 0x00066800011a7983 */ /* 0x000ea80000300a00 */
[----:B------:R-:W-:Y:S04]  /*1ac70*/  STL [R1+0x2040], R7 ;  /* 0x0020400701007387 */ /* 0x000fe80000100800 */
[----:B------:R1:W-:Y:S04]  /*1ac80*/  STL.64 [R1+0x2038], R4 ;  /* 0x0020380401007387 */ /* 0x0003e80000100a00 */
[----:B-1----:R-:W3:Y:S04]  /*1ac90*/  LDL.LU.64 R4, [R1+0x820] ;  /* 0x0008200001047983 */ /* 0x002ee80000300a00 */
[----:B------:R-:W4:Y:S04]  /*1aca0*/  LDL.LU.64 R6, [R1+0x828] ;  /* 0x0008280001067983 */ /* 0x000f280000300a00 */
[----:B----4-:R-:W-:Y:S04]  /*1acb0*/  STL.64 [R1+0x2050], R6 ;  /* 0x0020500601007387 */ /* 0x010fe80000100a00 */
[----:B---3--:R1:W-:Y:S04]  /*1acc0*/  STL.64 [R1+0x2048], R4 ;  /* 0x0020480401007387 */ /* 0x0083e80000100a00 */
[----:B-1----:R-:W3:Y:S04]  /*1acd0*/  LDL.64 R4, [R1+0x40] ;  /* 0x0000400001047983 */ /* 0x002ee80000100a00 */
[----:B---3--:R1:W-:Y:S04]  /*1ace0*/  STL.64 [R1+0x2070], R4 ;  /* 0x0020700401007387 */ /* 0x0083e80000100a00 */
[----:B-1----:R-:W3:Y:S04]  /*1acf0*/  LDL.LU.64 R4, [R1+0x840] ;  /* 0x0008400001047983 */ /* 0x002ee80000300a00 */
[----:B------:R-:W4:Y:S01]  /*1ad00*/  LDL.LU.64 R6, [R1+0x848] ;  /* 0x0008480001067983 */ /* 0x000f220000300a00 */
[----:B--2---:R-:W-:Y:S03]  /*1ad10*/  HMMA.16816.F32.BF16 R24, R16, R12, R24 ;  /* 0x0000000c1018723c */ /* 0x004fe60000041818 */
[----:B----4-:R-:W-:Y:S04]  /*1ad20*/  STL.64 [R1+0x2088], R6 ;  /* 0x0020880601007387 */ /* 0x010fe80000100a00 */
[----:B---3--:R1:W-:Y:S04]  /*1ad30*/  STL.64 [R1+0x2080], R4 ;  /* 0x0020800401007387 */ /* 0x0083e80000100a00 */
[----:B-1----:R-:W2:Y:S04]  /*1ad40*/  LDL.LU.64 R4, [R1+0x650] ;  /* 0x0006500001047983 */ /* 0x002ea80000300a00 */
[----:B------:R-:W2:Y:S04]  /*1ad50*/  LDL.LU.64 R6, [R1+0x658] ;  /* 0x0006580001067983 */ /* 0x000ea80000300a00 */
[----:B------:R-:W3:Y:S04]  /*1ad60*/  LDL.LU.64 R8, [R1+0x860] ;  /* 0x0008600001087983 */ /* 0x000ee80000300a00 */
[----:B------:R-:W4:Y:S04]  /*1ad70*/  LDL.LU.64 R10, [R1+0x868] ;  /* 0x00086800010a7983 */ /* 0x000f280000300a00 */
[----:B----4-:R-:W-:Y:S04]  /*1ad80*/  STL.64 [R1+0x2030], R10 ;  /* 0x0020300a01007387 */ /* 0x010fe80000100a00 */
[----:B---3--:R1:W-:Y:S04]  /*1ad90*/  STL.64 [R1+0x2028], R8 ;  /* 0x0020280801007387 */ /* 0x0083e80000100a00 */
[----:B-1----:R-:W3:Y:S04]  /*1ada0*/  LDL.64 R8, [R1+0x30] ;  /* 0x0000300001087983 */ /* 0x002ee80000100a00 */
[----:B0-----:R-:W-:Y:S04]  /*1adb0*/  STL.64 [R1+0x1f20], R22 ;  /* 0x001f201601007387 */ /* 0x001fe80000100a00 */
[----:B------:R-:W-:Y:S04]  /*1adc0*/  STL.64 [R1+0x1f18], R20 ;  /* 0x001f181401007387 */ /* 0x000fe80000100a00 */
[----:B------:R0:W-:Y:S04]  /*1add0*/  STL.64 [R1+0x660], R24 ;  /* 0x0006601801007387 */ /* 0x0001e80000100a00 */
[----:B------:R-:W-:Y:S04]  /*1ade0*/  STL.64 [R1+0x668], R26 ;  /* 0x0006681a01007387 */ /* 0x000fe80000100a00 */
[----:B0-----:R-:W2:Y:S01]  /*1adf0*/  LDL.LU.64 R24, [R1+0x2090] ;  /* 0x0020900001187983 */ /* 0x001ea20000300a00 */
[----:B------:R-:W-:-:S02]  /*1ae00*/  IMAD.MOV.U32 R20, RZ, RZ, R3 ;  /* 0x000000ffff147224 */ /* 0x000fc400078e0003 */
[----:B------:R-:W-:Y:S02]  /*1ae10*/  IMAD.MOV.U32 R21, RZ, RZ, R2 ;  /* 0x000000ffff157224 */ /* 0x000fe400078e0002 */
[----:B------:R-:W-:Y:S02]  /*1ae20*/  IMAD.MOV.U32 R3, RZ, RZ, R12 ;  /* 0x000000ffff037224 */ /* 0x000fe400078e000c */
[----:B------:R-:W-:Y:S02]  /*1ae30*/  IMAD.MOV.U32 R2, RZ, RZ, R13 ;  /* 0x000000ffff027224 */ /* 0x000fe400078e000d */
[----:B------:R-:W4:Y:S04]  /*1ae40*/  LDL.LU.64 R12, [R1+0x850] ;  /* 0x00085000010c7983 */ /* 0x000f280000300a00 */
[----:B------:R-:W4:Y:S01]  /*1ae50*/  LDL.LU.64 R14, [R1+0x858] ;  /* 0x00085800010e7983 */ /* 0x000f220000300a00 */
        /* <DEDUP_REMOVED lines=21> */
[----:B------:R-:W-:Y:S01]  /*1afb0*/  IMAD.MOV.U32 R26, RZ, RZ, R5 ;  /* 0x000000ffff1a7224 */ /* 0x000fe200078e0005 */
[----:B------:R-:W4:Y:S04]  /*1afc0*/  LDL.LU.64 R6, [R1+0x2050] ;  /* 0x0020500001067983 */ /* 0x000f280000300a00 */
[----:B------:R-:W4:Y:S01]  /*1afd0*/  LDL.LU.64 R4, [R1+0x2048] ;  /* 0x0020480001047983 */ /* 0x000f220000300a00 */
[----:B---3--:R-:W-:Y:S01]  /*1afe0*/  IMAD.MOV.U32 R29, RZ, RZ, R9 ;  /* 0x000000ffff1d7224 */ /* 0x008fe200078e0009 */
[----:B----4-:R-:W-:-:S15]  /*1aff0*/  HMMA.16816.F32.BF16 R4, R16, R8, R4 ;  /* 0x000000081004723c */ /* 0x010fde0000041804 */
[----:B------:R-:W-:-:S08]  /*1b000*/  NOP ;  /* 0x0000000000007918 */ /* 0x000fd00000000000 */
[----:B------:R-:W-:Y:S04]  /*1b010*/  STL.64 [R1+0x820], R4 ;  /* 0x0008200401007387 */ /* 0x000fe80000100a00 */
[----:B------:R0:W-:Y:S04]  /*1b020*/  STL.64 [R1+0x828], R6 ;  /* 0x0008280601007387 */ /* 0x0001e80000100a00 */
[----:B0-----:R-:W3:Y:S04]  /*1b030*/  LDL.LU R7, [R1+0x2040] ;  /* 0x0020400001077983 */ /* 0x001ee80000300800 */
[----:B------:R-:W4:Y:S01]  /*1b040*/  LDL.LU.64 R4, [R1+0x2038] ;  /* 0x0020380001047983 */ /* 0x000f220000300a00 */
[----:B------:R-:W-:-:S03]  /*1b050*/  IMAD.MOV.U32 R6, RZ, RZ, R8 ;  /* 0x000000ffff067224 */ /* 0x000fc600078e0008 */
[----:B------:R-:W2:Y:S04]  /*1b060*/  LDL.LU.64 R10, [R1+0x2030] ;  /* 0x00203000010a7983 */ /* 0x000ea80000300a00 */
[----:B------:R-:W2:Y:S02]  /*1b070*/  LDL.LU.64 R8, [R1+0x2028] ;  /* 0x0020280001087983 */ /* 0x000ea40000300a00 */
[----:B--2---:R-:W-:-:S15]  /*1b080*/  HMMA.16816.F32.BF16 R8, R16, R24, R8 ;  /* 0x000000181008723c */ /* 0x004fde0000041808 */
[----:B------:R-:W-:-:S08]  /*1b090*/  NOP ;  /* 0x0000000000007918 */ /* 0x000fd00000000000 */
[----:B------:R-:W-:Y:S04]  /*1b0a0*/  STL.64 [R1+0x860], R8 ;  /* 0x0008600801007387 */ /* 0x000fe80000100a00 */
[----:B------:R0:W-:Y:S04]  /*1b0b0*/  STL.64 [R1+0x868], R10 ;  /* 0x0008680a01007387 */ /* 0x0001e80000100a00 */
[----:B0-----:R-:W2:Y:S04]  /*1b0c0*/  LDL.LU.64 R10, [R1+0x2020] ;  /* 0x00202000010a7983 */ /* 0x001ea80000300a00 */
[----:B------:R-:W2:Y:S04]  /*1b0d0*/  LDL.LU.64 R8, [R1+0x2018] ;  /* 0x0020180001087983 */ /* 0x000ea80000300a00 */
[----:B------:R0:W-:Y:S02]  /*1b0e0*/  STL.64 [R1+0x1fa0], R24 ;  /* 0x001fa01801007387 */ /* 0x0001e40000100a00 */
[----:B0-----:R-:W-:-:S02]  /*1b0f0*/  IMAD.MOV.U32 R24, RZ, RZ, R6 ;  /* 0x000000ffff187224 */ /* 0x001fc400078e0006 */
[----:B------:R-:W-:Y:S01]  /*1b100*/  IMAD.MOV.U32 R25, RZ, RZ, R29 ;  /* 0x000000ffff197224 */ /* 0x000fe200078e001d */
[----:B------:R-:W3:Y:S04]  /*1b110*/  LDL.LU R6, [R1+0x2014] ;  /* 0x0020140001067983 */ /* 0x000ee80000300800 */
[----:B------:R-:W3:Y:S04]  /*1b120*/  LDL.LU R29, [R1+0x2010] ;  /* 0x00201000011d7983 */ /* 0x000ee80000300800 */
[----:B------:R0:W-:Y:S02]  /*1b130*/  STL.64 [R1+0x1fb8], R24 ;  /* 0x001fb81801007387 */ /* 0x0001e40000100a00 */
[----:B0-----:R-:W-:-:S02]  /*1b140*/  IMAD.MOV.U32 R24, RZ, RZ, R27 ;  /* 0x000000ffff187224 */ /* 0x001fc400078e001b */
[----:B------:R-:W-:-:S05]  /*1b150*/  IMAD.MOV.U32 R25, RZ, RZ, R26 ;  /* 0x000000ffff197224 */ /* 0x000fca00078e001a */
[----:B------:R0:W-:Y:S02]  /*1b160*/  STL.64 [R1+0x1fd0], R24 ;  /* 0x001fd01801007387 */ /* 0x0001e40000100a00 */
[----:B0-----:R-:W-:Y:S02]  /*1b170*/  HMMA.16816.F32.BF16 R24, R16, R20, R12 ;  /* 0x000000141018723c */ /* 0x001fe4000004180c */
[----:B------:R-:W4:Y:S04]  /*1b180*/  LDL.LU.64 R12, [R1+0x810] ;  /* 0x00081000010c7983 */ /* 0x000f280000300a00 */
[----:B------:R-:W4:-:S15]  /*1b190*/  LDL.LU.64 R14, [R1+0x818] ;  /* 0x00081800010e7983 */ /* 0x000f1e0000300a00 */
[----:B------:R-:W-:-:S02]  /*1b1a0*/  NOP ;  /* 0x0000000000007918 */ /* 0x000fc40000000000 */
[----:B------:R0:W-:Y:S04]  /*1b1b0*/  STL.64 [R1+0x850], R24 ;  /* 0x0008501801007387 */ /* 0x0001e80000100a00 */
[----:B------:R1:W-:Y:S04]  /*1b1c0*/  STL.64 [R1+0x858], R26 ;  /* 0x0008581a01007387 */ /* 0x0003e80000100a00 */
[----:B0-----:R-:W2:Y:S04]  /*1b1d0*/  LDL.LU.64 R24, [R1+0x7e0] ;  /* 0x0007e00001187983 */ /* 0x001ea80000300a00 */
[----:B-1----:R-:W3:Y:S04]  /*1b1e0*/  LDL.LU.64 R26, [R1+0x7e8] ;  /* 0x0007e800011a7983 */ /* 0x002ee80000300a00 */
[----:B---3--:R-:W-:Y:S04]  /*1b1f0*/  STL.64 [R1+0x1fe0], R26 ;  /* 0x001fe01a01007387 */ /* 0x008fe80000100a00 */
[----:B--2---:R0:W-:Y:S02]  /*1b200*/  STL.64 [R1+0x1fd8], R24 ;  /* 0x001fd81801007387 */ /* 0x0041e40000100a00 */
[----:B0-----:R-:W-:-:S02]  /*1b210*/  IMAD.MOV.U32 R24, RZ, RZ, R23 ;  /* 0x000000ffff187224 */ /* 0x001fc400078e0017 */
[----:B------:R-:W-:-:S05]  /*1b220*/  IMAD.MOV.U32 R25, RZ, RZ, R22 ;  /* 0x000000ffff197224 */ /* 0x000fca00078e0016 */
[----:B------:R-:W-:Y:S04]  /*1b230*/  STL.64 [R1+0x1ff8], R24 ;  /* 0x001ff81801007387 */ /* 0x000fe80000100a00 */
[----:B------:R0:W-:Y:S04]  /*1b240*/  STL.64 [R1+0x1f98], R20 ;  /* 0x001f981401007387 */ /* 0x0001e80000100a00 */
[----:B0-----:R-:W2:Y:S04]  /*1b250*/  LDL.LU.64 R20, [R1+0x7b0] ;  /* 0x0007b00001147983 */ /* 0x001ea80000300a00 */
[----:B------:R-:W3:Y:S04]  /*1b260*/  LDL.LU.64 R22, [R1+0x7b8] ;  /* 0x0007b80001167983 */ /* 0x000ee80000300a00 */
[----:B---3--:R-:W-:Y:S04]  /*1b270*/  STL.64 [R1+0x1fb0], R22 ;  /* 0x001fb01601007387 */ /* 0x008fe80000100a00 */
[----:B--2---:R0:W-:Y:S04]  /*1b280*/  STL.64 [R1+0x1fa8], R20 ;  /* 0x001fa81401007387 */ /* 0x0041e80000100a00 */
        /* <DEDUP_REMOVED lines=9> */
[----:B------:R-:W3:Y:S01]  /*1b320*/  LDL.LU.64 R22, [R1+0x7f8] ;  /* 0x0007f80001167983 */ /* 0x000ee20000300a00 */
[----:B----4-:R-:W-:Y:S01]  /*1b330*/  HMMA.16816.F32.BF16 R16, R16, R4, R12 ;  /* 0x000000041010723c */ /* 0x010fe2000004180c */
[----:B------:R-:W-:-:S02]  /*1b340*/  IMAD.MOV.U32 R24, RZ, RZ, R3 ;  /* 0x000000ffff187224 */ /* 0x000fc400078e0003 */
[----:B------:R-:W-:Y:S01]  /*1b350*/  IMAD.MOV.U32 R25, RZ, RZ, R2 ;  /* 0x000000ffff197224 */ /* 0x000fe200078e0002 */
[----:B---3--:R-:W-:Y:S04]  /*1b360*/  STL.64 [R1+0x2008], R22 ;  /* 0x0020081601007387 */ /* 0x008fe80000100a00 */
[----:B--2---:R0:W-:Y:S04]  /*1b370*/  STL.64 [R1+0x2000], R20 ;  /* 0x0020001401007387 */ /* 0x0041e80000100a00 */
[----:B0-----:R-:W2:Y:S04]  /*1b380*/  LDL.LU.64 R20, [R1+0x800] ;  /* 0x0008000001147983 */ /* 0x001ea80000300a00 */
[----:B------:R-:W2:Y:S04]  /*1b390*/  LDL.LU.64 R22, [R1+0x808] ;  /* 0x0008080001167983 */ /* 0x000ea80000300a00 */
[----:B------:R-:W3:Y:S04]  /*1b3a0*/  LDL.LU.64 R12, [R1+0x7a0] ;  /* 0x0007a000010c7983 */ /* 0x000ee80000300a00 */
[----:B------:R-:W3:Y:S04]  /*1b3b0*/  LDL.LU.64 R14, [R1+0x7a8] ;  /* 0x0007a800010e7983 */ /* 0x000ee80000300a00 */
[----:B------:R-:W-:Y:S04]  /*1b3c0*/  STL.64 [R1+0x810], R16 ;  /* 0x0008101001007387 */ /* 0x000fe80000100a00 */
[----:B------:R-:W-:Y:S04]  /*1b3d0*/  STL.64 [R1+0x818], R18 ;  /* 0x0008181201007387 */ /* 0x000fe80000100a00 */
[----:B------:R-:W0:Y:S04]  /*1b3e0*/  LDSM.16.MT88.4 R16, [R0+UR4+0x300] ;  /* 0x000300040010783b */ /* 0x000e280008004200 */
[----:B0-----:R-:W-:Y:S04]  /*1b3f0*/  STL.64 [R1+0x1e98], R18 ;  /* 0x001e981201007387 */ /* 0x001fe80000100a00 */
[----:B------:R0:W-:Y:S04]  /*1b400*/  STL.64 [R1+0x1e90], R16 ;  /* 0x001e901001007387 */ /* 0x0001e80000100a00 */
[----:B0-----:R-:W4:Y:S01]  /*1b410*/  LDL.LU.64 R16, [R1+0x50] ;  /* 0x0000500001107983 */ /* 0x001f220000300a00 */
        /* <DEDUP_REMOVED lines=11> */
[----:B------:R-:W-:Y:S04]  /*1b4d0*/  STL.64 [R1+0x7f0], R24 ;  /* 0x0007f01801007387 */ /* 0x000fe80000100a00 */
[----:B------:R0:W-:Y:S04]  /*1b4e0*/  STL.64 [R1+0x7f8], R26 ;  /* 0x0007f81a01007387 */ /* 0x0001e80000100a00 */
[----:B0-----:R-:W4:Y:S04]  /*1b4f0*/  LDL.LU.64 R26, [R1+0x1fe0] ;  /* 0x001fe000011a7983 */ /* 0x001f280000300a00 */
[----:B------:R-:W4:Y:S02]  /*1b500*/  LDL.LU.64 R24, [R1+0x1fd8] ;  /* 0x001fd80001187983 */ /* 0x000f240000300a00 */
[----:B----4-:R-:W-:-:S15]  /*1b510*/  HMMA.16816.F32.BF16 R24, R8, R16, R24 ;  /* 0x000000100818723c */ /* 0x010fde0000041818 */
[----:B------:R-:W-:-:S08]  /*1b520*/  NOP ;  /* 0x0000000000007918 */ /* 0x000fd00000000000 */
[----:B------:R0:W-:Y:S04]  /*1b530*/  STL.64 [R1+0x7e0], R24 ;  /* 0x0007e01801007387 */ /* 0x0001e80000100a00 */
[----:B------:R-:W-:Y:S04]  /*1b540*/  STL.64 [R1+0x7e8], R26 ;  /* 0x0007e81a01007387 */ /* 0x000fe80000100a00 */
[----:B0-----:R-:W2:Y:S04]  /*1b550*/  LDL.LU.64 R24, [R1+0x1fd0] ;  /* 0x001fd00001187983 */ /* 0x001ea80000300a00 */
[----:B------:R0:W-:Y:S04]  /*1b560*/  STL.64 [R1+0x1f58], R16 ;  /* 0x001f581001007387 */ /* 0x0001e80000100a00 */
[----:B0-----:R-:W4:Y:S01]  /*1b570*/  LDL.64 R16, [R1+0x60] ;  /* 0x0000600001107983 */ /* 0x001f220000100a00 */
[C---:B--2---:R-:W-:Y:S03]  /*1b580*/  HMMA.16816.F32.BF16 R24, R8.reuse, R24, R20 ;  /* 0x000000180818723c */ /* 0x044fe60000041814 */
[----:B----4-:R0:W-:Y:S04]  /*1b590*/  STL.64 [R1+0x1f70], R16 ;  /* 0x001f701001007387 */ /* 0x0101e80000100a00 */
[----:B0-----:R-:W2:Y:S04]  /*1b5a0*/  LDL.64 R16, [R1+0x70] ;  /* 0x0000700001107983 */ /* 0x001ea80000100a00 */
[----:B------:R-:W4:Y:S04]  /*1b5b0*/  LDL.LU.64 R22, [R1+0x1fc8] ;  /* 0x001fc80001167983 */ /* 0x000f280000300a00 */
[----:B------:R-:W4:Y:S08]  /*1b5c0*/  LDL.LU.64 R20, [R1+0x1fc0] ;  /* 0x001fc00001147983 */ /* 0x000f300000300a00 */
        /* <DEDUP_REMOVED lines=9> */
[----:B0-----:R-:W4:Y:S02]  /*1b660*/  LDL.LU.64 R24, [R1+0x1fa0] ;  /* 0x001fa00001187983 */ /* 0x001f240000300a00 */
[----:B----4-:R-:W-:-:S15]  /*1b670*/  HMMA.16816.F32.BF16 R20, R8, R24, R20 ;  /* 0x000000180814723c */ /* 0x010fde0000041814 */
[----:B------:R-:W-:-:S08]  /*1b680*/  NOP ;  /* 0x0000000000007918 */ /* 0x000fd00000000000 */
[----:B------:R0:W-:Y:S04]  /*1b690*/  STL.64 [R1+0x7b0], R20 ;  /* 0x0007b01401007387 */ /* 0x0001e80000100a00 */
[----:B------:R-:W-:Y:S04]  /*1b6a0*/  STL.64 [R1+0x7b8], R22 ;  /* 0x0007b81601007387 */ /* 0x000fe80000100a00 */
[----:B0-----:R-:W3:Y:S04]  /*1b6b0*/  LDL.LU.64 R20, [R1+0x1f98] ;  /* 0x001f980001147983 */ /* 0x001ee80000300a00 */
[----:B------:R0:W-:Y:S04]  /*1b6c0*/  STL.64 [R1+0x1f38], R24 ;  /* 0x001f381801007387 */ /* 0x0001e80000100a00 */
[----:B0-----:R-:W4:Y:S04]  /*1b6d0*/  LDL.LU.64 R24, [R1+0x620] ;  /* 0x0006200001187983 */ /* 0x001f280000300a00 */
[----:B------:R-:W4:Y:S01]  /*1b6e0*/  LDL.LU.64 R26, [R1+0x628] ;  /* 0x00062800011a7983 */ /* 0x000f220000300a00 */
[C---:B---3--:R-:W-:Y:S06]  /*1b6f0*/  HMMA.16816.F32.BF16 R12, R8.reuse, R20, R12 ;  /* 0x00000014080c723c */ /* 0x048fec000004180c */
[----:B----4-:R-:W-:-:S15]  /*1b700*/  HMMA.16816.F32.BF16 R8, R8, R4, R24 ;  /* 0x000000040808723c */ /* 0x010fde0000041818 */
[----:B------:R-:W-:-:S02]  /*1b710*/  NOP ;  /* 0x0000000000007918 */ /* 0x000fc40000000000 */
[----:B------:R-:W-:Y:S04]  /*1b720*/  STL.64 [R1+0x7a0], R12 ;  /* 0x0007a00c01007387 */ /* 0x000fe80000100a00 */
[----:B------:R0:W-:Y:S04]  /*1b730*/  STL.64 [R1+0x7a8], R14 ;  /* 0x0007a80e01007387 */ /* 0x0001e80000100a00 */
[----:B0-----:R-:W3:Y:S04]  /*1b740*/  LDL.LU.64 R14, [R1+0x1f90] ;  /* 0x001f9000010e7983 */ /* 0x001ee80000300a00 */
[----:B------:R-:W3:Y:S04]  /*1b750*/  LDL.LU.64 R12, [R1+0x1f88] ;  /* 0x001f8800010c7983 */ /* 0x000ee80000300a00 */
[----:B------:R0:W-:Y:S04]  /*1b760*/  STL.64 [R1+0x1f40], R20 ;  /* 0x001f401401007387 */ /* 0x0001e80000100a00 */
[----:B------:R-:W-:Y:S04]  /*1b770*/  STL.64 [R1+0x1f30], R6 ;  /* 0x001f300601007387 */ /* 0x000fe80000100a00 */
[----:B------:R-:W-:Y:S04]  /*1b780*/  STL.64 [R1+0x1f28], R4 ;  /* 0x001f280401007387 */ /* 0x000fe80000100a00 */
[----:B------:R-:W-:Y:S04]  /*1b790*/  STL.64 [R1+0x620], R8 ;  /* 0x0006200801007387 */ /* 0x000fe80000100a00 */
[----:B------:R-:W-:Y:S04]  /*1b7a0*/  STL.64 [R1+0x628], R10 ;  /* 0x0006280a01007387 */ /* 0x000fe80000100a00 */
[----:B------:R-:W1:Y:S04]  /*1b7b0*/  LDSM.16.MT88.4 R8, [R0+UR4+0x380] ;  /* 0x000380040008783b */ /* 0x000e680008004200 */
        /* <DEDUP_REMOVED lines=9> */
[----:B------:R-:W4:Y:S04]  /*1b850*/  LDL.LU.64 R22, [R1+0x598] ;  /* 0x0005980001167983 */ /* 0x000f280000300a00 */
[----:B----4-:R-:W-:Y:S04]  /*1b860*/  STL.64 [R1+0x1f80], R22 ;  /* 0x001f801601007387 */ /* 0x010fe80000100a00 */
[----:B--2---:R0:W-:Y:S04]  /*1b870*/  STL.64 [R1+0x1f78], R20 ;  /* 0x001f781401007387 */ /* 0x0041e80000100a00 */
[----:B0-----:R-:W3:Y:S04]  /*1b880*/  LDL.LU.64 R20, [R1+0x5a0] ;  /* 0x0005a00001147983 */ /* 0x001ee80000300a00 */
[----:B------:R-:W3:Y:S04]  /*1b890*/  LDL.LU.64 R22, [R1+0x5a8] ;  /* 0x0005a80001167983 */ /* 0x000ee80000300a00 */
[----:B------:R-:W2:Y:S04]  /*1b8a0*/  LDL.LU.64 R24, [R1+0x560] ;  /* 0x0005600001187983 */ /* 0x000ea80000300a00 */
[----:B------:R-:W2:Y:S04]  /*1b8b0*/  LDL.LU.64 R26, [R1+0x568] ;  /* 0x00056800011a7983 */ /* 0x000ea80000300a00 */
[----:B------:R-:W4:Y:S04]  /*1b8c0*/  LDL.LU.64 R4, [R1+0x550] ;  /* 0x0005500001047983 */ /* 0x000f280000300a00 */
[----:B------:R-:W4:Y:S04]  /*1b8d0*/  LDL.LU.64 R6, [R1+0x558] ;  /* 0x0005580001067983 */ /* 0x000f280000300a00 */
[----:B-1----:R-:W-:Y:S04]  /*1b8e0*/  STL.64 [R1+0x1e38], R10 ;  /* 0x001e380a01007387 */ /* 0x002fe80000100a00 */
[----:B------:R0:W-:Y:S01]  /*1b8f0*/  STL.64 [R1+0x1e30], R8 ;  /* 0x001e300801007387 */ /* 0x0001e20000100a00 */
[----:B------:R-:W-:-:S02]  /*1b900*/  IMAD.MOV.U32 R2, RZ, RZ, R16 ;  /* 0x000000ffff027224 */ /* 0x000fc400078e0010 */
[----:B------:R-:W-:Y:S01]  /*1b910*/  IMAD.MOV.U32 R0, RZ, RZ, R17 ;  /* 0x000000ffff007224 */ /* 0x000fe200078e0011 */
[----:B0-----:R-:W2:Y:S01]  /*1b920*/  LDL.LU.64 R8, [R1+0x40] ;  /* 0x0000400001087983 */ /* 0x001ea20000300a00 */
[----:B---3--:R-:W-:-:S15]  /*1b930*/  HMMA.16816.F32.BF16 R20, R12, R16, R20 ;  /* 0x000000100c14723c */ /* 0x008fde0000041814 */
[----:B------:R-:W-:-:S08]  /*1b940*/  NOP ;  /* 0x0000000000007918 */ /* 0x000fd00000000000 */
[----:B------:R-:W-:Y:S04]  /*1b950*/  STL.64 [R1+0x5a0], R20 ;  /* 0x0005a01401007387 */ /* 0x000fe80000100a00 */
[----:B------:R0:W-:Y:S04]  /*1b960*/  STL.64 [R1+0x5a8], R22 ;  /* 0x0005a81601007387 */ /* 0x0001e80000100a00 */
[----:B0-----:R-:W3:Y:S04]  /*1b970*/  LDL.LU.64 R22, [R1+0x1f80] ;  /* 0x001f800001167983 */ /* 0x001ee80000300a00 */
[----:B------:R-:W3:Y:S04]  /*1b980*/  LDL.LU.64 R20, [R1+0x1f78] ;  /* 0x001f780001147983 */ /* 0x000ee80000300a00 */
[----:B------:R-:W3:Y:S02]  /*1b990*/  LDL.LU.64 R16, [R1+0x1f70] ;  /* 0x001f700001107983 */ /* 0x000ee40000300a00 */
[----:B---3--:R-:W-:Y:S06]  /*1b9a0*/  HMMA.16816.F32.BF16 R20, R12, R16, R20 ;  /* 0x000000100c14723c */ /* 0x008fec0000041814 */
[----:B------:R-:W-:-:S02]  /*1b9b0*/  IMAD.MOV.U32 R10, RZ, RZ, R16 ;  /* 0x000000ffff0a7224 */ /* 0x000fc400078e0010 */
[----:B------:R-:W-:-:S15]  /*1b9c0*/  IMAD.MOV.U32 R3, RZ, RZ, R17 ;  /* 0x000000ffff037224 */ /* 0x000fde00078e0011 */
[----:B------:R-:W-:Y:S04]  /*1b9d0*/  STL.64 [R1+0x590], R20 ;  /* 0x0005901401007387 */ /* 0x000fe80000100a00 */
[----:B------:R0:W-:Y:S04]  /*1b9e0*/  STL.64 [R1+0x598], R22 ;  /* 0x0005981601007387 */ /* 0x0001e80000100a00 */
[----:B0-----:R-:W3:Y:S04]  /*1b9f0*/  LDL.LU.64 R22, [R1+0x1f68] ;  /* 0x001f680001167983 */ /* 0x001ee80000300a00 */
[----:B------:R-:W3:Y:S04]  /*1ba00*/  LDL.LU.64 R20, [R1+0x1f60] ;  /* 0x001f600001147983 */ /* 0x000ee80000300a00 */
[----:B------:R-:W3:Y:S02]  /*1ba10*/  LDL.LU.64 R16, [R1+0x1f58] ;  /* 0x001f580001107983 */ /* 0x000ee40000300a00 */
[----:B---3--:R-:W-:-:S15]  /*1ba20*/  HMMA.16816.F32.BF16 R20, R12, R16, R20 ;  /* 0x000000100c14723c */ /* 0x008fde0000041814 */
[----:B------:R-:W-:-:S08]  /*1ba30*/  NOP ;  /* 0x0000000000007918 */ /* 0x000fd00000000000 */
[----:B------:R-:W-:Y:S04]  /*1ba40*/  STL.64 [R1+0x580], R20 ;  /* 0x0005801401007387 */ /* 0x000fe80000100a00 */
[----:B------:R0:W-:Y:S04]  /*1ba50*/  STL.64 [R1+0x588], R22 ;  /* 0x0005881601007387 */ /* 0x0001e80000100a00 */
[----:B0-----:R-:W2:Y:S04]  /*1ba60*/  LDL.LU.64 R22, [R1+0x1f50] ;  /* 0x001f500001167983 */ /* 0x001ea80000300a00 */
[----:B------:R-:W2:Y:S04]  /*1ba70*/  LDL.LU.64 R20, [R1+0x1f48] ;  /* 0x001f480001147983 */ /* 0x000ea80000300a00 */
[----:B------:R0:W-:Y:S02]  /*1ba80*/  STL.64 [R1+0x1ee8], R16 ;  /* 0x001ee81001007387 */ /* 0x0001e40000100a00 */
[----:B0-----:R-:W-:-:S02]  /*1ba90*/  IMAD.MOV.U32 R16, RZ, RZ, R10 ;  /* 0x000000ffff107224 */ /* 0x001fc400078e000a */
[----:B------:R-:W-:-:S05]  /*1baa0*/  IMAD.MOV.U32 R17, RZ, RZ, R3 ;  /* 0x000000ffff117224 */ /* 0x000fca00078e0003 */
[----:B------:R-:W-:Y:S01]  /*1bab0*/  STL.64 [R1+0x1f00], R16 ;  /* 0x001f001001007387 */ /* 0x000fe20000100a00 */
[----:B--2---:R-:W-:-:S15]  /*1bac0*/  HMMA.16816.F32.BF16 R20, R12, R8, R20 ;  /* 0x000000080c14723c */ /* 0x004fde0000041814 */
[----:B------:R-:W-:-:S08]  /*1bad0*/  NOP ;  /* 0x0000000000007918 */ /* 0x000fd00000000000 */
[----:B------:R0:W-:Y:S04]  /*1bae0*/  STL.64 [R1+0x570], R20 ;  /* 0x0005701401007387 */ /* 0x0001e80000100a00 */
[----:B------:R-:W-:Y:S04]  /*1baf0*/  STL.64 [R1+0x578], R22 ;  /* 0x0005781601007387 */ /* 0x000fe80000100a00 */
[----:B0-----:R-:W2:Y:S04]  /*1bb00*/  LDL.LU.64 R20, [R1+0x1f40] ;  /* 0x001f400001147983 */ /* 0x001ea80000300a00 */
        /* <DEDUP_REMOVED lines=9> */
[----:B------:R-:W-:Y:S02]  /*1bba0*/  IMAD.MOV.U32 R2, RZ, RZ, R8 ;  /* 0x000000ffff027224 */ /* 0x000fe400078e0008 */
[----:B------:R-:W-:Y:S02]  /*1bbb0*/  IMAD.MOV.U32 R0, RZ, RZ, R9 ;  /* 0x000000ffff007224 */ /* 0x000fe400078e0009 */
[----:B----4-:R-:W-:Y:S01]  /*1bbc0*/  HMMA.16816.F32.BF16 R8, R12, R24, R4 ;  /* 0x000000180c08723c */ /* 0x010fe20000041804 */
[----:B------:R-:W2:Y:S04]  /*1bbd0*/  LDL.LU.64 R4, [R1+0x540] ;  /* 0x0005400001047983 */ /* 0x000ea80000300a00 */
[----:B------:R-:W2:-:S15]  /*1bbe0*/  LDL.LU.64 R6, [R1+0x548] ;  /* 0x0005480001067983 */ /* 0x000e9e0000300a00 */
[----:B------:R-:W-:-:S03]  /*1bbf0*/  NOP ;  /* 0x0000000000007918 */ /* 0x000fc60000000000 */
[----:B------:R0:W-:Y:S04]  /*1bc00*/  STL.64 [R1+0x550], R8 ;  /* 0x0005500801007387 */ /* 0x0001e80000100a00 */
[----:B------:R1:W-:Y:S04]  /*1bc10*/  STL.64 [R1+0x558], R10 ;  /* 0x0005580a01007387 */ /* 0x0003e80000100a00 */
[----:B------:R-:W-:Y:S04]  /*1bc20*/  STL.64 [R1+0x1ec0], R24 ;  /* 0x001ec01801007387 */ /* 0x000fe80000100a00 */
[----:B0-----:R-:W3:Y:S04]  /*1bc30*/  LDL.LU.64 R8, [R1+0x260] ;  /* 0x0002600001087983 */ /* 0x001ee80000300a00 */
[----:B-1----:R-:W4:Y:S04]  /*1bc40*/  LDL.LU.64 R10, [R1+0x268] ;  /* 0x00026800010a7983 */ /* 0x002f280000300a00 */
[----:B----4-:R-:W-:Y:S04]  /*1bc50*/  STL.64 [R1+0x1ef8], R10 ;  /* 0x001ef80a01007387 */ /* 0x010fe80000100a00 */
[----:B---3--:R0:W-:Y:S04]  /*1bc60*/  STL.64 [R1+0x1ef0], R8 ;  /* 0x001ef00801007387 */ /* 0x0081e80000100a00 */
[----:B0-----:R-:W3:Y:S04]  /*1bc70*/  LDL.LU.64 R8, [R1+0x270] ;  /* 0x0002700001087983 */ /* 0x001ee80000300a00 */
[----:B------:R-:W4:Y:S01]  /*1bc80*/  LDL.LU.64 R10, [R1+0x278] ;  /* 0x00027800010a7983 */ /* 0x000f220000300a00 */
[----:B------:R-:W-:-:S02]  /*1bc90*/  IMAD.MOV.U32 R24, RZ, RZ, R2 ;  /* 0x000000ffff187224 */ /* 0x000fc400078e0002 */
[----:B------:R-:W-:Y:S01]  /*1bca0*/  IMAD.MOV.U32 R25, RZ, RZ, R0 ;  /* 0x000000ffff197224 */ /* 0x000fe200078e0000 */
[C---:B--2---:R-:W-:Y:S01]  /*1bcb0*/  HMMA.16816.F32.BF16 R20, R12.reuse, R20, R4 ;  /* 0x000000140c14723c */ /* 0x044fe20000041804 */
[----:B----4-:R-:W-:Y:S04]  /*1bcc0*/  STL.64 [R1+0x1f10], R10 ;  /* 0x001f100a01007387 */ /* 0x010fe80000100a00 */
[----:B---3--:R0:W-:Y:S04]  /*1bcd0*/  STL.64 [R1+0x1f08], R8 ;  /* 0x001f080801007387 */ /* 0x0081e80000100a00 */
[----:B0-----:R-:W2:Y:S04]  /*1bce0*/  LDL.LU.64 R8, [R1+0x280] ;  /* 0x0002800001087983 */ /* 0x001ea80000300a00 */
[----:B------:R-:W2:Y:S04]  /*1bcf0*/  LDL.LU.64 R10, [R1+0x288] ;  /* 0x00028800010a7983 */ /* 0x000ea80000300a00 */
[----:B------:R0:W-:Y:S04]  /*1bd00*/  STL.64 [R1+0x1ed8], R24 ;  /* 0x001ed81801007387 */ /* 0x0001e80000100a00 */
[----:B0-----:R-:W3:Y:S04]  /*1bd10*/  LDL.LU.64 R24, [R1+0x290] ;  /* 0x0002900001187983 */ /* 0x001ee80000300a00 */
[----:B------:R-:W3:Y:S04]  /*1bd20*/  LDL.LU.64 R26, [R1+0x298] ;  /* 0x00029800011a7983 */ /* 0x000ee80000300a00 */
[----:B------:R-:W4:Y:S04]  /*1bd30*/  LDL.LU.64 R6, [R1+0x1f30] ;  /* 0x001f300001067983 */ /* 0x000f280000300a00 */
[----:B------:R-:W3:Y:S04]  /*1bd40*/  LDL.LU.64 R4, [R1+0x1f28] ;  /* 0x001f280001047983 */ /* 0x000ee80000300a00 */
[----:B------:R-:W-:Y:S04]  /*1bd50*/  STL.64 [R1+0x540], R20 ;  /* 0x0005401401007387 */ /* 0x000fe80000100a00 */
[----:B------:R0:W-:Y:S04]  /*1bd60*/  STL.64 [R1+0x548], R22 ;  /* 0x0005481601007387 */ /* 0x0001e80000100a00 */
[----:B0-----:R-:W2:Y:S04]  /*1bd70*/  LDL.LU.64 R22, [R1+0x1f20] ;  /* 0x001f200001167983 */ /* 0x001ea80000300a00 */
[----:B------:R-:W2:Y:S01]  /*1bd80*/  LDL.LU.64 R20, [R1+0x1f18] ;  /* 0x001f180001147983 */ /* 0x000ea20000300a00 */
[----:B---3--:R-:W-:Y:S03]  /*1bd90*/  HMMA.16816.F32.BF16 R12, R12, R4, R24 ;  /* 0x000000040c0c723c */ /* 0x008fe60000041818 */
[----:B------:R-:W3:Y:S04]  /*1bda0*/  LDL.LU.64 R24, [R1+0x250] ;  /* 0x0002500001187983 */ /* 0x000ee80000300a00 */
[----:B------:R-:W3:-:S15]  /*1bdb0*/  LDL.LU.64 R26, [R1+0x258] ;  /* 0x00025800011a7983 */ /* 0x000ede0000300a00 */
[----:B------:R-:W-:-:S01]  /*1bdc0*/  NOP ;  /* 0x0000000000007918 */ /* 0x000fc20000000000 */
[----:B------:R0:W-:Y:S04]  /*1bdd0*/  STL.64 [R1+0x290], R12 ;  /* 0x0002900c01007387 */ /* 0x0001e80000100a00 */
[----:B------:R1:W-:Y:S04]  /*1bde0*/  STL.64 [R1+0x298], R14 ;  /* 0x0002980e01007387 */ /* 0x0003e80000100a00 */
[----:B0-----:R-:W4:Y:S04]  /*1bdf0*/  LDL.LU.64 R12, [R1+0x230] ;  /* 0x00023000010c7983 */ /* 0x001f280000300a00 */
[----:B-1----:R-:W3:Y:S01]  /*1be00*/  LDL.LU.64 R14, [R1+0x238] ;  /* 0x00023800010e7983 */ /* 0x002ee20000300a00 */
[C---:B--2---:R-:W-:Y:S03]  /*1be10*/  HMMA.16816.F32.BF16 R16, R20.reuse, R16, R8 ;  /* 0x000000101410723c */ /* 0x044fe60000041808 */
[----:B---3--:R-:W-:Y:S04]  /*1be20*/  STL.64 [R1+0x1ed0], R14 ;  /* 0x001ed00e01007387 */ /* 0x008fe80000100a00 */
[----:B----4-:R0:W-:Y:S04]  /*1be30*/  STL.64 [R1+0x1ec8], R12 ;  /* 0x001ec80c01007387 */ /* 0x0101e80000100a00 */
[----:B0-----:R-:W2:Y:S04]  /*1be40*/  LDL.LU.64 R12, [R1+0x240] ;  /* 0x00024000010c7983 */ /* 0x001ea80000300a00 */
[----:B------:R-:W2:Y:S04]  /*1be50*/  LDL.LU.64 R14, [R1+0x248] ;  /* 0x00024800010e7983 */ /* 0x000ea80000300a00 */
[----:B------:R-:W-:Y:S04]  /*1be60*/  STL.64 [R1+0x1ea8], R6 ;  /* 0x001ea80601007387 */ /* 0x000fe80000100a00 */
[----:B------:R0:W-:Y:S04]  /*1be70*/  STL.64 [R1+0x1ea0], R4 ;  /* 0x001ea00401007387 */ /* 0x0001e80000100a00 */
[----:B0-----:R-:W3:Y:S04]  /*1be80*/  LDL.LU.64 R4, [R1+0x10] ;  /* 0x0000100001047983 */ /* 0x001ee80000300a00 */
        /* <DEDUP_REMOVED lines=12> */
[----:B----4-:R-:W-:Y:S06]  /*1bf50*/  HMMA.16816.F32.BF16 R8, R20, R16, R8 ;  /* 0x000000101408723c */ /* 0x010fec0000041808 */
[----:B------:R-:W-:-:S02]  /*1bf60*/  IMAD.MOV.U32 R2, RZ, RZ, R16 ;  /* 0x000000ffff027224 */ /* 0x000fc400078e0010 */
[----:B------:R-:W-:-:S15]  /*1bf70*/  IMAD.MOV.U32 R0, RZ, RZ, R17 ;  /* 0x000000ffff007224 */ /* 0x000fde00078e0011 */
[----:B------:R0:W-:Y:S04]  /*1bf80*/  STL.64 [R1+0x260], R8 ;  /* 0x0002600801007387 */ /* 0x0001e80000100a00 */
[----:B------:R-:W-:Y:S04]  /*1bf90*/  STL.64 [R1+0x268], R10 ;  /* 0x0002680a01007387 */ /* 0x000fe80000100a00 */
[----:B0-----:R-:W4:Y:S04]  /*1bfa0*/  LDL.LU.64 R8, [R1+0x1ee0] ;  /* 0x001ee00001087983 */ /* 0x001f280000300a00 */
[----:B------:R-:W2:Y:S04]  /*1bfb0*/  LDL.LU.64 R16, [R1+0x180] ;  /* 0x0001800001107983 */ /* 0x000ea80000300a00 */
[----:B------:R-:W3:Y:S01]  /*1bfc0*/  LDL.LU.64 R18, [R1+0x188] ;  /* 0x0001880001127983 */ /* 0x000ee20000300a00 */
[C---:B----4-:R-:W-:Y:S03]  /*1bfd0*/  HMMA.16816.F32.BF16 R24, R20.reuse, R8, R24 ;  /* 0x000000081418723c */ /* 0x050fe60000041818 */
[----:B---3--:R-:W-:Y:S04]  /*1bfe0*/  STL.64 [R1+0x1eb8], R18 ;  /* 0x001eb81201007387 */ /* 0x008fe80000100a00 */
[----:B--2---:R0:W-:Y:S04]  /*1bff0*/  STL.64 [R1+0x1eb0], R16 ;  /* 0x001eb01001007387 */ /* 0x0041e80000100a00 */
[----:B0-----:R-:W2:Y:S04]  /*1c000*/  LDL.LU.64 R16, [R1+0x220] ;  /* 0x0002200001107983 */ /* 0x001ea80000300a00 */
[----:B------:R-:W2:Y:S08]  /*1c010*/  LDL.LU.64 R18, [R1+0x228] ;  /* 0x0002280001127983 */ /* 0x000eb00000300a00 */
[----:B------:R0:W-:Y:S04]  /*1c020*/  STL.64 [R1+0x250], R24 ;  /* 0x0002501801007387 */ /* 0x0001e80000100a00 */
[----:B------:R-:W-:Y:S04]  /*1c030*/  STL.64 [R1+0x258], R26 ;  /* 0x0002581a01007387 */ /* 0x000fe80000100a00 */
[----:B0-----:R-:W3:Y:S04]  /*1c040*/  LDL.LU.64 R24, [R1+0x1ed8] ;  /* 0x001ed80001187983 */ /* 0x001ee80000300a00 */
[----:B------:R0:W-:Y:S04]  /*1c050*/  STL.64 [R1+0x1e80], R8 ;  /* 0x001e800801007387 */ /* 0x0001e80000100a00 */
[----:B0-----:R-:W4:Y:S01]  /*1c060*/  LDL.LU.64 R8, [R1+0x60] ;  /* 0x0000600001087983 */ /* 0x001f220000300a00 */
[----:B---3--:R-:W-:Y:S03]  /*1c070*/  HMMA.16816.F32.BF16 R24, R20, R24, R12 ;  /* 0x000000181418723c */ /* 0x008fe6000004180c */
[----:B------:R-:W3:Y:S04]  /*1c080*/  LDL.LU.64 R14, [R1+0x1ed0] ;  /* 0x001ed000010e7983 */ /* 0x000ee80000300a00 */
[----:B------:R-:W3:-:S15]  /*1c090*/  LDL.LU.64 R12, [R1+0x1ec8] ;  /* 0x001ec800010c7983 */ /* 0x000ede0000300a00 */
[----:B------:R-:W-:-:S01]  /*1c0a0*/  NOP ;  /* 0x0000000000007918 */ /* 0x000fc20000000000 */
[----:B------:R0:W-:Y:S04]  /*1c0b0*/  STL.64 [R1+0x240], R24 ;  /* 0x0002401801007387 */ /* 0x0001e80000100a00 */
[----:B------:R-:W-:Y:S04]  /*1c0c0*/  STL.64 [R1+0x248], R26 ;  /* 0x0002481a01007387 */ /* 0x000fe80000100a00 */
[----:B0-----:R-:W3:Y:S01]  /*1c0d0*/  LDL.LU.64 R24, [R1+0x1ec0] ;  /* 0x001ec00001187983 */ /* 0x001ee20000300a00 */
[----:B--2---:R-:W-:Y:S06]  /*1c0e0*/  HMMA.16816.F32.BF16 R16, R20, R4, R16 ;  /* 0x000000041410723c */ /* 0x004fec0000041810 */
[----:B------:R-:W-:-:S02]  /*1c0f0*/  IMAD.MOV.U32 R10, RZ, RZ, R4 ;  /* 0x000000ffff0a7224 */ /* 0x000fc400078e0004 */
[----:B------:R-:W-:Y:S01]  /*1c100*/  IMAD.MOV.U32 R3, RZ, RZ, R5 ;  /* 0x000000ffff037224 */ /* 0x000fe200078e0005 */
[----:B---3--:R-:W-:Y:S06]  /*1c110*/  HMMA.16816.F32.BF16 R12, R20, R24, R12 ;  /* 0x00000018140c723c */ /* 0x008fec000004180c */
[----:B------:R0:W-:Y:S04]  /*1c120*/  STL.64 [R1+0x1e88], R24 ;  /* 0x001e881801007387 */ /* 0x0001e80000100a00 */
[----:B0-----:R-:W4:-:S13]  /*1c130*/  LDL.LU.64 R24, [R1+0x160] ;  /* 0x0001600001187983 */ /* 0x001f1a0000300a00 */
[----:B------:R-:W-:Y:S04]  /*1c140*/  STL.64 [R1+0x230], R12 ;  /* 0x0002300c01007387 */ /* 0x000fe80000100a00 */
[----:B------:R-:W-:Y:S04]  /*1c150*/  STL.64 [R1+0x238], R14 ;  /* 0x0002380e01007387 */ /* 0x000fe80000100a00 */
[----:B------:R-:W0:Y:S04]  /*1c160*/  LDSM.16.MT88.4 R12, [R28+UR4+0x4000] ;  /* 0x004000041c0c783b */ /* 0x000e280008004200 */
[----:B------:R-:W4:Y:S04]  /*1c170*/  LDL.LU.64 R26, [R1+0x168] ;  /* 0x00016800011a7983 */ /* 0x000f280000300a00 */
[----:B0-----:R-:W-:Y:S04]  /*1c180*/  STL.64 [R1+0x1de8], R14 ;  /* 0x001de80e01007387 */ /* 0x001fe80000100a00 */
[----:B------:R-:W-:Y:S04]  /*1c190*/  STL.64 [R1+0x1de0], R12 ;  /* 0x001de00c01007387 */ /* 0x000fe80000100a00 */
[----:B------:R-:W-:Y:S04]  /*1c1a0*/  STL.64 [R1+0x220], R16 ;  /* 0x0002201001007387 */ /* 0x000fe80000100a00 */
[----:B------:R0:W-:Y:S04]  /*1c1b0*/  STL.64 [R1+0x228], R18 ;  /* 0x0002281201007387 */ /* 0x0001e80000100a00 */
[----:B0-----:R-:W2:Y:S04]  /*1c1c0*/  LDL.LU.64 R18, [R1+0x1eb8] ;  /* 0x001eb80001127983 */ /* 0x001ea80000300a00 */
[----:B------:R-:W2:Y:S04]  /*1c1d0*/  LDL.LU.64 R16, [R1+0x1eb0] ;  /* 0x001eb00001107983 */ /* 0x000ea80000300a00 */
[----:B------:R-:W3:Y:S04]  /*1c1e0*/  LDL.LU.64 R6, [R1+0x1ea8] ;  /* 0x001ea80001067983 */ /* 0x000ee80000300a00 */
[----:B------:R-:W2:Y:S02]  /*1c1f0*/  LDL.LU.64 R4, [R1+0x1ea0] ;  /* 0x001ea00001047983 */ /* 0x000ea40000300a00 */
[----:B--2---:R-:W-:Y:S02]  /*1c200*/  HMMA.16816.F32.BF16 R20, R20, R4, R16 ;  /* 0x000000041414723c */ /* 0x004fe40000041810 */
[----:B------:R-:W4:Y:S04]  /*1c210*/  LDL.LU.64 R18, [R1+0x1e98] ;  /* 0x001e980001127983 */ /* 0x000f280000300a00 */
[----:B------:R-:W4:-:S15]  /*1c220*/  LDL.LU.64 R16, [R1+0x1e90] ;  /* 0x001e900001107983 */ /* 0x000f1e0000300a00 */
[----:B------:R-:W-:-:S02]  /*1c230*/  NOP ;  /* 0x0000000000007918 */ /* 0x000fc40000000000 */
[----:B------:R0:W-:Y:S04]  /*1c240*/  STL.64 [R1+0x180], R20 ;  /* 0x0001801401007387 */ /* 0x0001e80000100a00 */
[----:B------:R-:W-:Y:S04]  /*1c250*/  STL.64 [R1+0x188], R22 ;  /* 0x0001881601007387 */ /* 0x000fe80000100a00 */
[----:B0-----:R-:W2:Y:S04]  /*1c260*/  LDL.LU.64 R20, [R1+0x70] ;  /* 0x0000700001147983 */ /* 0x001ea80000300a00 */
[----:B---3--:R-:W-:Y:S04]  /*1c270*/  STL.64 [R1+0x1e48], R6 ;  /* 0x001e480601007387 */ /* 0x008fe80000100a00 */
[----:B------:R0:W-:Y:S04]  /*1c280*/  STL.64 [R1+0x1e40], R4 ;  /* 0x001e400401007387 */ /* 0x0001e80000100a00 */
[----:B0-----:R-:W3:Y:S04]  /*1c290*/  LDL.LU.64 R4, [R1+0x170] ;  /* 0x0001700001047983 */ /* 0x001ee80000300a00 */
[----:B------:R-:W3:Y:S01]  /*1c2a0*/  LDL.LU.64 R6, [R1+0x178] ;  /* 0x0001780001067983 */ /* 0x000ee20000300a00 */
[----:B------:R-:W-:-:S02]  /*1c2b0*/  IMAD.MOV.U32 R12, RZ, RZ, R2 ;  /* 0x000000ffff0c7224 */ /* 0x000fc400078e0002 */
[----:B------:R-:W-:Y:S01]  /*1c2c0*/  IMAD.MOV.U32 R13, RZ, RZ, R0 ;  /* 0x000000ffff0d7224 */ /* 0x000fe200078e0000 */
[----:B----4-:R-:W-:Y:S01]  /*1c2d0*/  HMMA.16816.F32.BF16 R24, R16, R8, R24 ;  /* 0x000000081018723c */ /* 0x010fe20000041818 */
[----:B--2---:R-:W-:Y:S02]  /*1c2e0*/  IMAD.MOV.U32 R2, RZ, RZ, R20 ;  /* 0x000000ffff027224 */ /* 0x004fe400078e0014 */
[----:B------:R-:W-:-:S03]  /*1c2f0*/  IMAD.MOV.U32 R0, RZ, RZ, R21 ;  /* 0x000000ffff007224 */ /* 0x000fc600078e0015 */
[----:B---3--:R-:W-:Y:S01]  /*1c300*/  HMMA.16816.F32.BF16 R4, R16, R20, R4 ;  /* 0x000000141004723c */ /* 0x008fe20000041804 */
[----:B------:R-:W0:-:S15]  /*1c310*/  LDSM.16.MT88.4 R20, [R28+UR4+0x4080] ;  /* 0x004080041c14783b */ /* 0x000e1e0008004200 */
[----:B------:R-:W-:-:S07]  /*1c320*/  NOP ;  /* 0x0000000000007918 */ /* 0x000fce0000000000 */
[----:B------:R1:W-:Y:S04]  /*1c330*/  STL.64 [R1+0x170], R4 ;  /* 0x0001700401007387 */ /* 0x0003e80000100a00 */
[----:B------:R2:W-:Y:S04]  /*1c340*/  STL.64 [R1+0x178], R6 ;  /* 0x0001780601007387 */ /* 0x0005e80000100a00 */
[----:B-1----:R-:W3:Y:S04]  /*1c350*/  LDL.LU.64 R4, [R1+0x150] ;  /* 0x0001500001047983 */ /* 0x002ee80000300a00 */
[----:B--2---:R-:W3:Y:S04]  /*1c360*/  LDL.LU.64 R6, [R1+0x158] ;  /* 0x0001580001067983 */ /* 0x004ee80000300a00 */
[----:B0-----:R-:W-:Y:S04]  /*1c370*/  STL.64 [R1+0x1d28], R22 ;  /* 0x001d281601007387 */ /* 0x001fe80000100a00 */
[----:B------:R-:W-:Y:S04]  /*1c380*/  STL.64 [R1+0x1d20], R20 ;  /* 0x001d201401007387 */ /* 0x000fe80000100a00 */
[----:B------:R0:W-:Y:S04]  /*1c390*/  STL.64 [R1+0x160], R24 ;  /* 0x0001601801007387 */ /* 0x0001e80000100a00 */
[----:B------:R1:W-:Y:S04]  /*1c3a0*/  STL.64 [R1+0x168], R26 ;  /* 0x0001681a01007387 */ /* 0x0003e80000100a00 */
[----:B0-----:R-:W2:Y:S01]  /*1c3b0*/  LDL.LU.64 R24, [R1+0x1e88] ;  /* 0x001e880001187983 */ /* 0x001ea20000300a00 */
[----:B------:R-:W-:-:S02]  /*1c3c0*/  IMAD.MOV.U32 R23, RZ, RZ, R9 ;  /* 0x000000ffff177224 */ /* 0x000fc400078e0009 */
[----:B------:R-:W-:Y:S02]  /*1c3d0*/  IMAD.MOV.U32 R20, RZ, RZ, R10 ;  /* 0x000000ffff147224 */ /* 0x000fe400078e000a */
[----:B------:R-:W-:Y:S02]  /*1c3e0*/  IMAD.MOV.U32 R21, RZ, RZ, R3 ;  /* 0x000000ffff157224 */ /* 0x000fe400078e0003 */
[----:B-1----:R-:W-:Y:S02]  /*1c3f0*/  IMAD.MOV.U32 R26, RZ, RZ, R8 ;  /* 0x000000ffff1a7224 */ /* 0x002fe400078e0008 */
[----:B------:R-:W4:Y:S04]  /*1c400*/  LDL.LU.64 R8, [R1+0x1e80] ;  /* 0x001e800001087983 */ /* 0x000f280000300a00 */
[----:B------:R-:W-:Y:S04]  /*1c410*/  STL [R1+0x1e78], R23 ;  /* 0x001e781701007387 */ /* 0x000fe80000100800 */
[----:B------:R0:W-:Y:S04]  /*1c420*/  STL.64 [R1+0x1e70], R20 ;  /* 0x001e701401007387 */ /* 0x0001e80000100a00 */
[----:B0-----:R-:W4:Y:S04]  /*1c430*/  LDL.LU.64 R20, [R1+0x130] ;  /* 0x0001300001147983 */ /* 0x001f280000300a00 */
[----:B------:R-:W4:Y:S04]  /*1c440*/  LDL.LU.64 R22, [R1+0x138] ;  /* 0x0001380001167983 */ /* 0x000f280000300a00 */
[----:B------:R-:W-:Y:S01]  /*1c450*/  STL [R1+0x1e68], R26 ;  /* 0x001e681a01007387 */ /* 0x000fe20000100800 */
[----:B---3--:R-:W-:Y:S03]  /*1c460*/  HMMA.16816.F32.BF16 R4, R16, R12, R4 ;  /* 0x0000000c1004723c */ /* 0x008fe60000041804 */
[----:B--2---:R0:W-:Y:S04]  /*1c470*/  STL.64 [R1+0x1e60], R24 ;  /* 0x001e601801007387 */ /* 0x0041e80000100a00 */
[----:B0-----:R-:W4:-:S15]  /*1c480*/  LDL.LU.64 R24, [R1+0x30] ;  /* 0x0000300001187983 */ /* 0x001f1e0000300a00 */
[----:B------:R-:W-:-:S01]  /*1c490*/  NOP ;  /* 0x0000000000007918 */ /* 0x000fc20000000000 */
[----:B------:R0:W-:Y:S04]  /*1c4a0*/  STL.64 [R1+0x150], R4 ;  /* 0x0001500401007387 */ /* 0x0001e80000100a00 */
[----:B------:R1:W-:Y:S04]  /*1c4b0*/  STL.64 [R1+0x158], R6 ;  /* 0x0001580601007387 */ /* 0x0003e80000100a00 */
[----:B0-----:R-:W2:Y:S04]  /*1c4c0*/  LDL.LU.64 R4, [R1+0x110] ;  /* 0x0001100001047983 */ /* 0x001ea80000300a00 */
[----:B-1----:R-:W3:Y:S04]  /*1c4d0*/  LDL.LU.64 R6, [R1+0x118] ;  /* 0x0001180001067983 */ /* 0x002ee80000300a00 */
[----:B---3--:R-:W-:Y:S04]  /*1c4e0*/  STL.64 [R1+0x1e58], R6 ;  /* 0x001e580601007387 */ /* 0x008fe80000100a00 */
[----:B--2---:R0:W-:Y:S04]  /*1c4f0*/  STL.64 [R1+0x1e50], R4 ;  /* 0x001e500401007387 */ /* 0x0041e80000100a00 */
[----:B0-----:R-:W2:Y:S04]  /*1c500*/  LDL.LU.64 R4, [R1+0x120] ;  /* 0x0001200001047983 */ /* 0x001ea80000300a00 */
[----:B------:R-:W2:Y:S04]  /*1c510*/  LDL.LU.64 R6, [R1+0x128] ;  /* 0x0001280001067983 */ /* 0x000ea80000300a00 */
[----:B------:R0:W-:Y:S04]  /*1c520*/  STL.64 [R1+0x1e18], R12 ;  /* 0x001e180c01007387 */ /* 0x0001e80000100a00 */
[----:B0-----:R-:W3:Y:S04]  /*1c530*/  LDL.LU.64 R12, [R1+0x140] ;  /* 0x00014000010c7983 */ /* 0x001ee80000300a00 */
[----:B------:R-:W3:Y:S01]  /*1c540*/  LDL.LU.64 R14, [R1+0x148] ;  /* 0x00014800010e7983 */ /* 0x000ee20000300a00 */
[C---:B----4-:R-:W-:Y:S06]  /*1c550*/  HMMA.16816.F32.BF16 R20, R16.reuse, R24, R20 ;  /* 0x000000181014723c */ /* 0x050fec0000041814 */
[----:B------:R-:W-:Y:S01]  /*1c560*/  IMAD.MOV.U32 R3, RZ, RZ, R25 ;  /* 0x000000ffff037224 */ /* 0x000fe200078e0019 */
[----:B---3--:R-:W-:-:S15]  /*1c570*/  HMMA.16816.F32.BF16 R12, R16, R8, R12 ;  /* 0x00000008100c723c */ /* 0x008fde000004180c */
[----:B------:R-:W-:-:S08]  /*1c580*/  NOP ;  /* 0x0000000000007918 */ /* 0x000fd00000000000 */
[----:B------:R-:W-:Y:S04]  /*1c590*/  STL.64 [R1+0x140], R12 ;  /* 0x0001400c01007387 */ /* 0x000fe80000100a00 */
[----:B------:R0:W-:Y:S02]  /*1c5a0*/  STL.64 [R1+0x148], R14 ;  /* 0x0001480e01007387 */ /* 0x0001e40000100a00 */
[----:B0-----:R-:W-:Y:S02]  /*1c5b0*/  IMAD.MOV.U32 R15, RZ, RZ, R8 ;  /* 0x000000ffff0f7224 */ /* 0x001fe400078e0008 */
[----:B------:R-:W-:Y:S02]  /*1c5c0*/  IMAD.MOV.U32 R14, RZ, RZ, R9 ;  /* 0x000000ffff0e7224 */ /* 0x000fe400078e0009 */
[----:B------:R-:W3:Y:S04]  /*1c5d0*/  LDL.LU.64 R8, [R1+0x100] ;  /* 0x0001000001087983 */ /* 0x000ee80000300a00 */
[----:B------:R-:W3:Y:S04]  /*1c5e0*/  LDL.LU.64 R10, [R1+0x108] ;  /* 0x00010800010a7983 */ /* 0x000ee80000300a00 */
[----:B------:R-:W-:Y:S04]  /*1c5f0*/  STL.64 [R1+0x130], R20 ;  /* 0x0001301401007387 */ /* 0x000fe80000100a00 */
[----:B------:R0:W-:Y:S04]  /*1c600*/  STL.64 [R1+0x138], R22 ;  /* 0x0001381601007387 */ /* 0x0001e80000100a00 */
[----:B0-----:R-:W4:Y:S04]  /*1c610*/  LDL.LU R23, [R1+0x1e78] ;  /* 0x001e780001177983 */ /* 0x001f280000300800 */
[----:B------:R-:W3:Y:S01]  /*1c620*/  LDL.LU.64 R20, [R1+0x1e70] ;  /* 0x001e700001147983 */ /* 0x000ee20000300a00 */
[----:B------:R-:W-:-:S03]  /*1c630*/  IMAD.MOV.U32 R22, RZ, RZ, R24 ;  /* 0x000000ffff167224 */ /* 0x000fc600078e0018 */
[----:B------:R-:W4:Y:S04]  /*1c640*/  LDL.LU R26, [R1+0x1e68] ;  /* 0x001e6800011a7983 */ /* 0x000f280000300800 */
[----:B------:R-:W2:Y:S02]  /*1c650*/  LDL.LU.64 R24, [R1+0x1e60] ;  /* 0x001e600001187983 */ /* 0x000ea40000300a00 */
[----:B--2---:R-:W-:-:S15]  /*1c660*/  HMMA.16816.F32.BF16 R4, R16, R24, R4 ;  /* 0x000000181004723c */ /* 0x004fde0000041804 */
[----:B------:R-:W-:-:S08]  /*1c670*/  NOP ;  /* 0x0000000000007918 */ /* 0x000fd00000000000 */
[----:B------:R-:W-:Y:S04]  /*1c680*/  STL.64 [R1+0x120], R4 ;  /* 0x0001200401007387 */ /* 0x000fe80000100a00 */
[----:B------:R0:W-:Y:S04]  /*1c690*/  STL.64 [R1+0x128], R6 ;  /* 0x0001280601007387 */ /* 0x0001e80000100a00 */
[----:B0-----:R-:W3:Y:S04]  /*1c6a0*/  LDL.LU.64 R6, [R1+0x1e58] ;  /* 0x001e580001067983 */ /* 0x001ee80000300a00 */
[----:B------:R-:W3:Y:S04]  /*1c6b0*/  LDL.LU.64 R4, [R1+0x1e50] ;  /* 0x001e500001047983 */ /* 0x000ee80000300a00 */
[----:B------:R0:W-:Y:S02]  /*1c6c0*/  STL.64 [R1+0x1df0], R24 ;  /* 0x001df01801007387 */ /* 0x0001e40000100a00 */
[----:B0-----:R-:W-:-:S02]  /*1c6d0*/  IMAD.MOV.U32 R24, RZ, RZ, R22 ;  /* 0x000000ffff187224 */ /* 0x001fc400078e0016 */
[----:B------:R-:W-:-:S05]  /*1c6e0*/  IMAD.MOV.U32 R25, RZ, RZ, R3 ;  /* 0x000000ffff197224 */ /* 0x000fca00078e0003 */
[----:B------:R-:W-:Y:S01]  /*1c6f0*/  STL.64 [R1+0x1e00], R24 ;  /* 0x001e001801007387 */ /* 0x000fe20000100a00 */
[----:B---3--:R-:W-:-:S15]  /*1c700*/  HMMA.16816.F32.BF16 R4, R16, R20, R4 ;  /* 0x000000141004723c */ /* 0x008fde0000041804 */
[----:B------:R-:W-:-:S08]  /*1c710*/  NOP ;  /* 0x0000000000007918 */ /* 0x000fd00000000000 */
[----:B------:R-:W-:Y:S04]  /*1c720*/  STL.64 [R1+0x110], R4 ;  /* 0x0001100401007387 */ /* 0x000fe80000100a00 */
[----:B------:R0:W-:Y:S04]  /*1c730*/  STL.64 [R1+0x118], R6 ;  /* 0x0001180601007387 */ /* 0x0001e80000100a00 */
[----:B0-----:R-:W2:Y:S04]  /*1c740*/  LDL.LU.64 R6, [R1+0x1e48] ;  /* 0x001e480001067983 */ /* 0x001ea80000300a00 */
[----:B------:R-:W3:Y:S04]  /*1c750*/  LDL.LU.64 R4, [R1+0x1e40] ;  /* 0x001e400001047983 */ /* 0x000ee80000300a00 */
[----:B------:R0:W-:Y:S01]  /*1c760*/  STL.64 [R1+0x1df8], R20 ;  /* 0x001df81401007387 */ /* 0x0001e20000100a00 */
[----:B----4-:R-:W-:-:S03]  /*1c770*/  IMAD.MOV.U32 R13, RZ, RZ, R23 ;  /* 0x000000ffff0d7224 */ /* 0x010fc600078e0017 */
[----:B0-----:R-:W4:Y:S04]  /*1c780*/  LDL.LU.64 R20, [R1+0xf0] ;  /* 0x0000f00001147983 */ /* 0x001f280000300a00 */
[----:B------:R-:W4:Y:S01]  /*1c790*/  LDL.LU.64 R22, [R1+0xf8] ;  /* 0x0000f80001167983 */ /* 0x000f220000300a00 */
[----:B---3--:R-:W-:Y:S03]  /*1c7a0*/  HMMA.16816.F32.BF16 R16, R16, R4, R8 ;  /* 0x000000041010723c */ /* 0x008fe60000041808 */
[----:B------:R-:W4:Y:S04]  /*1c7b0*/  LDL.LU.64 R10, [R1+0x1e38] ;  /* 0x001e3800010a7983 */ /* 0x000f280000300a00 */
[----:B------:R-:W4:Y:S01]  /*1c7c0*/  LDL.LU.64 R8, [R1+0x1e30] ;  /* 0x001e300001087983 */ /* 0x000f220000300a00 */
[----:B------:R-:W-:-:S02]  /*1c7d0*/  IMAD.MOV.U32 R24, RZ, RZ, R2 ;  /* 0x000000ffff187224 */ /* 0x000fc400078e0002 */
[----:B------:R-:W-:Y:S01]  /*1c7e0*/  IMAD.MOV.U32 R25, RZ, RZ, R0 ;  /* 0x000000ffff197224 */ /* 0x000fe200078e0000 */
[----:B--2---:R-:W-:Y:S04]  /*1c7f0*/  STL.64 [R1+0x1e10], R6 ;  /* 0x001e100601007387 */ /* 0x004fe80000100a00 */
[----:B------:R0:W-:Y:S08]  /*1c800*/  STL.64 [R1+0x1e08], R4 ;  /* 0x001e080401007387 */ /* 0x0001f00000100a00 */
[----:B------:R-:W-:Y:S04]  /*1c810*/  STL.64 [R1+0x100], R16 ;  /* 0x0001001001007387 */ /* 0x000fe80000100a00 */
[----:B------:R-:W-:Y:S04]  /*1c820*/  STL.64 [R1+0x108], R18 ;  /* 0x0001081201007387 */ /* 0x000fe80000100a00 */
[----:B------:R-:W1:Y:S01]  /*1c830*/  LDSM.16.MT88.4 R16, [R28+UR4+0x4100] ;  /* 0x004100041c10783b */ /* 0x000e620008004200 */
[----:B----4-:R-:W-:-:S15]  /*1c840*/  HMMA.16816.F32.BF16 R20, R8, R24, R20 ;  /* 0x000000180814723c */ /* 0x010fde0000041814 */
[----:B------:R-:W-:-:S08]  /*1c850*/  NOP ;  /* 0x0000000000007918 */ /* 0x000fd00000000000 */
[----:B------:R-:W-:Y:S04]  /*1c860*/  STL [R1+0xf0], R20 ;  /* 0x0000f01401007387 */ /* 0x000fe80000100800 */
[----:B0-----:R-:W2:Y:S04]  /*1c870*/  LDL.LU.64 R4, [R1+0xd0] ;  /* 0x0000d00001047983 */ /* 0x001ea80000300a00 */
[----:B------:R-:W3:Y:S01]  /*1c880*/  LDL.LU.64 R6, [R1+0xd8] ;  /* 0x0000d80001067983 */ /* 0x000ee20000300a00 */
[----:B------:R-:W-:Y:S02]  /*1c890*/  IMAD.MOV.U32 R2, RZ, RZ, R23 ;  /* 0x000000ffff027224 */ /* 0x000fe400078e0017 */
[----:B------:R-:W-:-:S02]  /*1c8a0*/  IMAD.MOV.U32 R12, RZ, RZ, R26 ;  /* 0x000000ffff0c7224 */ /* 0x000fc400078e001a */
[----:B------:R-:W-:Y:S02]  /*1c8b0*/  IMAD.MOV.U32 R3, RZ, RZ, R22 ;  /* 0x000000ffff037224 */ /* 0x000fe400078e0016 */
[----:B------:R-:W-:Y:S01]  /*1c8c0*/  IMAD.MOV.U32 R0, RZ, RZ, R21 ;  /* 0x000000ffff007224 */ /* 0x000fe200078e0015 */
[----:B---3--:R-:W-:Y:S04]  /*1c8d0*/  STL.64 [R1+0x1e28], R6 ;  /* 0x001e280601007387 */ /* 0x008fe80000100a00 */
[----:B--2---:R0:W-:Y:S04]  /*1c8e0*/  STL.64 [R1+0x1e20], R4 ;  /* 0x001e200401007387 */ /* 0x0041e80000100a00 */
[----:B0-----:R-:W2:Y:S04]  /*1c8f0*/  LDL.LU.64 R4, [R1+0xe0] ;  /* 0x0000e00001047983 */ /* 0x001ea80000300a00 */
[----:B------:R-:W2:Y:S04]  /*1c900*/  LDL.LU.64 R6, [R1+0xe8] ;  /* 0x0000e80001067983 */ /* 0x000ea80000300a00 */
[----:B------:R-:W3:Y:S04]  /*1c910*/  LDL.LU.64 R24, [R1+0xc0] ;  /* 0x0000c00001187983 */ /* 0x000ee80000300a00 */
[----:B------:R-:W3:Y:S04]  /*1c920*/  LDL.LU.64 R26, [R1+0xc8] ;  /* 0x0000c800011a7983 */ /* 0x000ee80000300a00 */
[----:B------:R-:W4:Y:S04]  /*1c930*/  LDL.LU.64 R20, [R1+0xb0] ;  /* 0x0000b00001147983 */ /* 0x000f280000300a00 */
[----:B------:R-:W4:Y:S04]  /*1c940*/  LDL.LU.64 R22, [R1+0xb8] ;  /* 0x0000b80001167983 */ /* 0x000f280000300a00 */
[----:B------:R-:W-:Y:S04]  /*1c950*/  STL [R1+0x16a4], R2 ;  /* 0x0016a40201007387 */ /* 0x000fe80000100800 */
[----:B------:R-:W-:Y:S04]  /*1c960*/  STL [R1+0x16a0], R3 ;  /* 0x0016a00301007387 */ /* 0x000fe80000100800 */
[----:B------:R-:W-:Y:S04]  /*1c970*/  STL [R1+0x169c], R0 ;  /* 0x00169c0001007387 */ /* 0x000fe80000100800 */
[----:B-1----:R0:W-:Y:S04]  /*1c980*/  STL.64 [R1+0x1cb8], R18 ;  /* 0x001cb81201007387 */ /* 0x0021e80000100a00 */
[----:B------:R1:W-:Y:S04]  /*1c990*/  STL.64 [R1+0x1cb0], R16 ;  /* 0x001cb01001007387 */ /* 0x0003e80000100a00 */
[----:B0-----:R-:W4:Y:S01]  /*1c9a0*/  LDL R18, [R1+0x48] ;  /* 0x0000480001127983 */ /* 0x001f220000100800 */
[----:B-1----:R-:W-:-:S02]  /*1c9b0*/  IMAD.MOV.U32 R16, RZ, RZ, R15 ;  /* 0x000000ffff107224 */ /* 0x002fc400078e000f */
[----:B------:R-:W-:Y:S01]  /*1c9c0*/  IMAD.MOV.U32 R17, RZ, RZ, R14 ;  /* 0x000000ffff117224 */ /* 0x000fe200078e000e */
[----:B------:R-:W4:Y:S01]  /*1c9d0*/  LDL R19, [R1+0x4c] ;  /* 0x00004c0001137983 */ /* 0x000f220000100800 */
[----:B--2---:R-:W-:Y:S03]  /*1c9e0*/  HMMA.16816.F32.BF16 R12, R8, R12, R4 ;  /* 0x0000000c080c723c */ /* 0x004fe60000041804 */
[----:B------:R-:W2:Y:S04]  /*1c9f0*/  LDL.LU.64 R6, [R1+0x1e28] ;  /* 0x001e280001067983 */ /* 0x000ea80000300a00 */
[----:B------:R-:W2:-:S15]  /*1ca00*/  LDL.LU.64 R4, [R1+0x1e20] ;  /* 0x001e200001047983 */ /* 0x000e9e0000300a00 */
[----:B------:R-:W-:-:S01]  /*1ca10*/  NOP ;  /* 0x0000000000007918 */ /* 0x000fc20000000000 */
[----:B------:R0:W-:Y:S04]  /*1ca20*/  STL.64 [R1+0xe0], R12 ;  /* 0x0000e00c01007387 */ /* 0x0001e80000100a00 */
[----:B------:R2:W-:Y:S04]  /*1ca30*/  STL.64 [R1+0xe8], R14 ;  /* 0x0000e80e01007387 */ /* 0x0005e80000100a00 */
[----:B0-----:R-:W2:Y:S01]  /*1ca40*/  LDL.LU.64 R12, [R1+0x1e18] ;  /* 0x001e1800010c7983 */ /* 0x001ea20000300a00 */
[C---:B---3--:R-:W-:Y:S06]  /*1ca50*/  HMMA.16816.F32.BF16 R24, R8.reuse, R16, R24 ;  /* 0x000000100818723c */ /* 0x048fec0000041818 */
[----:B--2---:R-:W-:Y:S01]  /*1ca60*/  HMMA.16816.F32.BF16 R12, R8, R12, R4 ;  /* 0x0000000c080c723c */ /* 0x004fe20000041804 */
[----:B------:R-:W2:Y:S04]  /*1ca70*/  LDL.LU.64 R6, [R1+0x1e10] ;  /* 0x001e100001067983 */ /* 0x000ea80000300a00 */
[----:B------:R-:W3:-:S15]  /*1ca80*/  LDL.LU.64 R4, [R1+0x1e08] ;  /* 0x001e080001047983 */ /* 0x000ede0000300a00 */
[----:B------:R-:W-:-:S04]  /*1ca90*/  NOP ;  /* 0x0000000000007918 */ /* 0x000fc80000000000 */
[----:B------:R-:W-:Y:S02]  /*1caa0*/  IMAD.MOV.U32 R0, RZ, RZ, R15 ;  /* 0x000000ffff007224 */ /* 0x000fe400078e000f */
[----:B------:R-:W-:Y:S02]  /*1cab0*/  IMAD.MOV.U32 R3, RZ, RZ, R14 ;  /* 0x000000ffff037224 */ /* 0x000fe400078e000e */
[----:B------:R-:W-:Y:S01]  /*1cac0*/  IMAD.MOV.U32 R2, RZ, RZ, R13 ;  /* 0x000000ffff027224 */ /* 0x000fe200078e000d */
[----:B------:R0:W-:Y:S04]  /*1cad0*/  STL [R1+0xd0], R12 ;  /* 0x0000d00c01007387 */ /* 0x0001e80000100800 */
[----:B0-----:R-:W2:Y:S04]  /*1cae0*/  LDL.LU.64 R12, [R1+0xa0] ;  /* 0x0000a000010c7983 */ /* 0x001ea80000300a00 */
[----:B------:R-:W2:Y:S04]  /*1caf0*/  LDL.LU.64 R14, [R1+0xa8] ;  /* 0x0000a800010e7983 */ /* 0x000ea80000300a00 */
[----:B------:R-:W-:Y:S04]  /*1cb00*/  STL [R1+0x16b0], R0 ;  /* 0x0016b00001007387 */ /* 0x000fe80000100800 */
[----:B------:R-:W-:Y:S04]  /*1cb10*/  STL [R1+0x16ac], R3 ;  /* 0x0016ac0301007387 */ /* 0x000fe80000100800 */
[----:B------:R-:W-:Y:S04]  /*1cb20*/  STL [R1+0x16a8], R2 ;  /* 0x0016a80201007387 */ /* 0x000fe80000100800 */
[----:B------:R0:W-:Y:S04]  /*1cb30*/  STL.64 [R1+0xc0], R24 ;  /* 0x0000c01801007387 */ /* 0x0001e80000100a00 */
[----:B------:R-:W-:Y:S04]  /*1cb40*/  STL.64 [R1+0xc8], R26 ;  /* 0x0000c81a01007387 */ /* 0x000fe80000100a00 */
[----:B0-----:R-:W3:Y:S04]  /*1cb50*/  LDL.LU.64 R24, [R1+0x1e00] ;  /* 0x001e000001187983 */ /* 0x001ee80000300a00 */
[----:B----4-:R0:W-:Y:S04]  /*1cb60*/  STL.64 [R1+0x1d78], R18 ;  /* 0x001d781201007387 */ /* 0x0101e80000100a00 */
[----:B------:R-:W4:Y:S04]  /*1cb70*/  LDL.LU.64 R16, [R1+0x90] ;  /* 0x0000900001107983 */ /* 0x000f280000300a00 */
[----:B0-----:R-:W4:Y:S01]  /*1cb80*/  LDL.LU.64 R18, [R1+0x98] ;  /* 0x0000980001127983 */ /* 0x001f220000300a00 */
[----:B---3--:R-:W-:Y:S03]  /*1cb90*/  HMMA.16816.F32.BF16 R24, R8, R24, R20 ;  /* 0x000000180818723c */ /* 0x008fe60000041814 */
[----:B------:R-:W4:-:S15]  /*1cba0*/  LDL.LU.64 R20, [R1+0x1df8] ;  /* 0x001df80001147983 */ /* 0x000f1e0000300a00 */
[----:B------:R-:W-:-:S05]  /*1cbb0*/  NOP ;  /* 0x0000000000007918 */ /* 0x000fca0000000000 */
[----:B------:R0:W-:Y:S01]  /*1cbc0*/  STL [R1+0xb0], R24 ;  /* 0x0000b01801007387 */ /* 0x0001e20000100800 */
[----:B------:R-:W-:-:S03]  /*1cbd0*/  IMAD.MOV.U32 R0, RZ, RZ, R25 ;  /* 0x000000ffff007224 */ /* 0x000fc600078e0019 */
[----:B0-----:R-:W2:Y:S01]  /*1cbe0*/  LDL.LU.64 R24, [R1+0x1df0] ;  /* 0x001df00001187983 */ /* 0x001ea20000300a00 */
[----:B------:R-:W-:Y:S02]  /*1cbf0*/  IMAD.MOV.U32 R3, RZ, RZ, R26 ;  /* 0x000000ffff037224 */ /* 0x000fe400078e001a */
[----:B------:R-:W-:-:S05]  /*1cc00*/  IMAD.MOV.U32 R2, RZ, RZ, R27 ;  /* 0x000000ffff027224 */ /* 0x000fca00078e001b */
[----:B------:R-:W-:Y:S04]  /*1cc10*/  STL [R1+0x1940], R2 ;  /* 0x0019400201007387 */ /* 0x000fe80000100800 */
[----:B------:R-:W-:Y:S04]  /*1cc20*/  STL [R1+0x193c], R3 ;  /* 0x00193c0301007387 */ /* 0x000fe80000100800 */
[----:B------:R-:W-:Y:S01]  /*1cc30*/  STL [R1+0x1938], R0 ;  /* 0x0019380001007387 */ /* 0x000fe20000100800 */
[----:B--2---:R-:W-:Y:S03]  /*1cc40*/  HMMA.16816.F32.BF16 R24, R8, R24, R12 ;  /* 0x000000180818723c */ /* 0x004fe6000004180c */
[----:B------:R-:W2:Y:S04]  /*1cc50*/  LDL.LU.64 R14, [R1+0x1de8] ;  /* 0x001de800010e7983 */ /* 0x000ea80000300a00 */
[----:B------:R-:W2:-:S15]  /*1cc60*/  LDL.LU.64 R12, [R1+0x1de0] ;  /* 0x001de000010c7983 */ /* 0x000e9e0000300a00 */
[----:B------:R-:W-:-:S01]  /*1cc70*/  NOP ;  /* 0x0000000000007918 */ /* 0x000fc20000000000 */
[----:B------:R-:W-:Y:S04]  /*1cc80*/  STL.64 [R1+0xa0], R24 ;  /* 0x0000a01801007387 */ /* 0x000fe80000100a00 */
[----:B------:R0:W-:Y:S04]  /*1cc90*/  STL.64 [R1+0xa8], R26 ;  /* 0x0000a81a01007387 */ /* 0x0001e80000100a00 */
[----:B0-----:R-:W3:Y:S01]  /*1cca0*/  LDL.LU.64 R26, [R1+0x1dd8] ;  /* 0x001dd800011a7983 */ /* 0x001ee20000300a00 */
[----:B----4-:R-:W-:Y:S03]  /*1ccb0*/  HMMA.16816.F32.BF16 R16, R8, R20, R16 ;  /* 0x000000140810723c */ /* 0x010fe60000041810 */
[----:B------:R-:W4:Y:S01]  /*1ccc0*/  LDL.LU.64 R24, [R1+0x1dd0] ;  /* 0x001dd00001187983 */ /* 0x000f220000300a00 */
[----:B------:R-:W-:-:S02]  /*1ccd0*/  IMAD.MOV.U32 R22, RZ, RZ, R6 ;  /* 0x000000ffff167224 */ /* 0x000fc400078e0006 */
[----:B------:R-:W-:Y:S02]  /*1cce0*/  IMAD.MOV.U32 R23, RZ, RZ, R7 ;  /* 0x000000ffff177224 */ /* 0x000fe400078e0007 */
[----:B---3--:R-:W-:Y:S02]  /*1ccf0*/  IMAD.MOV.U32 R20, RZ, RZ, R26 ;  /* 0x000000ffff147224 */ /* 0x008fe400078e001a */
[----:B------:R-:W4:-:S13]  /*1cd00*/  LDL.LU R26, [R1+0x1dc8] ;  /* 0x001dc800011a7983 */ /* 0x000f1a0000300800 */
[----:B------:R-:W-:Y:S04]  /*1cd10*/  STL.64 [R1+0x90], R16 ;  /* 0x0000901001007387 */ /* 0x000fe80000100a00 */
[----:B------:R-:W-:Y:S01]  /*1cd20*/  STL.64 [R1+0x98], R18 ;  /* 0x0000981201007387 */ /* 0x000fe20000100a00 */
[----:B------:R-:W-:-:S03]  /*1cd30*/  IMAD.MOV.U32 R21, RZ, RZ, R27 ;  /* 0x000000ffff157224 */ /* 0x000fc600078e001b */
[----:B------:R-:W4:Y:S04]  /*1cd40*/  LDL.LU R27, [R1+0x1dc4] ;  /* 0x001dc400011b7983 */ /* 0x000f280000300800 */
[----:B------:R-:W3:Y:S04]  /*1cd50*/  LDL.LU R6, [R1+0x1dc0] ;  /* 0x001dc00001067983 */ /* 0x000ee80000300800 */
[----:B------:R-:W3:Y:S04]  /*1cd60*/  LDL.LU R7, [R1+0x1dbc] ;  /* 0x001dbc0001077983 */ /* 0x000ee80000300800 */
[----:B------:R0:W-:Y:S04]  /*1cd70*/  STL.64 [R1+0x1d38], R22 ;  /* 0x001d381601007387 */ /* 0x0001e80000100a00 */
[----:B------:R-:W-:Y:S04]  /*1cd80*/  STL.64 [R1+0x1d30], R20 ;  /* 0x001d301401007387 */ /* 0x000fe80000100a00 */
[----:B0-----:R-:W2:Y:S04]  /*1cd90*/  LDL R22, [R1+0x18] ;  /* 0x0000180001167983 */ /* 0x001ea80000100800 */
[----:B------:R-:W2:Y:S01]  /*1cda0*/  LDL R23, [R1+0x1c] ;  /* 0x00001c0001177983 */ /* 0x000ea20000100800 */
[----:B----4-:R-:W-:Y:S03]  /*1cdb0*/  HMMA.16816.F32.BF16 R8, R8, R4, R24 ;  /* 0x000000040808723c */ /* 0x010fe60000041818 */
[----:B--2---:R0:W-:Y:S04]  /*1cdc0*/  STL.64 [R1+0x1d48], R22 ;  /* 0x001d481601007387 */ /* 0x0041e80000100a00 */
[----:B0-----:R-:W2:-:S15]  /*1cdd0*/  LDL R22, [R1+0x28] ;  /* 0x0000280001167983 */ /* 0x001e9e0000100800 */
[----:B------:R-:W-:-:S01]  /*1cde0*/  NOP ;  /* 0x0000000000007918 */ /* 0x000fc20000000000 */
[----:B------:R-:W-:Y:S04]  /*1cdf0*/  STL.64 [R1+0x80], R8 ;  /* 0x0000800801007387 */ /* 0x000fe80000100a00 */
[----:B------:R-:W-:Y:S04]  /*1ce00*/  STL.64 [R1+0x88], R10 ;  /* 0x0000880a01007387 */ /* 0x000fe80000100a00 */
[----:B------:R-:W4:Y:S04]  /*1ce10*/  LDL R18, [R1+0x58] ;  /* 0x0000580001127983 */ /* 0x000f280000100800 */
[----:B------:R-:W4:Y:S04]  /*1ce20*/  LDL R19, [R1+0x5c] ;  /* 0x00005c0001137983 */ /* 0x000f280000100800 */
[----:B------:R-:W2:Y:S04]  /*1ce30*/  LDL R23, [R1+0x2c] ;  /* 0x00002c0001177983 */ /* 0x000ea80000100800 */
[----:B------:R-:W0:Y:S04]  /*1ce40*/  LDSM.16.MT88.4 R8, [R28+UR4+0x4180] ;  /* 0x004180041c08783b */ /* 0x000e280008004200 */
[----:B----4-:R-:W-:Y:S04]  /*1ce50*/  STL.64 [R1+0x1d90], R18 ;  /* 0x001d901201007387 */ /* 0x010fe80000100a00 */
[----:B--2---:R-:W-:Y:S04]  /*1ce60*/  STL.64 [R1+0x1d60], R22 ;  /* 0x001d601601007387 */ /* 0x004fe80000100a00 */
[----:B---3--:R1:W-:Y:S04]  /*1ce70*/  STL.64 [R1+0x1d40], R6 ;  /* 0x001d400601007387 */ /* 0x0083e80000100a00 */
[----:B------:R-:W2:Y:S04]  /*1ce80*/  LDL.LU R4, [R1+0x6e0] ;  /* 0x0006e00001047983 */ /* 0x000ea80000300800 */
[----:B------:R-:W2:Y:S04]  /*1ce90*/  LDL.LU R5, [R1+0x6e4] ;  /* 0x0006e40001057983 */ /* 0x000ea80000300800 */
[----:B-1----:R-:W3:Y:S04]  /*1cea0*/  LDL.LU R6, [R1+0x6e8] ;  /* 0x0006e80001067983 */ /* 0x002ee80000300800 */
[----:B------:R-:W3:Y:S04]  /*1ceb0*/  LDL.LU R7, [R1+0x6ec] ;  /* 0x0006ec0001077983 */ /* 0x000ee80000300800 */
[----:B------:R-:W4:Y:S04]  /*1cec0*/  LDL.LU R16, [R1+0x730] ;  /* 0x0007300001107983 */ /* 0x000f280000300800 */
[----:B------:R-:W4:Y:S04]  /*1ced0*/  LDL.LU R17, [R1+0x734] ;  /* 0x0007340001117983 */ /* 0x000f280000300800 */
[----:B------:R-:W2:Y:S04]  /*1cee0*/  LDL.LU R18, [R1+0x738] ;  /* 0x0007380001127983 */ /* 0x000ea80000300800 */
[----:B------:R-:W2:Y:S04]  /*1cef0*/  LDL.LU R19, [R1+0x73c] ;  /* 0x00073c0001137983 */ /* 0x000ea80000300800 */
[----:B--2---:R1:W-:Y:S04]  /*1cf00*/  STL.64 [R1+0x1da0], R18 ;  /* 0x001da01201007387 */ /* 0x0043e80000100a00 */
[----:B----4-:R-:W-:Y:S04]  /*1cf10*/  STL.64 [R1+0x1d98], R16 ;  /* 0x001d981001007387 */ /* 0x010fe80000100a00 */
[----:B-1----:R-:W2:Y:S04]  /*1cf20*/  LDL R18, [R1+0x78] ;  /* 0x0000780001127983 */ /* 0x002ea80000100800 */
[----:B------:R-:W2:Y:S04]  /*1cf30*/  LDL R19, [R1+0x7c] ;  /* 0x00007c0001137983 */ /* 0x000ea80000100800 */
[----:B------:R-:W4:Y:S04]  /*1cf40*/  LDL.LU R20, [R1+0x700] ;  /* 0x0007000001147983 */ /* 0x000f280000300800 */
[----:B------:R-:W4:Y:S04]  /*1cf50*/  LDL.LU R21, [R1+0x704] ;  /* 0x0007040001157983 */ /* 0x000f280000300800 */
[----:B------:R-:W3:Y:S04]  /*1cf60*/  LDL.LU R22, [R1+0x708] ;  /* 0x0007080001167983 */ /* 0x000ee80000300800 */
[----:B------:R-:W3:Y:S04]  /*1cf70*/  LDL.LU R23, [R1+0x70c] ;  /* 0x00070c0001177983 */ /* 0x000ee80000300800 */
[----:B---3--:R-:W-:Y:S04]  /*1cf80*/  STL.64 [R1+0x1d70], R22 ;  /* 0x001d701601007387 */ /* 0x008fe80000100a00 */
[----:B----4-:R1:W-:Y:S04]  /*1cf90*/  STL.64 [R1+0x1d68], R20 ;  /* 0x001d681401007387 */ /* 0x0103e80000100a00 */
[----:B-1----:R-:W3:Y:S04]  /*1cfa0*/  LDL.LU R20, [R1+0x710] ;  /* 0x0007100001147983 */ /* 0x002ee80000300800 */
[----:B------:R-:W3:Y:S04]  /*1cfb0*/  LDL.LU R21, [R1+0x714] ;  /* 0x0007140001157983 */ /* 0x000ee80000300800 */
[----:B------:R-:W4:Y:S04]  /*1cfc0*/  LDL.LU R22, [R1+0x718] ;  /* 0x0007180001167983 */ /* 0x000f280000300800 */
[----:B------:R-:W4:Y:S04]  /*1cfd0*/  LDL.LU R23, [R1+0x71c] ;  /* 0x00071c0001177983 */ /* 0x000f280000300800 */
[----:B----4-:R-:W-:Y:S04]  /*1cfe0*/  STL.64 [R1+0x1d88], R22 ;  /* 0x001d881601007387 */ /* 0x010fe80000100a00 */
[----:B---3--:R1:W-:Y:S04]  /*1cff0*/  STL.64 [R1+0x1d80], R20 ;  /* 0x001d801401007387 */ /* 0x0083e80000100a00 */
[----:B-1----:R-:W3:Y:S04]  /*1d000*/  LDL.LU R20, [R1+0x720] ;  /* 0x0007200001147983 */ /* 0x002ee80000300800 */
[----:B------:R-:W3:Y:S04]  /*1d010*/  LDL.LU R21, [R1+0x724] ;  /* 0x0007240001157983 */ /* 0x000ee80000300800 */
[----:B------:R-:W4:Y:S04]  /*1d020*/  LDL.LU R22, [R1+0x728] ;  /* 0x0007280001167983 */ /* 0x000f280000300800 */
[----:B------:R-:W4:Y:S04]  /*1d030*/  LDL.LU R23, [R1+0x72c] ;  /* 0x00072c0001177983 */ /* 0x000f280000300800 */
[----:B----4-:R-:W-:Y:S04]  /*1d040*/  STL.64 [R1+0x1db0], R22 ;  /* 0x001db01601007387 */ /* 0x010fe80000100a00 */
[----:B---3--:R1:W-:Y:S04]  /*1d050*/  STL.64 [R1+0x1da8], R20 ;  /* 0x001da81401007387 */ /* 0x0083e80000100a00 */
[----:B-1----:R-:W2:Y:S04]  /*1d060*/  LDL.LU R20, [R1+0x740] ;  /* 0x0007400001147983 */ /* 0x002ea80000300800 */
[----:B------:R-:W2:Y:S04]  /*1d070*/  LDL.LU R21, [R1+0x744] ;  /* 0x0007440001157983 */ /* 0x000ea80000300800 */
[----:B------:R-:W2:Y:S04]  /*1d080*/  LDL.LU R22, [R1+0x748] ;  /* 0x0007480001167983 */ /* 0x000ea80000300800 */
[----:B------:R-:W2:Y:S04]  /*1d090*/  LDL.LU R23, [R1+0x74c] ;  /* 0x00074c0001177983 */ /* 0x000ea80000300800 */
[----:B------:R1:W-:Y:S04]  /*1d0a0*/  STL.64 [R1+0x1d58], R6 ;  /* 0x001d580601007387 */ /* 0x0003e80000100a00 */
[----:B------:R3:W-:Y:S01]  /*1d0b0*/  STL.64 [R1+0x1d50], R4 ;  /* 0x001d500401007387 */ /* 0x0007e20000100a00 */
[----:B-1----:R-:W-:-:S03]  /*1d0c0*/  IMAD.MOV.U32 R6, RZ, RZ, R29 ;  /* 0x000000ffff067224 */ /* 0x002fc600078e001d */
[----:B---3--:R-:W3:Y:S04]  /*1d0d0*/  LDL.LU R4, [R1+0x6f0] ;  /* 0x0006f00001047983 */ /* 0x008ee80000300800 */
[----:B------:R-:W3:Y:S04]  /*1d0e0*/  LDL.LU R5, [R1+0x6f4] ;  /* 0x0006f40001057983 */ /* 0x000ee80000300800 */
[----:B------:R-:W4:Y:S04]  /*1d0f0*/  LDL.LU R29, [R1+0x1db8] ;  /* 0x001db800011d7983 */ /* 0x000f280000300800 */
[----:B------:R-:W3:Y:S04]  /*1d100*/  LDL.LU R7, [R1+0x6fc] ;  /* 0x0006fc0001077983 */ /* 0x000ee80000300800 */
[----:B------:R-:W3:Y:S04]  /*1d110*/  LDL R26, [R1+0x68] ;  /* 0x00006800011a7983 */ /* 0x000ee80000100800 */
[----:B------:R-:W3:Y:S04]  /*1d120*/  LDL R27, [R1+0x6c] ;  /* 0x00006c00011b7983 */ /* 0x000ee80000100800 */
[----:B0-----:R0:W-:Y:S04]  /*1d130*/  STL.64 [R1+0x1c50], R10 ;  /* 0x001c500a01007387 */ /* 0x0011e80000100a00 */
[----:B------:R-:W-:Y:S04]  /*1d140*/  STL.64 [R1+0x1c48], R8 ;  /* 0x001c480801007387 */ /* 0x000fe80000100a00 */
[----:B0-----:R-:W3:Y:S01]  /*1d150*/  LDL R10, [R1+0x38] ;  /* 0x00003800010a7983 */ /* 0x001ee20000100800 */
[----:B--2---:R-:W-:Y:S03]  /*1d160*/  HMMA.16816.F32.BF16 R16, R12, R18, R20 ;  /* 0x000000120c10723c */ /* 0x004fe60000041814 */
[----:B------:R-:W2:Y:S04]  /*1d170*/  LDL.LU.64 R22, [R1+0x1db0] ;  /* 0x001db00001167983 */ /* 0x000ea80000300a00 */
[----:B------:R-:W2:Y:S01]  /*1d180*/  LDL.LU.64 R20, [R1+0x1da8] ;  /* 0x001da80001147983 */ /* 0x000ea20000300a00 */
[----:B----4-:R-:W-:-:S15]  /*1d190*/  IMAD.MOV.U32 R11, RZ, RZ, R29 ;  /* 0x000000ffff0b7224 */ /* 0x010fde00078e001d */
[----:B------:R-:W-:Y:S04]  /*1d1a0*/  STL.64 [R1+0x740], R16 ;  /* 0x0007401001007387 */ /* 0x000fe80000100a00 */
[----:B------:R0:W-:Y:S01]  /*1d1b0*/  STL.64 [R1+0x748], R18 ;  /* 0x0007481201007387 */ /* 0x0001e20000100a00 */
[----:B------:R-:W-:-:S03]  /*1d1c0*/  IMAD.MOV.U32 R29, RZ, RZ, R16 ;  /* 0x000000ffff1d7224 */ /* 0x000fc600078e0010 */
[----:B0-----:R-:W3:Y:S04]  /*1d1d0*/  LDL.LU.64 R18, [R1+0x1da0] ;  /* 0x001da00001127983 */ /* 0x001ee80000300a00 */
[----:B------:R-:W3:Y:S04]  /*1d1e0*/  LDL.LU.64 R16, [R1+0x1d98] ;  /* 0x001d980001107983 */ /* 0x000ee80000300a00 */
[----:B------:R-:W-:Y:S01]  /*1d1f0*/  STL [R1+0x14f8], R29 ;  /* 0x0014f81d01007387 */ /* 0x000fe20000100800 */
[----:B---3--:R-:W-:-:S15]  /*1d200*/  HMMA.16816.F32.BF16 R16, R12, R26, R16 ;  /* 0x0000001a0c10723c */ /* 0x008fde0000041810 */
[----:B------:R-:W-:-:S08]  /*1d210*/  NOP ;  /* 0x0000000000007918 */ /* 0x000fd00000000000 */
[----:B------:R-:W-:Y:S04]  /*1d220*/  STL.64 [R1+0x730], R16 ;  /* 0x0007301001007387 */ /* 0x000fe80000100a00 */
[----:B------:R0:W-:Y:S04]  /*1d230*/  STL.64 [R1+0x738], R18 ;  /* 0x0007381201007387 */ /* 0x0001e80000100a00 */
[----:B0-----:R-:W2:Y:S04]  /*1d240*/  LDL.LU.64 R18, [R1+0x1d90] ;  /* 0x001d900001127983 */ /* 0x001ea80000300a00 */
[----:B------:R0:W-:Y:S04]  /*1d250*/  STL.64 [R1+0x1d08], R26 ;  /* 0x001d081a01007387 */ /* 0x0001e80000100a00 */
[----:B0-----:R-:W3:Y:S01]  /*1d260*/  LDL.64 R26, [R1+0x78] ;  /* 0x00007800011a7983 */ /* 0x001ee20000100a00 */
[----:B--2---:R-:W-:Y:S03]  /*1d270*/  HMMA.16816.F32.BF16 R16, R12, R18, R20 ;  /* 0x000000120c10723c */ /* 0x004fe60000041814 */
[----:B------:R-:W2:Y:S04]  /*1d280*/  LDL.LU.64 R22, [R1+0x1d88] ;  /* 0x001d880001167983 */ /* 0x000ea80000300a00 */
[----:B------:R-:W2:-:S15]  /*1d290*/  LDL.LU.64 R20, [R1+0x1d80] ;  /* 0x001d800001147983 */ /* 0x000e9e0000300a00 */
[----:B------:R-:W-:-:S01]  /*1d2a0*/  NOP ;  /* 0x0000000000007918 */ /* 0x000fc20000000000 */
[----:B------:R-:W-:Y:S04]  /*1d2b0*/  STL.64 [R1+0x720], R16 ;  /* 0x0007201001007387 */ /* 0x000fe80000100a00 */
[----:B------:R0:W-:Y:S04]  /*1d2c0*/  STL.64 [R1+0x728], R18 ;  /* 0x0007281201007387 */ /* 0x0001e80000100a00 */
[----:B0-----:R-:W2:Y:S02]  /*1d2d0*/  LDL.LU.64 R18, [R1+0x1d78] ;  /* 0x001d780001127983 */ /* 0x001ea40000300a00 */
[----:B--2---:R-:W-:-:S15]  /*1d2e0*/  HMMA.16816.F32.BF16 R20, R12, R18, R20 ;  /* 0x000000120c14723c */ /* 0x004fde0000041814 */
[----:B------:R-:W-:-:S08]  /*1d2f0*/  NOP ;  /* 0x0000000000007918 */ /* 0x000fd00000000000 */
[----:B------:R-:W-:Y:S04]  /*1d300*/  STL.64 [R1+0x710], R20 ;  /* 0x0007101401007387 */ /* 0x000fe80000100a00 */
[----:B------:R0:W-:Y:S04]  /*1d310*/  STL.64 [R1+0x718], R22 ;  /* 0x0007181601007387 */ /* 0x0001e80000100a00 */
[----:B0-----:R-:W2:Y:S04]  /*1d320*/  LDL.LU.64 R22, [R1+0x1d70] ;  /* 0x001d700001167983 */ /* 0x001ea80000300a00 */
[----:B------:R-:W2:Y:S04]  /*1d330*/  LDL.LU.64 R20, [R1+0x1d68] ;  /* 0x001d680001147983 */ /* 0x000ea80000300a00 */
[----:B------:R0:W-:Y:S04]  /*1d340*/  STL.64 [R1+0x1d00], R18 ;  /* 0x001d001201007387 */ /* 0x0001e80000100a00 */
[----:B------:R-:W4:Y:S04]  /*1d350*/  LDL.LU R16, [R1+0x3e0] ;  /* 0x0003e00001107983 */ /* 0x000f280000300800 */
[----:B------:R-:W4:Y:S04]  /*1d360*/  LDL.LU R17, [R1+0x3e4] ;  /* 0x0003e40001117983 */ /* 0x000f280000300800 */
[----:B0-----:R-:W3:Y:S04]  /*1d370*/  LDL.LU R18, [R1+0x3e8] ;  /* 0x0003e80001127983 */ /* 0x001ee80000300800 */
[----:B------:R-:W3:Y:S01]  /*1d380*/  LDL.LU R19, [R1+0x3ec] ;  /* 0x0003ec0001137983 */ /* 0x000ee20000300800 */
[C---:B--2---:R-:W-:Y:S03]  /*1d390*/  HMMA.16816.F32.BF16 R20, R12.reuse, R10, R20 ;  /* 0x0000000a0c14723c */ /* 0x044fe60000041814 */
[----:B---3--:R-:W-:Y:S04]  /*1d3a0*/  STL.64 [R1+0x1d18], R18 ;  /* 0x001d181201007387 */ /* 0x008fe80000100a00 */
[----:B----4-:R0:W-:Y:S04]  /*1d3b0*/  STL.64 [R1+0x1d10], R16 ;  /* 0x001d101001007387 */ /* 0x0101e80000100a00 */
[----:B0-----:R-:W2:Y:S04]  /*1d3c0*/  LDL.LU R16, [R1+0x3f0] ;  /* 0x0003f00001107983 */ /* 0x001ea80000300800 */
[----:B------:R-:W2:Y:S04]  /*1d3d0*/  LDL.LU R17, [R1+0x3f4] ;  /* 0x0003f40001117983 */ /* 0x000ea80000300800 */
[----:B------:R-:W2:Y:S04]  /*1d3e0*/  LDL.LU R18, [R1+0x3f8] ;  /* 0x0003f80001127983 */ /* 0x000ea80000300800 */
[----:B------:R-:W2:Y:S04]  /*1d3f0*/  LDL.LU R19, [R1+0x3fc] ;  /* 0x0003fc0001137983 */ /* 0x000ea80000300800 */
[----:B------:R-:W-:Y:S04]  /*1d400*/  STL.64 [R1+0x700], R20 ;  /* 0x0007001401007387 */ /* 0x000fe80000100a00 */
[----:B------:R0:W-:Y:S04]  /*1d410*/  STL.64 [R1+0x708], R22 ;  /* 0x0007081601007387 */ /* 0x0001e80000100a00 */
[----:B0-----:R-:W3:Y:S02]  /*1d420*/  LDL.LU.64 R22, [R1+0x1d60] ;  /* 0x001d600001167983 */ /* 0x001ee40000300a00 */
[----:B---3--:R-:W-:Y:S02]  /*1d430*/  HMMA.16816.F32.BF16 R20, R12, R22, R4 ;  /* 0x000000160c14723c */ /* 0x008fe40000041804 */
[----:B------:R-:W3:Y:S04]  /*1d440*/  LDL.LU.64 R6, [R1+0x1d58] ;  /* 0x001d580001067983 */ /* 0x000ee80000300a00 */
[----:B------:R-:W3:-:S15]  /*1d450*/  LDL.LU.64 R4, [R1+0x1d50] ;  /* 0x001d500001047983 */ /* 0x000ede0000300a00 */
[----:B------:R-:W-:-:S02]  /*1d460*/  NOP ;  /* 0x0000000000007918 */ /* 0x000fc40000000000 */
[----:B------:R-:W-:Y:S04]  /*1d470*/  STL.64 [R1+0x6f0], R20 ;  /* 0x0006f01401007387 */ /* 0x000fe80000100a00 */
[----:B------:R0:W-:Y:S04]  /*1d480*/  STL.64 [R1+0x6f8], R22 ;  /* 0x0006f81601007387 */ /* 0x0001e80000100a00 */
[----:B0-----:R-:W3:Y:S02]  /*1d490*/  LDL.LU.64 R22, [R1+0x1d48] ;  /* 0x001d480001167983 */ /* 0x001ee40000300a00 */
[----:B---3--:R-:W-:Y:S02]  /*1d4a0*/  HMMA.16816.F32.BF16 R20, R12, R22, R4 ;  /* 0x000000160c14723c */ /* 0x008fe40000041804 */
[----:B------:R-:W3:-:S15]  /*1d4b0*/  LDL.LU.64 R6, [R1+0x1d40] ;  /* 0x001d400001067983 */ /* 0x000ede0000300a00 */
[----:B------:R-:W-:-:S06]  /*1d4c0*/  NOP ;  /* 0x0000000000007918 */ /* 0x000fcc0000000000 */
[----:B------:R-:W-:Y:S04]  /*1d4d0*/  STL.64 [R1+0x6e0], R20 ;  /* 0x0006e01401007387 */ /* 0x000fe80000100a00 */
[----:B------:R0:W-:Y:S04]  /*1d4e0*/  STL.64 [R1+0x6e8], R22 ;  /* 0x0006e81601007387 */ /* 0x0001e80000100a00 */
[----:B0-----:R-:W3:Y:S04]  /*1d4f0*/  LDL.LU.64 R22, [R1+0x1d38] ;  /* 0x001d380001167983 */ /* 0x001ee80000300a00 */
[----:B------:R-:W3:Y:S02]  /*1d500*/  LDL.LU.64 R20, [R1+0x1d30] ;  /* 0x001d300001147983 */ /* 0x000ee40000300a00 */
[----:B---3--:R-:W-:Y:S02]  /*1d510*/  HMMA.16816.F32.BF16 R12, R12, R6, R20 ;  /* 0x000000060c0c723c */ /* 0x008fe40000041814 */
[----:B------:R-:W2:Y:S04]  /*1d520*/  LDL.LU.64 R22, [R1+0x1d28] ;  /* 0x001d280001167983 */ /* 0x000ea80000300a00 */
[----:B------:R-:W2:Y:S01]  /*1d530*/  LDL.LU.64 R20, [R1+0x1d20] ;  /* 0x001d200001147983 */ /* 0x000ea20000300a00 */
[----:B------:R-:W-:-:S02]  /*1d540*/  IMAD.MOV.U32 R2, RZ, RZ, R26 ;  /* 0x000000ffff027224 */ /* 0x000fc400078e001a */
[----:B------:R-:W-:-:S14]  /*1d550*/  IMAD.MOV.U32 R0, RZ, RZ, R27 ;  /* 0x000000ffff007224 */ /* 0x000fdc00078e001b */
[----:B------:R0:W-:Y:S04]  /*1d560*/  STL.64 [R1+0x470], R12 ;  /* 0x0004700c01007387 */ /* 0x0001e80000100a00 */
[----:B------:R1:W-:Y:S04]  /*1d570*/  STL.64 [R1+0x478], R14 ;  /* 0x0004780e01007387 */ /* 0x0003e80000100a00 */
[----:B0-----:R-:W3:Y:S04]  /*1d580*/  LDL.LU R12, [R1+0x3c0] ;  /* 0x0003c000010c7983 */ /* 0x001ee80000300800 */
[----:B------:R-:W3:Y:S04]  /*1d590*/  LDL.LU R13, [R1+0x3c4] ;  /* 0x0003c400010d7983 */ /* 0x000ee80000300800 */
[----:B-1----:R-:W3:Y:S04]  /*1d5a0*/  LDL.LU R14, [R1+0x3c8] ;  /* 0x0003c800010e7983 */ /* 0x002ee80000300800 */
[----:B------:R-:W3:Y:S04]  /*1d5b0*/  LDL.LU R15, [R1+0x3cc] ;  /* 0x0003cc00010f7983 */ /* 0x000ee80000300800 */
[----:B------:R0:W-:Y:S04]  /*1d5c0*/  STL.64 [R1+0x1cd0], R6 ;  /* 0x001cd00601007387 */ /* 0x0001e80000100a00 */
[----:B0-----:R-:W4:Y:S01]  /*1d5d0*/  LDL.64 R6, [R1+0x58] ;  /* 0x0000580001067983 */ /* 0x001f220000100a00 */
[----:B--2---:R-:W-:-:S15]  /*1d5e0*/  HMMA.16816.F32.BF16 R16, R20, R26, R16 ;  /* 0x0000001a1410723c */ /* 0x004fde0000041810 */
[----:B------:R-:W-:-:S08]  /*1d5f0*/  NOP ;  /* 0x0000000000007918 */ /* 0x000fd00000000000 */
[----:B------:R-:W-:Y:S04]  /*1d600*/  STL.64 [R1+0x3f0], R16 ;  /* 0x0003f01001007387 */ /* 0x000fe80000100a00 */
[----:B------:R0:W-:Y:S04]  /*1d610*/  STL.64 [R1+0x3f8], R18 ;  /* 0x0003f81201007387 */ /* 0x0001e80000100a00 */
[----:B0-----:R-:W2:Y:S04]  /*1d620*/  LDL.LU.64 R18, [R1+0x1d18] ;  /* 0x001d180001127983 */ /* 0x001ea80000300a00 */
[----:B------:R-:W2:Y:S04]  /*1d630*/  LDL.LU.64 R16, [R1+0x1d10] ;  /* 0x001d100001107983 */ /* 0x000ea80000300a00 */
[----:B------:R-:W2:Y:S02]  /*1d640*/  LDL.LU.64 R26, [R1+0x1d08] ;  /* 0x001d0800011a7983 */ /* 0x000ea40000300a00 */
[----:B--2---:R-:W-:-:S15]  /*1d650*/  HMMA.16816.F32.BF16 R16, R20, R26, R16 ;  /* 0x0000001a1410723c */ /* 0x004fde0000041810 */
[----:B------:R-:W-:-:S08]  /*1d660*/  NOP ;  /* 0x0000000000007918 */ /* 0x000fd00000000000 */
[----:B------:R-:W-:Y:S04]  /*1d670*/  STL.64 [R1+0x3e0], R16 ;  /* 0x0003e01001007387 */ /* 0x000fe80000100a00 */
[----:B------:R0:W-:Y:S04]  /*1d680*/  STL.64 [R1+0x3e8], R18 ;  /* 0x0003e81201007387 */ /* 0x0001e80000100a00 */
[----:B0-----:R-:W3:Y:S04]  /*1d690*/  LDL.LU.64 R18, [R1+0x1d00] ;  /* 0x001d000001127983 */ /* 0x001ee80000300a00 */
[----:B------:R0:W-:Y:S04]  /*1d6a0*/  STL.64 [R1+0x1ce8], R26 ;  /* 0x001ce81a01007387 */ /* 0x0001e80000100a00 */
[----:B------:R-:W2:Y:S04]  /*1d6b0*/  LDL.LU R24, [R1+0x3d0] ;  /* 0x0003d00001187983 */ /* 0x000ea80000300800 */
[----:B------:R-:W2:Y:S04]  /*1d6c0*/  LDL.LU R25, [R1+0x3d4] ;  /* 0x0003d40001197983 */ /* 0x000ea80000300800 */
[----:B0-----:R-:W2:Y:S04]  /*1d6d0*/  LDL.LU R26, [R1+0x3d8] ;  /* 0x0003d800011a7983 */ /* 0x001ea80000300800 */
[----:B------:R-:W2:Y:S01]  /*1d6e0*/  LDL.LU R27, [R1+0x3dc] ;  /* 0x0003dc00011b7983 */ /* 0x000ea20000300800 */
[----:B----4-:R-:W-:-:S02]  /*1d6f0*/  IMAD.MOV.U32 R8, RZ, RZ, R6 ;  /* 0x000000ffff087224 */ /* 0x010fc400078e0006 */
[----:B------:R-:W-:Y:S01]  /*1d700*/  IMAD.MOV.U32 R3, RZ, RZ, R7 ;  /* 0x000000ffff037224 */ /* 0x000fe200078e0007 */
[C---:B--2---:R-:W-:Y:S06]  /*1d710*/  HMMA.16816.F32.BF16 R24, R20.reuse, R6, R24 ;  /* 0x000000061418723c */ /* 0x044fec0000041818 */
[----:B---3--:R-:W-:Y:S01]  /*1d720*/  HMMA.16816.F32.BF16 R4, R20, R18, R12 ;  /* 0x000000121404723c */ /* 0x008fe2000004180c */
[----:B------:R-:W0:-:S15]  /*1d730*/  LDSM.16.MT88.4 R12, [R28+UR4+0x4200] ;  /* 0x004200041c0c783b */ /* 0x000e1e0008004200 */
[----:B------:R-:W-:-:S01]  /*1d740*/  NOP ;  /* 0x0000000000007918 */ /* 0x000fc20000000000 */
[----:B------:R-:W-:Y:S04]  /*1d750*/  STL.64 [R1+0x3d0], R24 ;  /* 0x0003d01801007387 */ /* 0x000fe80000100a00 */
[----:B------:R-:W-:Y:S04]  /*1d760*/  STL.64 [R1+0x3d8], R26 ;  /* 0x0003d81a01007387 */ /* 0x000fe80000100a00 */
[----:B0-----:R-:W-:Y:S04]  /*1d770*/  STL.64 [R1+0x1ba8], R14 ;  /* 0x001ba80e01007387 */ /* 0x001fe80000100a00 */
[----:B------:R-:W-:Y:S04]  /*1d780*/  STL.64 [R1+0x3c0], R4 ;  /* 0x0003c00401007387 */ /* 0x000fe80000100a00 */
[----:B------:R-:W-:Y:S04]  /*1d790*/  STL.64 [R1+0x3c8], R6 ;  /* 0x0003c80601007387 */ /* 0x000fe80000100a00 */
[----:B------:R0:W-:Y:S04]  /*1d7a0*/  STL.64 [R1+0x1ba0], R12 ;  /* 0x001ba00c01007387 */ /* 0x0001e80000100a00 */
[----:B0-----:R-:W2:Y:S04]  /*1d7b0*/  LDL.LU R12, [R1+0x320] ;  /* 0x00032000010c7983 */ /* 0x001ea80000300800 */
[----:B------:R-:W2:Y:S04]  /*1d7c0*/  LDL.LU R13, [R1+0x324] ;  /* 0x00032400010d7983 */ /* 0x000ea80000300800 */
[----:B------:R-:W3:Y:S04]  /*1d7d0*/  LDL.LU R14, [R1+0x328] ;  /* 0x00032800010e7983 */ /* 0x000ee80000300800 */
[----:B------:R-:W3:Y:S04]  /*1d7e0*/  LDL.LU R15, [R1+0x32c] ;  /* 0x00032c00010f7983 */ /* 0x000ee80000300800 */
[----:B---3--:R-:W-:Y:S04]  /*1d7f0*/  STL.64 [R1+0x1c68], R14 ;  /* 0x001c680e01007387 */ /* 0x008fe80000100a00 */
[----:B--2---:R0:W-:Y:S04]  /*1d800*/  STL.64 [R1+0x1c60], R12 ;  /* 0x001c600c01007387 */ /* 0x0041e80000100a00 */
[----:B0-----:R-:W2:Y:S04]  /*1d810*/  LDL.LU R12, [R1+0x330] ;  /* 0x00033000010c7983 */ /* 0x001ea80000300800 */
[----:B------:R-:W2:Y:S04]  /*1d820*/  LDL.LU R13, [R1+0x334] ;  /* 0x00033400010d7983 */ /* 0x000ea80000300800 */
[----:B------:R-:W3:Y:S04]  /*1d830*/  LDL.LU R14, [R1+0x338] ;  /* 0x00033800010e7983 */ /* 0x000ee80000300800 */
[----:B------:R-:W3:Y:S04]  /*1d840*/  LDL.LU R15, [R1+0x33c] ;  /* 0x00033c00010f7983 */ /* 0x000ee80000300800 */
[----:B------:R-:W4:Y:S04]  /*1d850*/  LDL.LU R16, [R1+0x3b0] ;  /* 0x0003b00001107983 */ /* 0x000f280000300800 */
[----:B------:R-:W4:Y:S04]  /*1d860*/  LDL.LU R17, [R1+0x3b4] ;  /* 0x0003b40001117983 */ /* 0x000f280000300800 */
[----:B------:R-:W2:Y:S04]  /*1d870*/  LDL.LU R18, [R1+0x3b8] ;  /* 0x0003b80001127983 */ /* 0x000ea80000300800 */
        /* <DEDUP_REMOVED lines=9> */
[----:B---3--:R-:W-:Y:S04]  /*1d910*/  STL.64 [R1+0x1cf8], R26 ;  /* 0x001cf81a01007387 */ /* 0x008fe80000100a00 */
[----:B--2---:R0:W-:Y:S04]  /*1d920*/  STL.64 [R1+0x1cf0], R24 ;  /* 0x001cf01801007387 */ /* 0x0041e80000100a00 */
[----:B0-----:R-:W2:Y:S04]  /*1d930*/  LDL.LU R24, [R1+0x6d0] ;  /* 0x0006d00001187983 */ /* 0x001ea80000300800 */
[----:B------:R-:W2:Y:S04]  /*1d940*/  LDL.LU R25, [R1+0x6d4] ;  /* 0x0006d40001197983 */ /* 0x000ea80000300800 */
[----:B------:R-:W2:Y:S04]  /*1d950*/  LDL.LU R26, [R1+0x6d8] ;  /* 0x0006d800011a7983 */ /* 0x000ea80000300800 */
[----:B------:R-:W2:Y:S04]  /*1d960*/  LDL.LU R27, [R1+0x6dc] ;  /* 0x0006dc00011b7983 */ /* 0x000ea80000300800 */
[----:B----4-:R0:W-:Y:S04]  /*1d970*/  STL.64 [R1+0x1ce0], R6 ;  /* 0x001ce00601007387 */ /* 0x0101e80000100a00 */
[----:B------:R-:W-:Y:S04]  /*1d980*/  STL.64 [R1+0x1cd8], R4 ;  /* 0x001cd80401007387 */ /* 0x000fe80000100a00 */
[----:B0-----:R-:W3:Y:S04]  /*1d990*/  LDL.64 R6, [R1+0x28] ;  /* 0x0000280001067983 */ /* 0x001ee80000100a00 */
[----:B------:R0:W-:Y:S04]  /*1d9a0*/  STL.64 [R1+0x1cc8], R18 ;  /* 0x001cc81201007387 */ /* 0x0001e80000100a00 */
[----:B------:R-:W-:Y:S04]  /*1d9b0*/  STL.64 [R1+0x1cc0], R16 ;  /* 0x001cc01001007387 */ /* 0x000fe80000100a00 */
[----:B0-----:R-:W4:Y:S04]  /*1d9c0*/  LDL.64 R18, [R1+0x18] ;  /* 0x0000180001127983 */ /* 0x001f280000100a00 */
[----:B------:R0:W-:Y:S04]  /*1d9d0*/  STL.64 [R1+0x1c78], R14 ;  /* 0x001c780e01007387 */ /* 0x0001e80000100a00 */
[----:B------:R1:W-:Y:S01]  /*1d9e0*/  STL.64 [R1+0x1c70], R12 ;  /* 0x001c700c01007387 */ /* 0x0003e20000100a00 */
[----:B0-----:R-:W-:-:S02]  /*1d9f0*/  IMAD.MOV.U32 R14, RZ, RZ, R8 ;  /* 0x000000ffff0e7224 */ /* 0x001fc400078e0008 */
[----:B------:R-:W-:-:S05]  /*1da00*/  IMAD.MOV.U32 R15, RZ, RZ, R3 ;  /* 0x000000ffff0f7224 */ /* 0x000fca00078e0003 */
[----:B------:R0:W-:Y:S04]  /*1da10*/  STL.64 [R1+0x1c88], R14 ;  /* 0x001c880e01007387 */ /* 0x0001e80000100a00 */
[----:B-1----:R-:W3:Y:S04]  /*1da20*/  LDL.LU R12, [R1+0x350] ;  /* 0x00035000010c7983 */ /* 0x002ee80000300800 */
[----:B------:R-:W3:Y:S04]  /*1da30*/  LDL.LU R13, [R1+0x354] ;  /* 0x00035400010d7983 */ /* 0x000ee80000300800 */
[----:B0-----:R-:W4:Y:S04]  /*1da40*/  LDL.LU R14, [R1+0x358] ;  /* 0x00035800010e7983 */ /* 0x001f280000300800 */
[----:B------:R-:W4:Y:S01]  /*1da50*/  LDL.LU R15, [R1+0x35c] ;  /* 0x00035c00010f7983 */ /* 0x000f220000300800 */
[----:B--2---:R-:W-:Y:S03]  /*1da60*/  HMMA.16816.F32.BF16 R24, R20, R10, R24 ;  /* 0x0000000a1418723c */ /* 0x004fe60000041818 */
[----:B----4-:R-:W-:Y:S04]  /*1da70*/  STL.64 [R1+0x1c98], R14 ;  /* 0x001c980e01007387 */ /* 0x010fe80000100a00 */
[----:B---3--:R-:W-:-:S15]  /*1da80*/  STL.64 [R1+0x1c90], R12 ;  /* 0x001c900c01007387 */ /* 0x008fde0000100a00 */
[----:B------:R-:W-:-:S01]  /*1da90*/  NOP ;  /* 0x0000000000007918 */ /* 0x000fc20000000000 */
[----:B------:R-:W-:Y:S04]  /*1daa0*/  STL.64 [R1+0x6d0], R24 ;  /* 0x0006d01801007387 */ /* 0x000fe80000100a00 */
[----:B------:R0:W-:Y:S04]  /*1dab0*/  STL.64 [R1+0x6d8], R26 ;  /* 0x0006d81a01007387 */ /* 0x0001e80000100a00 */
[----:B0-----:R-:W2:Y:S04]  /*1dac0*/  LDL.LU.64 R26, [R1+0x1cf8] ;  /* 0x001cf800011a7983 */ /* 0x001ea80000300a00 */
[----:B------:R-:W2:Y:S04]  /*1dad0*/  LDL.LU.64 R24, [R1+0x1cf0] ;  /* 0x001cf00001187983 */ /* 0x000ea80000300a00 */
[----:B------:R0:W-:Y:S04]  /*1dae0*/  STL.64 [R1+0x1c80], R10 ;  /* 0x001c800a01007387 */ /* 0x0001e80000100a00 */
[----:B------:R-:W3:Y:S04]  /*1daf0*/  LDL.LU R8, [R1+0x340] ;  /* 0x0003400001087983 */ /* 0x000ee80000300800 */
[----:B------:R-:W3:Y:S04]  /*1db00*/  LDL.LU R9, [R1+0x344] ;  /* 0x0003440001097983 */ /* 0x000ee80000300800 */
[----:B0-----:R-:W4:Y:S04]  /*1db10*/  LDL.LU R10, [R1+0x348] ;  /* 0x00034800010a7983 */ /* 0x001f280000300800 */
[----:B------:R-:W4:Y:S01]  /*1db20*/  LDL.LU R11, [R1+0x34c] ;  /* 0x00034c00010b7983 */ /* 0x000f220000300800 */
[----:B------:R-:W-:Y:S01]  /*1db30*/  IMAD.MOV.U32 R3, RZ, RZ, R7 ;  /* 0x000000ffff037224 */ /* 0x000fe200078e0007 */
[----:B--2---:R-:W-:Y:S02]  /*1db40*/  HMMA.16816.F32.BF16 R24, R20, R6, R24 ;  /* 0x000000061418723c */ /* 0x004fe40000041818 */
[----:B----4-:R-:W-:Y:S04]  /*1db50*/  STL.64 [R1+0x1ca8], R10 ;  /* 0x001ca80a01007387 */ /* 0x010fe80000100a00 */
[----:B---3--:R0:W-:Y:S04]  /*1db60*/  STL.64 [R1+0x1ca0], R8 ;  /* 0x001ca00801007387 */ /* 0x0081e80000100a00 */
[----:B0-----:R-:W2:Y:S04]  /*1db70*/  LDL.LU R8, [R1+0x360] ;  /* 0x0003600001087983 */ /* 0x001ea80000300800 */
[----:B------:R-:W2:Y:S04]  /*1db80*/  LDL.LU R9, [R1+0x364] ;  /* 0x0003640001097983 */ /* 0x000ea80000300800 */
[----:B------:R-:W2:Y:S04]  /*1db90*/  LDL.LU R10, [R1+0x368] ;  /* 0x00036800010a7983 */ /* 0x000ea80000300800 */
[----:B------:R-:W2:Y:S04]  /*1dba0*/  LDL.LU R11, [R1+0x36c] ;  /* 0x00036c00010b7983 */ /* 0x000ea80000300800 */
[----:B------:R0:W-:Y:S04]  /*1dbb0*/  STL.64 [R1+0x6c0], R24 ;  /* 0x0006c01801007387 */ /* 0x0001e80000100a00 */
[----:B------:R1:W-:Y:S01]  /*1dbc0*/  STL.64 [R1+0x6c8], R26 ;  /* 0x0006c81a01007387 */ /* 0x0003e20000100a00 */
[----:B0-----:R-:W-:-:S03]  /*1dbd0*/  IMAD.MOV.U32 R24, RZ, RZ, R6 ;  /* 0x000000ffff187224 */ /* 0x001fc600078e0006 */
[----:B-1----:R-:W3:Y:S04]  /*1dbe0*/  LDL.LU.64 R26, [R1+0x1ce8] ;  /* 0x001ce800011a7983 */ /* 0x002ee80000300a00 */
[----:B------:R-:W4:Y:S04]  /*1dbf0*/  LDL.LU.64 R6, [R1+0x1ce0] ;  /* 0x001ce00001067983 */ /* 0x000f280000300a00 */
[----:B------:R-:W4:Y:S04]  /*1dc00*/  LDL.LU.64 R4, [R1+0x1cd8] ;  /* 0x001cd80001047983 */ /* 0x000f280000300a00 */
[----:B------:R-:W3:Y:S01]  /*1dc10*/  LDL R29, [R1+0x14f4] ;  /* 0x0014f400011d7983 */ /* 0x000ee20000100800 */
[----:B----4-:R-:W-:-:S15]  /*1dc20*/  HMMA.16816.F32.BF16 R4, R20, R18, R4 ;  /* 0x000000121404723c */ /* 0x010fde0000041804 */
[----:B------:R-:W-:-:S08]  /*1dc30*/  NOP ;  /* 0x0000000000007918 */ /* 0x000fd00000000000 */
[----:B------:R0:W-:Y:S04]  /*1dc40*/  STL.64 [R1+0x6b0], R4 ;  /* 0x0006b00401007387 */ /* 0x0001e80000100a00 */
[----:B------:R1:W-:Y:S01]  /*1dc50*/  STL.64 [R1+0x6b8], R6 ;  /* 0x0006b80601007387 */ /* 0x0003e20000100a00 */
[----:B0-----:R-:W-:-:S03]  /*1dc60*/  IMAD.MOV.U32 R5, RZ, RZ, R18 ;  /* 0x000000ffff057224 */ /* 0x001fc600078e0012 */
[----:B-1----:R-:W4:Y:S01]  /*1dc70*/  LDL.LU.64 R6, [R1+0x1cd0] ;  /* 0x001cd00001067983 */ /* 0x002f220000300a00 */
[----:B------:R-:W-:-:S03]  /*1dc80*/  IMAD.MOV.U32 R4, RZ, RZ, R19 ;  /* 0x000000ffff047224 */ /* 0x000fc600078e0013 */
[----:B------:R-:W4:Y:S04]  /*1dc90*/  LDL.LU.64 R18, [R1+0x1cc8] ;  /* 0x001cc80001127983 */ /* 0x000f280000300a00 */
[----:B------:R-:W4:Y:S01]  /*1dca0*/  LDL.LU.64 R16, [R1+0x1cc0] ;  /* 0x001cc00001107983 */ /* 0x000f220000300a00 */
[----:B------:R-:W-:Y:S02]  /*1dcb0*/  IMAD.MOV.U32 R14, RZ, RZ, R2 ;  /* 0x000000ffff0e7224 */ /* 0x000fe400078e0002 */
[----:B------:R-:W-:Y:S01]  /*1dcc0*/  IMAD.MOV.U32 R15, RZ, RZ, R0 ;  /* 0x000000ffff0f7224 */ /* 0x000fe200078e0000 */
[----:B----4-:R-:W-:Y:S01]  /*1dcd0*/  HMMA.16816.F32.BF16 R20, R20, R6, R16 ;  /* 0x000000061414723c */ /* 0x010fe20000041810 */
[----:B------:R-:W2:Y:S04]  /*1dce0*/  LDL.LU.64 R18, [R1+0x1cb8] ;  /* 0x001cb80001127983 */ /* 0x000ea80000300a00 */
[----:B------:R-:W2:-:S15]  /*1dcf0*/  LDL.LU.64 R16, [R1+0x1cb0] ;  /* 0x001cb00001107983 */ /* 0x000e9e0000300a00 */
[----:B------:R-:W-:-:S03]  /*1dd00*/  NOP ;  /* 0x0000000000007918 */ /* 0x000fc60000000000 */
[----:B------:R-:W-:Y:S04]  /*1dd10*/  STL.64 [R1+0x3b0], R20 ;  /* 0x0003b01401007387 */ /* 0x000fe80000100a00 */
[----:B------:R0:W-:Y:S04]  /*1dd20*/  STL.64 [R1+0x3b8], R22 ;  /* 0x0003b81601007387 */ /* 0x0001e80000100a00 */
[----:B0-----:R-:W4:Y:S04]  /*1dd30*/  LDL.64 R22, [R1+0x48] ;  /* 0x0000480001167983 */ /* 0x001f280000100a00 */
[----:B------:R-:W-:Y:S01]  /*1dd40*/  STL.64 [R1+0x1c58], R6 ;  /* 0x001c580601007387 */ /* 0x000fe20000100a00 */
[----:B--2---:R-:W-:Y:S03]  /*1dd50*/  HMMA.16816.F32.BF16 R12, R16, R14, R8 ;  /* 0x0000000e100c723c */ /* 0x004fe60000041808 */
[----:B------:R-:W2:Y:S04]  /*1dd60*/  LDL.LU.64 R10, [R1+0x1ca8] ;  /* 0x001ca800010a7983 */ /* 0x000ea80000300a00 */
[----:B------:R-:W2:-:S15]  /*1dd70*/  LDL.LU.64 R8, [R1+0x1ca0] ;  /* 0x001ca00001087983 */ /* 0x000e9e0000300a00 */
[----:B------:R-:W-:-:S01]  /*1dd80*/  NOP ;  /* 0x0000000000007918 */ /* 0x000fc20000000000 */
        /* <DEDUP_REMOVED lines=8> */
[----:B0-----:R-:W2:Y:S04]  /*1de10*/  LDL.LU.64 R14, [R1+0x1c88] ;  /* 0x001c8800010e7983 */ /* 0x001ea80000300a00 */
[----:B------:R-:W-:Y:S01]  /*1de20*/  STL.64 [R1+0x1c40], R26 ;  /* 0x001c401a01007387 */ /* 0x000fe20000100a00 */
[----:B--2---:R-:W-:Y:S03]  /*1de30*/  HMMA.16816.F32.BF16 R12, R16, R14, R8 ;  /* 0x0000000e100c723c */ /* 0x004fe60000041808 */
[----:B------:R-:W2:-:S15]  /*1de40*/  LDL.LU.64 R10, [R1+0x1c80] ;  /* 0x001c8000010a7983 */ /* 0x000e9e0000300a00 */
[----:B------:R-:W-:-:S05]  /*1de50*/  NOP ;  /* 0x0000000000007918 */ /* 0x000fca0000000000 */
[----:B------:R-:W-:Y:S04]  /*1de60*/  STL.64 [R1+0x340], R12 ;  /* 0x0003400c01007387 */ /* 0x000fe80000100a00 */
[----:B------:R0:W-:Y:S04]  /*1de70*/  STL.64 [R1+0x348], R14 ;  /* 0x0003480e01007387 */ /* 0x0001e80000100a00 */
[----:B0-----:R-:W4:Y:S04]  /*1de80*/  LDL.LU.64 R14, [R1+0x1c78] ;  /* 0x001c7800010e7983 */ /* 0x001f280000300a00 */
[----:B------:R-:W4:Y:S02]  /*1de90*/  LDL.LU.64 R12, [R1+0x1c70] ;  /* 0x001c7000010c7983 */ /* 0x000f240000300a00 */
[----:B----4-:R-:W-:-:S15]  /*1dea0*/  HMMA.16816.F32.BF16 R12, R16, R22, R12 ;  /* 0x00000016100c723c */ /* 0x010fde000004180c */
[----:B------:R-:W-:-:S08]  /*1deb0*/  NOP ;  /* 0x0000000000007918 */ /* 0x000fd00000000000 */
[----:B------:R-:W-:Y:S04]  /*1dec0*/  STL.64 [R1+0x330], R12 ;  /* 0x0003300c01007387 */ /* 0x000fe80000100a00 */
[----:B------:R0:W-:Y:S04]  /*1ded0*/  STL.64 [R1+0x338], R14 ;  /* 0x0003380e01007387 */ /* 0x0001e80000100a00 */
[----:B0-----:R-:W2:Y:S04]  /*1dee0*/  LDL.LU.64 R14, [R1+0x1c68] ;  /* 0x001c6800010e7983 */ /* 0x001ea80000300a00 */
[----:B------:R-:W2:Y:S01]  /*1def0*/  LDL.LU.64 R12, [R1+0x1c60] ;  /* 0x001c6000010c7983 */ /* 0x000ea20000300a00 */
[----:B------:R-:W-:-:S02]  /*1df00*/  IMAD.MOV.U32 R2, RZ, RZ, R22 ;  /* 0x000000ffff027224 */ /* 0x000fc400078e0016 */
[----:B------:R-:W-:Y:S02]  /*1df10*/  IMAD.MOV.U32 R0, RZ, RZ, R23 ;  /* 0x000000ffff007224 */ /* 0x000fe400078e0017 */
[----:B------:R-:W0:Y:S01]  /*1df20*/  LDSM.16.MT88.4 R20, [R28+UR4+0x4280] ;  /* 0x004280041c14783b */ /* 0x000e220008004200 */
[----:B--2---:R-:W-:Y:S03]  /*1df30*/  HMMA.16816.F32.BF16 R8, R16, R10, R12 ;  /* 0x0000000a1008723c */ /* 0x004fe6000004180c */
[----:B------:R-:W2:-:S15]  /*1df40*/  LDL.LU R12, [R1+0x2b0] ;  /* 0x0002b000010c7983 */ /* 0x000e9e0000300800 */
[----:B------:R-:W-:-:S05]  /*1df50*/  NOP ;  /* 0x0000000000007918 */ /* 0x000fca0000000000 */
[----:B------:R1:W-:Y:S04]  /*1df60*/  STL.64 [R1+0x320], R8 ;  /* 0x0003200801007387 */ /* 0x0003e80000100a00 */
[----:B------:R3:W-:Y:S04]  /*1df70*/  STL.64 [R1+0x328], R10 ;  /* 0x0003280a01007387 */ /* 0x0007e80000100a00 */
[----:B------:R-:W2:Y:S04]  /*1df80*/  LDL.LU R13, [R1+0x2b4] ;  /* 0x0002b400010d7983 */ /* 0x000ea80000300800 */
[----:B------:R-:W4:Y:S04]  /*1df90*/  LDL.LU R14, [R1+0x2b8] ;  /* 0x0002b800010e7983 */ /* 0x000f280000300800 */
[----:B------:R-:W4:Y:S04]  /*1dfa0*/  LDL.LU R15, [R1+0x2bc] ;  /* 0x0002bc00010f7983 */ /* 0x000f280000300800 */
[----:B-1----:R-:W2:Y:S04]  /*1dfb0*/  LDL.LU R8, [R1+0x680] ;  /* 0x0006800001087983 */ /* 0x002ea80000300800 */
[----:B------:R-:W2:Y:S04]  /*1dfc0*/  LDL.LU R9, [R1+0x684] ;  /* 0x0006840001097983 */ /* 0x000ea80000300800 */
[----:B---3--:R-:W3:Y:S04]  /*1dfd0*/  LDL.LU R10, [R1+0x688] ;  /* 0x00068800010a7983 */ /* 0x008ee80000300800 */
[----:B------:R-:W3:Y:S04]  /*1dfe0*/  LDL.LU R11, [R1+0x68c] ;  /* 0x00068c00010b7983 */ /* 0x000ee80000300800 */
[----:B----4-:R-:W-:Y:S04]  /*1dff0*/  STL.64 [R1+0x1bb8], R14 ;  /* 0x001bb80e01007387 */ /* 0x010fe80000100a00 */
[----:B--2---:R-:W-:Y:S04]  /*1e000*/  STL.64 [R1+0x1bb0], R12 ;  /* 0x001bb00c01007387 */ /* 0x004fe80000100a00 */
[----:B0-----:R-:W-:Y:S04]  /*1e010*/  STL.64 [R1+0x1b58], R22 ;  /* 0x001b581601007387 */ /* 0x001fe80000100a00 */
[----:B------:R0:W-:Y:S04]  /*1e020*/  STL.64 [R1+0x1b50], R20 ;  /* 0x001b501401007387 */ /* 0x0001e80000100a00 */
[----:B0-----:R-:W2:Y:S04]  /*1e030*/  LDL.LU R20, [R1+0x600] ;  /* 0x0006000001147983 */ /* 0x001ea80000300800 */
[----:B------:R-:W2:Y:S04]  /*1e040*/  LDL.LU R21, [R1+0x604] ;  /* 0x0006040001157983 */ /* 0x000ea80000300800 */
[----:B------:R-:W4:Y:S04]  /*1e050*/  LDL.LU R22, [R1+0x608] ;  /* 0x0006080001167983 */ /* 0x000f280000300800 */
[----:B------:R-:W4:Y:S04]  /*1e060*/  LDL.LU R23, [R1+0x60c] ;  /* 0x00060c0001177983 */ /* 0x000f280000300800 */
[----:B----4-:R-:W-:Y:S04]  /*1e070*/  STL.64 [R1+0x1b98], R22 ;  /* 0x001b981601007387 */ /* 0x010fe80000100a00 */
[----:B--2---:R0:W-:Y:S04]  /*1e080*/  STL.64 [R1+0x1b90], R20 ;  /* 0x001b901401007387 */ /* 0x0041e80000100a00 */
        /* <DEDUP_REMOVED lines=9> */
[----:B------:R-:W4:Y:S01]  /*1e120*/  LDL.LU R23, [R1+0x63c] ;  /* 0x00063c0001177983 */ /* 0x000f220000300800 */
[----:B------:R-:W-:-:S02]  /*1e130*/  IMAD.MOV.U32 R15, RZ, RZ, R4 ;  /* 0x000000ffff0f7224 */ /* 0x000fc400078e0004 */
[----:B------:R-:W-:Y:S01]  /*1e140*/  IMAD.MOV.U32 R14, RZ, RZ, R5 ;  /* 0x000000ffff0e7224 */ /* 0x000fe200078e0005 */
[----:B------:R-:W2:Y:S04]  /*1e150*/  LDL.LU R4, [R1+0x670] ;  /* 0x0006700001047983 */ /* 0x000ea80000300800 */
[----:B------:R-:W2:Y:S04]  /*1e160*/  LDL.LU R5, [R1+0x674] ;  /* 0x0006740001057983 */ /* 0x000ea80000300800 */
[----:B------:R-:W2:Y:S04]  /*1e170*/  LDL.LU R6, [R1+0x678] ;  /* 0x0006780001067983 */ /* 0x000ea80000300800 */
[----:B------:R-:W2:Y:S04]  /*1e180*/  LDL.LU R7, [R1+0x67c] ;  /* 0x00067c0001077983 */ /* 0x000ea80000300800 */
[----:B----4-:R0:W-:Y:S02]  /*1e190*/  STL.64 [R1+0x1bd8], R22 ;  /* 0x001bd81601007387 */ /* 0x0101e40000100a00 */
[----:B0-----:R-:W-:-:S02]  /*1e1a0*/  IMAD.MOV.U32 R22, RZ, RZ, R24 ;  /* 0x000000ffff167224 */ /* 0x001fc400078e0018 */
[----:B------:R-:W-:-:S07]  /*1e1b0*/  IMAD.MOV.U32 R23, RZ, RZ, R3 ;  /* 0x000000ffff177224 */ /* 0x000fce00078e0003 */
[----:B---3--:R-:W-:Y:S01]  /*1e1c0*/  HMMA.16816.F32.BF16 R8, R16, R22, R8 ;  /* 0x000000161008723c */ /* 0x008fe20000041808 */
[----:B--2---:R0:W-:Y:S05]  /*1e1d0*/  STL.64 [R1+0x1bd0], R20 ;  /* 0x001bd01401007387 */ /* 0x0041ea0000100a00 */
[----:B------:R1:W-:Y:S04]  /*1e1e0*/  STL.64 [R1+0x1be8], R22 ;  /* 0x001be81601007387 */ /* 0x0003e80000100a00 */
[----:B0-----:R-:W2:-:S13]  /*1e1f0*/  LDL.LU R20, [R1+0x2c0] ;  /* 0x0002c00001147983 */ /* 0x001e9a0000300800 */
[----:B------:R0:W-:Y:S04]  /*1e200*/  STL.64 [R1+0x680], R8 ;  /* 0x0006800801007387 */ /* 0x0001e80000100a00 */
[----:B------:R3:W-:Y:S04]  /*1e210*/  STL.64 [R1+0x688], R10 ;  /* 0x0006880a01007387 */ /* 0x0007e80000100a00 */
[----:B------:R-:W2:Y:S04]  /*1e220*/  LDL.LU R21, [R1+0x2c4] ;  /* 0x0002c40001157983 */ /* 0x000ea80000300800 */
[----:B-1----:R-:W4:Y:S04]  /*1e230*/  LDL.LU R22, [R1+0x2c8] ;  /* 0x0002c80001167983 */ /* 0x002f280000300800 */
[----:B------:R-:W4:Y:S04]  /*1e240*/  LDL.LU R23, [R1+0x2cc] ;  /* 0x0002cc0001177983 */ /* 0x000f280000300800 */
[----:B----4-:R1:W-:Y:S04]  /*1e250*/  STL.64 [R1+0x1bf8], R22 ;  /* 0x001bf81601007387 */ /* 0x0103e80000100a00 */
[----:B--2---:R-:W-:Y:S04]  /*1e260*/  STL.64 [R1+0x1bf0], R20 ;  /* 0x001bf01401007387 */ /* 0x004fe80000100a00 */
[----:B0-----:R-:W2:Y:S04]  /*1e270*/  LDL.LU R8, [R1+0x310] ;  /* 0x0003100001087983 */ /* 0x001ea80000300800 */
[----:B------:R-:W2:Y:S04]  /*1e280*/  LDL.LU R9, [R1+0x314] ;  /* 0x0003140001097983 */ /* 0x000ea80000300800 */
[----:B---3--:R-:W2:Y:S04]  /*1e290*/  LDL.LU R10, [R1+0x318] ;  /* 0x00031800010a7983 */ /* 0x008ea80000300800 */
[----:B------:R-:W2:Y:S04]  /*1e2a0*/  LDL.LU R11, [R1+0x31c] ;  /* 0x00031c00010b7983 */ /* 0x000ea80000300800 */
[----:B------:R-:W3:Y:S04]  /*1e2b0*/  LDL.LU R24, [R1+0x300] ;  /* 0x0003000001187983 */ /* 0x000ee80000300800 */
[----:B------:R-:W3:Y:S04]  /*1e2c0*/  LDL.LU R25, [R1+0x304] ;  /* 0x0003040001197983 */ /* 0x000ee80000300800 */
[----:B------:R-:W3:Y:S04]  /*1e2d0*/  LDL.LU R26, [R1+0x308] ;  /* 0x00030800011a7983 */ /* 0x000ee80000300800 */
[----:B------:R-:W3:Y:S01]  /*1e2e0*/  LDL.LU R27, [R1+0x30c] ;  /* 0x00030c00011b7983 */ /* 0x000ee20000300800 */
[----:B-1----:R-:W-:-:S02]  /*1e2f0*/  IMAD.MOV.U32 R22, RZ, RZ, R2 ;  /* 0x000000ffff167224 */ /* 0x002fc400078e0002 */
[----:B------:R-:W-:-:S05]  /*1e300*/  IMAD.MOV.U32 R23, RZ, RZ, R0 ;  /* 0x000000ffff177224 */ /* 0x000fca00078e0000 */
[----:B------:R0:W-:Y:S04]  /*1e310*/  STL.64 [R1+0x1c10], R22 ;  /* 0x001c101601007387 */ /* 0x0001e80000100a00 */
[----:B0-----:R-:W4:Y:S01]  /*1e320*/  LDL.64 R22, [R1+0x58] ;  /* 0x0000580001167983 */ /* 0x001f220000100a00 */
[C---:B------:R-:W-:Y:S03]  /*1e330*/  HMMA.16816.F32.BF16 R4, R16.reuse, R14, R4 ;  /* 0x0000000e1004723c */ /* 0x040fe60000041804 */
[----:B----4-:R0:W-:Y:S04]  /*1e340*/  STL.64 [R1+0x1c28], R22 ;  /* 0x001c281601007387 */ /* 0x0101e80000100a00 */
[----:B------:R-:W4:Y:S04]  /*1e350*/  LDL.LU R20, [R1+0x2f0] ;  /* 0x0002f00001147983 */ /* 0x000f280000300800 */
[----:B------:R-:W4:Y:S04]  /*1e360*/  LDL.LU R21, [R1+0x2f4] ;  /* 0x0002f40001157983 */ /* 0x000f280000300800 */
[----:B0-----:R-:W2:Y:S04]  /*1e370*/  LDL.LU R22, [R1+0x2f8] ;  /* 0x0002f80001167983 */ /* 0x001ea80000300800 */
[----:B------:R-:W2:Y:S04]  /*1e380*/  LDL.LU R23, [R1+0x2fc] ;  /* 0x0002fc0001177983 */ /* 0x000ea80000300800 */
[----:B--2---:R0:W-:Y:S04]  /*1e390*/  STL.64 [R1+0x1c38], R22 ;  /* 0x001c381601007387 */ /* 0x0041e80000100a00 */
[----:B----4-:R-:W-:Y:S04]  /*1e3a0*/  STL.64 [R1+0x1c30], R20 ;  /* 0x001c301401007387 */ /* 0x010fe80000100a00 */
[----:B0-----:R-:W2:Y:S04]  /*1e3b0*/  LDL.64 R22, [R1+0x78] ;  /* 0x0000780001167983 */ /* 0x001ea80000100a00 */
[----:B------:R-:W-:Y:S04]  /*1e3c0*/  STL.64 [R1+0x670], R4 ;  /* 0x0006700401007387 */ /* 0x000fe80000100a00 */
[----:B------:R0:W-:Y:S04]  /*1e3d0*/  STL.64 [R1+0x678], R6 ;  /* 0x0006780601007387 */ /* 0x0001e80000100a00 */
[----:B0-----:R-:W4:Y:S04]  /*1e3e0*/  LDL.LU.64 R6, [R1+0x1c58] ;  /* 0x001c580001067983 */ /* 0x001f280000300a00 */
[----:B------:R0:W-:Y:S04]  /*1e3f0*/  STL.64 [R1+0x1be0], R14 ;  /* 0x001be00e01007387 */ /* 0x0001e80000100a00 */
[----:B------:R-:W3:Y:S04]  /*1e400*/  LDL.LU R12, [R1+0x640] ;  /* 0x00064000010c7983 */ /* 0x000ee80000300800 */
[----:B------:R-:W3:Y:S04]  /*1e410*/  LDL.LU R13, [R1+0x644] ;  /* 0x00064400010d7983 */ /* 0x000ee80000300800 */
[----:B0-----:R-:W2:Y:S04]  /*1e420*/  LDL.LU R14, [R1+0x648] ;  /* 0x00064800010e7983 */ /* 0x001ea80000300800 */
[----:B------:R-:W2:Y:S04]  /*1e430*/  LDL.LU R15, [R1+0x64c] ;  /* 0x00064c00010f7983 */ /* 0x000ea80000300800 */
[----:B--2---:R-:W-:Y:S04]  /*1e440*/  STL.64 [R1+0x1c08], R14 ;  /* 0x001c080e01007387 */ /* 0x004fe80000100a00 */
[----:B---3--:R0:W-:Y:S04]  /*1e450*/  STL.64 [R1+0x1c00], R12 ;  /* 0x001c000c01007387 */ /* 0x0081e80000100a00 */
[----:B0-----:R-:W2:Y:S04]  /*1e460*/  LDL.LU R12, [R1+0x2d0] ;  /* 0x0002d000010c7983 */ /* 0x001ea80000300800 */
[----:B------:R-:W2:Y:S04]  /*1e470*/  LDL.LU R13, [R1+0x2d4] ;  /* 0x0002d400010d7983 */ /* 0x000ea80000300800 */
[----:B------:R-:W3:Y:S04]  /*1e480*/  LDL.LU R14, [R1+0x2d8] ;  /* 0x0002d800010e7983 */ /* 0x000ee80000300800 */
[----:B------:R-:W3:Y:S01]  /*1e490*/  LDL.LU R15, [R1+0x2dc] ;  /* 0x0002dc00010f7983 */ /* 0x000ee20000300800 */
[----:B----4-:R-:W-:Y:S03]  /*1e4a0*/  HMMA.16816.F32.BF16 R16, R16, R6, R8 ;  /* 0x000000061010723c */ /* 0x010fe60000041808 */
[----:B---3--:R-:W-:Y:S04]  /*1e4b0*/  STL.64 [R1+0x1c20], R14 ;  /* 0x001c200e01007387 */ /* 0x008fe80000100a00 */
[----:B--2---:R0:W-:Y:S04]  /*1e4c0*/  STL.64 [R1+0x1c18], R12 ;  /* 0x001c180c01007387 */ /* 0x0041e80000100a00 */
[----:B0-----:R-:W2:Y:S04]  /*1e4d0*/  LDL.LU R12, [R1+0x2e0] ;  /* 0x0002e000010c7983 */ /* 0x001ea80000300800 */
[----:B------:R-:W2:Y:S04]  /*1e4e0*/  LDL.LU R13, [R1+0x2e4] ;  /* 0x0002e400010d7983 */ /* 0x000ea80000300800 */
[----:B------:R-:W2:Y:S04]  /*1e4f0*/  LDL.LU R14, [R1+0x2e8] ;  /* 0x0002e800010e7983 */ /* 0x000ea80000300800 */
[----:B------:R-:W2:Y:S04]  /*1e500*/  LDL.LU R15, [R1+0x2ec] ;  /* 0x0002ec00010f7983 */ /* 0x000ea80000300800 */
[----:B------:R-:W3:Y:S04]  /*1e510*/  LDL.LU.64 R10, [R1+0x1c50] ;  /* 0x001c5000010a7983 */ /* 0x000ee80000300a00 */
[----:B------:R-:W3:Y:S04]  /*1e520*/  LDL.LU.64 R8, [R1+0x1c48] ;  /* 0x001c480001087983 */ /* 0x000ee80000300a00 */
[----:B------:R-:W-:Y:S04]  /*1e530*/  STL.64 [R1+0x310], R16 ;  /* 0x0003101001007387 */ /* 0x000fe80000100a00 */
[----:B------:R0:W-:Y:S01]  /*1e540*/  STL.64 [R1+0x318], R18 ;  /* 0x0003181201007387 */ /* 0x0001e20000100a00 */
[----:B------:R-:W-:-:S03]  /*1e550*/  IMAD.MOV.U32 R3, RZ, RZ, R23 ;  /* 0x000000ffff037224 */ /* 0x000fc600078e0017 */
[----:B0-----:R-:W4:Y:S01]  /*1e560*/  LDL.64 R18, [R1+0x38] ;  /* 0x0000380001127983 */ /* 0x001f220000100a00 */
[----:B---3--:R-:W-:-:S15]  /*1e570*/  HMMA.16816.F32.BF16 R24, R8, R22, R24 ;  /* 0x000000160818723c */ /* 0x008fde0000041818 */
[----:B------:R-:W-:-:S08]  /*1e580*/  NOP ;  /* 0x0000000000007918 */ /* 0x000fd00000000000 */
[----:B------:R0:W-:Y:S04]  /*1e590*/  STL.64 [R1+0x300], R24 ;  /* 0x0003001801007387 */ /* 0x0001e80000100a00 */
[----:B------:R1:W-:Y:S01]  /*1e5a0*/  STL.64 [R1+0x308], R26 ;  /* 0x0003081a01007387 */ /* 0x0003e20000100a00 */
[----:B0-----:R-:W-:-:S03]  /*1e5b0*/  IMAD.MOV.U32 R24, RZ, RZ, R22 ;  /* 0x000000ffff187224 */ /* 0x001fc600078e0016 */
[----:B-1----:R-:W3:Y:S04]  /*1e5c0*/  LDL.LU.64 R26, [R1+0x1c40] ;  /* 0x001c4000011a7983 */ /* 0x002ee80000300a00 */
[----:B------:R-:W3:Y:S04]  /*1e5d0*/  LDL.LU.64 R22, [R1+0x1c38] ;  /* 0x001c380001167983 */ /* 0x000ee80000300a00 */
[----:B------:R-:W3:Y:S02]  /*1e5e0*/  LDL.LU.64 R20, [R1+0x1c30] ;  /* 0x001c300001147983 */ /* 0x000ee40000300a00 */
[----:B---3--:R-:W-:-:S15]  /*1e5f0*/  HMMA.16816.F32.BF16 R20, R8, R26, R20 ;  /* 0x0000001a0814723c */ /* 0x008fde0000041814 */
[----:B------:R-:W-:-:S08]  /*1e600*/  NOP ;  /* 0x0000000000007918 */ /* 0x000fd00000000000 */
[----:B------:R-:W-:Y:S04]  /*1e610*/  STL.64 [R1+0x2f0], R20 ;  /* 0x0002f01401007387 */ /* 0x000fe80000100a00 */
[----:B------:R0:W-:Y:S04]  /*1e620*/  STL.64 [R1+0x2f8], R22 ;  /* 0x0002f81601007387 */ /* 0x0001e80000100a00 */
        /* <DEDUP_REMOVED lines=21> */
[----:B0-----:R-:W2:Y:S01]  /*1e780*/  LDL.LU.64 R22, [R1+0x1be8] ;  /* 0x001be80001167983 */ /* 0x001ea20000300a00 */
[----:B------:R-:W-:Y:S02]  /*1e790*/  IMAD.MOV.U32 R2, RZ, RZ, R18 ;  /* 0x000000ffff027224 */ /* 0x000fe400078e0012 */
[----:B------:R-:W-:-:S02]  /*1e7a0*/  IMAD.MOV.U32 R0, RZ, RZ, R19 ;  /* 0x000000ffff007224 */ /* 0x000fc400078e0013 */
[----:B------:R-:W0:Y:S04]  /*1e7b0*/  LDSM.16.MT88.4 R16, [R28+UR4+0x4300] ;  /* 0x004300041c10783b */ /* 0x000e280008004200 */
[----:B0-----:R-:W-:Y:S04]  /*1e7c0*/  STL.64 [R1+0x1ac8], R18 ;  /* 0x001ac81201007387 */ /* 0x001fe80000100a00 */
[----:B------:R-:W-:Y:S01]  /*1e7d0*/  STL.64 [R1+0x1ac0], R16 ;  /* 0x001ac01001007387 */ /* 0x000fe20000100a00 */
[----:B--2---:R-:W-:Y:S03]  /*1e7e0*/  HMMA.16816.F32.BF16 R20, R8, R22, R12 ;  /* 0x000000160814723c */ /* 0x004fe6000004180c */
[----:B------:R-:W2:-:S15]  /*1e7f0*/  LDL.LU.64 R14, [R1+0x1be0] ;  /* 0x001be000010e7983 */ /* 0x000e9e0000300a00 */
[----:B------:R-:W-:-:S05]  /*1e800*/  NOP ;  /* 0x0000000000007918 */ /* 0x000fca0000000000 */
[----:B------:R-:W-:Y:S04]  /*1e810*/  STL.64 [R1+0x640], R20 ;  /* 0x0006401401007387 */ /* 0x000fe80000100a00 */
[----:B------:R0:W-:Y:S04]  /*1e820*/  STL.64 [R1+0x648], R22 ;  /* 0x0006481601007387 */ /* 0x0001e80000100a00 */
[----:B0-----:R-:W2:Y:S04]  /*1e830*/  LDL.LU.64 R22, [R1+0x1bd8] ;  /* 0x001bd80001167983 */ /* 0x001ea80000300a00 */
        /* <DEDUP_REMOVED lines=10> */
[----:B------:R-:W-:Y:S01]  /*1e8e0*/  IMAD.MOV.U32 R18, RZ, RZ, R5 ;  /* 0x000000ffff127224 */ /* 0x000fe200078e0005 */
[----:B---3--:R-:W-:Y:S01]  /*1e8f0*/  HMMA.16816.F32.BF16 R8, R8, R6, R12 ;  /* 0x000000060808723c */ /* 0x008fe2000004180c */
[----:B------:R-:W2:Y:S04]  /*1e900*/  LDL.LU.64 R14, [R1+0x1ba8] ;  /* 0x001ba800010e7983 */ /* 0x000ea80000300a00 */
[----:B------:R-:W2:Y:S04]  /*1e910*/  LDL.LU.64 R12, [R1+0x1ba0] ;  /* 0x001ba000010c7983 */ /* 0x000ea80000300a00 */
[----:B------:R0:W-:Y:S04]  /*1e920*/  STL.64 [R1+0x1b60], R6 ;  /* 0x001b600601007387 */ /* 0x0001e80000100a00 */
[----:B------:R-:W3:Y:S10]  /*1e930*/  LDL.LU R4, [R1+0x5f0] ;  /* 0x0005f00001047983 */ /* 0x000ef40000300800 */
[----:B------:R-:W-:Y:S04]  /*1e940*/  STL.64 [R1+0x2b0], R8 ;  /* 0x0002b00801007387 */ /* 0x000fe80000100a00 */
[----:B------:R-:W-:Y:S04]  /*1e950*/  STL.64 [R1+0x2b8], R10 ;  /* 0x0002b80a01007387 */ /* 0x000fe80000100a00 */
[----:B------:R-:W1:Y:S04]  /*1e960*/  LDSM.16.MT88.4 R8, [R28+UR4+0x4380] ;  /* 0x004380041c08783b */ /* 0x000e680008004200 */
[----:B------:R-:W3:Y:S04]  /*1e970*/  LDL.LU R5, [R1+0x5f4] ;  /* 0x0005f40001057983 */ /* 0x000ee80000300800 */
[----:B0-----:R-:W3:Y:S04]  /*1e980*/  LDL.LU R6, [R1+0x5f8] ;  /* 0x0005f80001067983 */ /* 0x001ee80000300800 */
[----:B------:R-:W3:Y:S04]  /*1e990*/  LDL.LU R7, [R1+0x5fc] ;  /* 0x0005fc0001077983 */ /* 0x000ee80000300800 */
[----:B-1----:R0:W-:Y:S04]  /*1e9a0*/  STL.64 [R1+0x1a38], R10 ;  /* 0x001a380a01007387 */ /* 0x0021e80000100a00 */
[----:B------:R2:W-:Y:S04]  /*1e9b0*/  STL.64 [R1+0x1a30], R8 ;  /* 0x001a300801007387 */ /* 0x0005e80000100a00 */
[----:B------:R-:W-:Y:S01]  /*1e9c0*/  STL [R1+0x14fc], R28 ;  /* 0x0014fc1c01007387 */ /* 0x000fe20000100800 */
[----:B0-----:R-:W-:-:S02]  /*1e9d0*/  IMAD.MOV.U32 R10, RZ, RZ, R24 ;  /* 0x000000ffff0a7224 */ /* 0x001fc400078e0018 */
[----:B------:R-:W-:-:S07]  /*1e9e0*/  IMAD.MOV.U32 R11, RZ, RZ, R3 ;  /* 0x000000ffff0b7224 */ /* 0x000fce00078e0003 */
[----:B--2---:R-:W-:Y:S01]  /*1e9f0*/  HMMA.16816.F32.BF16 R8, R12, R10, R20 ;  /* 0x0000000a0c08723c */ /* 0x004fe20000041814 */
[----:B------:R-:W2:Y:S04]  /*1ea00*/  LDL.LU.64 R22, [R1+0x1b98] ;  /* 0x001b980001167983 */ /* 0x000ea80000300a00 */
[----:B------:R-:W2:-:S15]  /*1ea10*/  LDL.LU.64 R20, [R1+0x1b90] ;  /* 0x001b900001147983 */ /* 0x000e9e0000300a00 */
[----:B------:R-:W-:-:S03]  /*1ea20*/  NOP ;  /* 0x0000000000007918 */ /* 0x000fc60000000000 */
[----:B------:R-:W-:Y:S04]  /*1ea30*/  STL.64 [R1+0x610], R8 ;  /* 0x0006100801007387 */ /* 0x000fe80000100a00 */
[----:B------:R2:W-:Y:S02]  /*1ea40*/  STL.64 [R1+0x618], R10 ;  /* 0x0006180a01007387 */ /* 0x0005e40000100a00 */
[----:B--2---:R-:W-:Y:S02]  /*1ea50*/  HMMA.16816.F32.BF16 R8, R12, R26, R20 ;  /* 0x0000001a0c08723c */ /* 0x004fe40000041814 */
[----:B------:R-:W2:-:S15]  /*1ea60*/  LDL.LU R20, [R1+0x5e0] ;  /* 0x0005e00001147983 */ /* 0x000e9e0000300800 */
[----:B------:R-:W-:-:S06]  /*1ea70*/  NOP ;  /* 0x0000000000007918 */ /* 0x000fcc0000000000 */
[----:B------:R0:W-:Y:S04]  /*1ea80*/  STL.64 [R1+0x600], R8 ;  /* 0x0006000801007387 */ /* 0x0001e80000100a00 */
[----:B------:R1:W-:Y:S04]  /*1ea90*/  STL.64 [R1+0x608], R10 ;  /* 0x0006080a01007387 */ /* 0x0003e80000100a00 */
[----:B------:R-:W2:Y:S04]  /*1eaa0*/  LDL.LU R21, [R1+0x5e4] ;  /* 0x0005e40001157983 */ /* 0x000ea80000300800 */
[----:B------:R-:W2:Y:S04]  /*1eab0*/  LDL.LU R22, [R1+0x5e8] ;  /* 0x0005e80001167983 */ /* 0x000ea80000300800 */
[----:B------:R-:W2:Y:S04]  /*1eac0*/  LDL.LU R23, [R1+0x5ec] ;  /* 0x0005ec0001177983 */ /* 0x000ea80000300800 */
[----:B------:R-:W-:Y:S04]  /*1ead0*/  STL.64 [R1+0x1b38], R26 ;  /* 0x001b381a01007387 */ /* 0x000fe80000100a00 */
[----:B0-----:R-:W4:Y:S04]  /*1eae0*/  LDL.LU R8, [R1+0x510] ;  /* 0x0005100001087983 */ /* 0x001f280000300800 */
[----:B------:R-:W4:Y:S04]  /*1eaf0*/  LDL.LU R9, [R1+0x514] ;  /* 0x0005140001097983 */ /* 0x000f280000300800 */
[----:B-1----:R-:W2:Y:S04]  /*1eb00*/  LDL.LU R10, [R1+0x518] ;  /* 0x00051800010a7983 */ /* 0x002ea80000300800 */
[----:B------:R-:W2:Y:S01]  /*1eb10*/  LDL.LU R11, [R1+0x51c] ;  /* 0x00051c00010b7983 */ /* 0x000ea20000300800 */
[----:B---3--:R-:W-:Y:S03]  /*1eb20*/  HMMA.16816.F32.BF16 R4, R12, R18, R4 ;  /* 0x000000120c04723c */ /* 0x008fe60000041804 */
[----:B--2---:R-:W-:Y:S04]  /*1eb30*/  STL.64 [R1+0x1ad8], R10 ;  /* 0x001ad80a01007387 */ /* 0x004fe80000100a00 */
[----:B----4-:R0:W-:Y:S04]  /*1eb40*/  STL.64 [R1+0x1ad0], R8 ;  /* 0x001ad00801007387 */ /* 0x0101e80000100a00 */
[----:B0-----:R-:W2:-:S12]  /*1eb50*/  LDL.LU R8, [R1+0x760] ;  /* 0x0007600001087983 */ /* 0x001e980000300800 */
[----:B------:R-:W-:Y:S04]  /*1eb60*/  STL.64 [R1+0x5f0], R4 ;  /* 0x0005f00401007387 */ /* 0x000fe80000100a00 */
[----:B------:R-:W-:Y:S04]  /*1eb70*/  STL.64 [R1+0x5f8], R6 ;  /* 0x0005f80601007387 */ /* 0x000fe80000100a00 */
[----:B------:R-:W2:Y:S04]  /*1eb80*/  LDL.LU R9, [R1+0x764] ;  /* 0x0007640001097983 */ /* 0x000ea80000300800 */
[----:B------:R-:W3:Y:S04]  /*1eb90*/  LDL.LU R10, [R1+0x768] ;  /* 0x00076800010a7983 */ /* 0x000ee80000300800 */
[----:B------:R-:W3:Y:S04]  /*1eba0*/  LDL.LU R11, [R1+0x76c] ;  /* 0x00076c00010b7983 */ /* 0x000ee80000300800 */
[----:B---3--:R-:W-:Y:S04]  /*1ebb0*/  STL.64 [R1+0x1ae8], R10 ;  /* 0x001ae80a01007387 */ /* 0x008fe80000100a00 */
[----:B--2---:R-:W-:Y:S04]  /*1ebc0*/  STL.64 [R1+0x1ae0], R8 ;  /* 0x001ae00801007387 */ /* 0x004fe80000100a00 */
        /* <DEDUP_REMOVED lines=10> */
[----:B------:R-:W4:Y:S04]  /*1ec70*/  LDL.64 R26, [R1+0x78] ;  /* 0x00007800011a7983 */ /* 0x000f280000100a00 */
[----:B----4-:R-:W-:Y:S04]  /*1ec80*/  STL.64 [R1+0x1b68], R26 ;  /* 0x001b681a01007387 */ /* 0x010fe80000100a00 */
[----:B---3--:R0:W-:Y:S04]  /*1ec90*/  STL.64 [R1+0x1b08], R18 ;  /* 0x001b081201007387 */ /* 0x0081e80000100a00 */
[----:B--2---:R-:W-:Y:S04]  /*1eca0*/  STL.64 [R1+0x1b00], R16 ;  /* 0x001b001001007387 */ /* 0x004fe80000100a00 */
[----:B0-----:R-:W2:Y:S04]  /*1ecb0*/  LDL.64 R18, [R1+0x48] ;  /* 0x0000480001127983 */ /* 0x001ea80000100a00 */
[----:B------:R-:W3:Y:S01]  /*1ecc0*/  LDL.LU R24, [R1+0x5b0] ;  /* 0x0005b00001187983 */ /* 0x000ee20000300800 */
[----:B--2---:R-:W-:-:S15]  /*1ecd0*/  HMMA.16816.F32.BF16 R4, R12, R18, R20 ;  /* 0x000000120c04723c */ /* 0x004fde0000041814 */
[----:B------:R-:W-:-:S08]  /*1ece0*/  NOP ;  /* 0x0000000000007918 */ /* 0x000fd00000000000 */
[----:B------:R-:W-:Y:S04]  /*1ecf0*/  STL.64 [R1+0x5e0], R4 ;  /* 0x0005e00401007387 */ /* 0x000fe80000100a00 */
[----:B------:R-:W-:Y:S04]  /*1ed00*/  STL.64 [R1+0x5e8], R6 ;  /* 0x0005e80601007387 */ /* 0x000fe80000100a00 */
[----:B------:R-:W3:Y:S04]  /*1ed10*/  LDL.LU R25, [R1+0x5b4] ;  /* 0x0005b40001197983 */ /* 0x000ee80000300800 */
[----:B------:R-:W2:Y:S04]  /*1ed20*/  LDL.LU R26, [R1+0x5b8] ;  /* 0x0005b800011a7983 */ /* 0x000ea80000300800 */
[----:B------:R-:W2:Y:S04]  /*1ed30*/  LDL.LU R27, [R1+0x5bc] ;  /* 0x0005bc00011b7983 */ /* 0x000ea80000300800 */
[----:B--2---:R0:W-:Y:S04]  /*1ed40*/  STL.64 [R1+0x1b78], R26 ;  /* 0x001b781a01007387 */ /* 0x0041e80000100a00 */
[----:B---3--:R1:W-:Y:S04]  /*1ed50*/  STL.64 [R1+0x1b70], R24 ;  /* 0x001b701801007387 */ /* 0x0083e80000100a00 */
[----:B0-----:R-:W2:Y:S04]  /*1ed60*/  LDL.64 R26, [R1+0x28] ;  /* 0x00002800011a7983 */ /* 0x001ea80000100a00 */
[----:B--2---:R0:W-:Y:S04]  /*1ed70*/  STL.64 [R1+0x1b88], R26 ;  /* 0x001b881a01007387 */ /* 0x0041e80000100a00 */
[----:B-1----:R-:W2:Y:S04]  /*1ed80*/  LDL.LU R24, [R1+0x5d0] ;  /* 0x0005d00001187983 */ /* 0x002ea80000300800 */
[----:B------:R-:W2:Y:S04]  /*1ed90*/  LDL.LU R25, [R1+0x5d4] ;  /* 0x0005d40001197983 */ /* 0x000ea80000300800 */
[----:B0-----:R-:W2:Y:S04]  /*1eda0*/  LDL.LU R26, [R1+0x5d8] ;  /* 0x0005d800011a7983 */ /* 0x001ea80000300800 */
[----:B------:R-:W2:Y:S04]  /*1edb0*/  LDL.LU R27, [R1+0x5dc] ;  /* 0x0005dc00011b7983 */ /* 0x000ea80000300800 */
[----:B------:R-:W3:Y:S04]  /*1edc0*/  LDL.64 R6, [R1+0x18] ;  /* 0x0000180001067983 */ /* 0x000ee80000100a00 */
[----:B---3--:R0:W-:Y:S04]  /*1edd0*/  STL.64 [R1+0x1b80], R6 ;  /* 0x001b800601007387 */ /* 0x0081e80000100a00 */
[----:B------:R-:W3:Y:S04]  /*1ede0*/  LDL.LU R4, [R1+0x5c0] ;  /* 0x0005c00001047983 */ /* 0x000ee80000300800 */
[----:B------:R-:W3:Y:S04]  /*1edf0*/  LDL.LU R5, [R1+0x5c4] ;  /* 0x0005c40001057983 */ /* 0x000ee80000300800 */
[----:B0-----:R-:W3:Y:S04]  /*1ee00*/  LDL.LU R6, [R1+0x5c8] ;  /* 0x0005c80001067983 */ /* 0x001ee80000300800 */
[----:B------:R-:W3:Y:S04]  /*1ee10*/  LDL.LU R7, [R1+0x5cc] ;  /* 0x0005cc0001077983 */ /* 0x000ee80000300800 */
[----:B------:R-:W4:Y:S04]  /*1ee20*/  LDL.LU R20, [R1+0x2a0] ;  /* 0x0002a00001147983 */ /* 0x000f280000300800 */
[----:B------:R-:W4:Y:S04]  /*1ee30*/  LDL.LU R21, [R1+0x2a4] ;  /* 0x0002a40001157983 */ /* 0x000f280000300800 */
[----:B------:R-:W4:Y:S04]  /*1ee40*/  LDL.LU R22, [R1+0x2a8] ;  /* 0x0002a80001167983 */ /* 0x000f280000300800 */
[----:B------:R-:W4:Y:S04]  /*1ee50*/  LDL.LU R23, [R1+0x2ac] ;  /* 0x0002ac0001177983 */ /* 0x000f280000300800 */
[----:B------:R0:W-:Y:S04]  /*1ee60*/  STL.64 [R1+0x1b18], R18 ;  /* 0x001b181201007387 */ /* 0x0001e80000100a00 */
[----:B0-----:R-:W3:Y:S01]  /*1ee70*/  LDL.64 R18, [R1+0x58] ;  /* 0x0000580001127983 */ /* 0x001ee20000100a00 */
[----:B------:R-:W-:-:S02]  /*1ee80*/  IMAD.MOV.U32 R10, RZ, RZ, R2 ;  /* 0x000000ffff0a7224 */ /* 0x000fc400078e0002 */
[----:B------:R-:W-:-:S07]  /*1ee90*/  IMAD.MOV.U32 R11, RZ, RZ, R0 ;  /* 0x000000ffff0b7224 */ /* 0x000fce00078e0000 */
[C---:B--2---:R-:W-:Y:S01]  /*1eea0*/  HMMA.16816.F32.BF16 R24, R12.reuse, R10, R24 ;  /* 0x0000000a0c18723c */ /* 0x044fe20000041818 */
[----:B---3--:R0:W-:Y:S04]  /*1eeb0*/  STL.64 [R1+0x1b30], R18 ;  /* 0x001b301201007387 */ /* 0x0081e80000100a00 */
[----:B------:R-:W2:Y:S04]  /*1eec0*/  LDL.LU R16, [R1+0x520] ;  /* 0x0005200001107983 */ /* 0x000ea80000300800 */
[----:B------:R-:W2:Y:S04]  /*1eed0*/  LDL.LU R17, [R1+0x524] ;  /* 0x0005240001117983 */ /* 0x000ea80000300800 */
[----:B0-----:R-:W3:Y:S04]  /*1eee0*/  LDL.LU R18, [R1+0x528] ;  /* 0x0005280001127983 */ /* 0x001ee80000300800 */
[----:B------:R-:W3:Y:S04]  /*1eef0*/  LDL.LU R19, [R1+0x52c] ;  /* 0x00052c0001137983 */ /* 0x000ee80000300800 */
[----:B---3--:R-:W-:Y:S04]  /*1ef00*/  STL.64 [R1+0x1b48], R18 ;  /* 0x001b481201007387 */ /* 0x008fe80000100a00 */
[----:B--2---:R0:W-:Y:S04]  /*1ef10*/  STL.64 [R1+0x1b40], R16 ;  /* 0x001b401001007387 */ /* 0x0041e80000100a00 */
[----:B0-----:R-:W2:Y:S04]  /*1ef20*/  LDL.LU R16, [R1+0x530] ;  /* 0x0005300001107983 */ /* 0x001ea80000300800 */
[----:B------:R-:W2:Y:S04]  /*1ef30*/  LDL.LU R17, [R1+0x534] ;  /* 0x0005340001117983 */ /* 0x000ea80000300800 */
[----:B------:R-:W2:Y:S04]  /*1ef40*/  LDL.LU R18, [R1+0x538] ;  /* 0x0005380001127983 */ /* 0x000ea80000300800 */
[----:B------:R-:W2:Y:S04]  /*1ef50*/  LDL.LU R19, [R1+0x53c] ;  /* 0x00053c0001137983 */ /* 0x000ea80000300800 */
[----:B------:R-:W-:Y:S04]  /*1ef60*/  STL.64 [R1+0x5d0], R24 ;  /* 0x0005d01801007387 */ /* 0x000fe80000100a00 */
[----:B------:R0:W-:Y:S04]  /*1ef70*/  STL.64 [R1+0x5d8], R26 ;  /* 0x0005d81a01007387 */ /* 0x0001e80000100a00 */
[----:B0-----:R-:W3:Y:S04]  /*1ef80*/  LDL.LU.64 R26, [R1+0x1b88] ;  /* 0x001b8800011a7983 */ /* 0x001ee80000300a00 */
[----:B------:R0:W-:Y:S04]  /*1ef90*/  STL.64 [R1+0x1b10], R10 ;  /* 0x001b100a01007387 */ /* 0x0001e80000100a00 */
[----:B------:R-:W4:Y:S04]  /*1efa0*/  LDL.LU R8, [R1+0x780] ;  /* 0x0007800001087983 */ /* 0x000f280000300800 */
[----:B------:R-:W4:Y:S04]  /*1efb0*/  LDL.LU R9, [R1+0x784] ;  /* 0x0007840001097983 */ /* 0x000f280000300800 */
[----:B0-----:R-:W2:Y:S04]  /*1efc0*/  LDL.LU R10, [R1+0x788] ;  /* 0x00078800010a7983 */ /* 0x001ea80000300800 */
[----:B------:R-:W2:Y:S01]  /*1efd0*/  LDL.LU R11, [R1+0x78c] ;  /* 0x00078c00010b7983 */ /* 0x000ea20000300800 */
[----:B---3--:R-:W-:Y:S06]  /*1efe0*/  HMMA.16816.F32.BF16 R4, R12, R26, R4 ;  /* 0x0000001a0c04723c */ /* 0x008fec0000041804 */
[----:B------:R-:W-:-:S02]  /*1eff0*/  IMAD.MOV.U32 R2, RZ, RZ, R26 ;  /* 0x000000ffff027224 */ /* 0x000fc400078e001a */
[----:B------:R-:W-:Y:S01]  /*1f000*/  IMAD.MOV.U32 R0, RZ, RZ, R27 ;  /* 0x000000ffff007224 */ /* 0x000fe200078e001b */
[----:B--2---:R-:W-:Y:S04]  /*1f010*/  STL.64 [R1+0x1b28], R10 ;  /* 0x001b280a01007387 */ /* 0x004fe80000100a00 */
[----:B----4-:R0:W-:Y:S04]  /*1f020*/  STL.64 [R1+0x1b20], R8 ;  /* 0x001b200801007387 */ /* 0x0101e80000100a00 */
[----:B0-----:R-:W2:Y:S04]  /*1f030*/  LDL.LU R8, [R1+0x790] ;  /* 0x0007900001087983 */ /* 0x001ea80000300800 */
[----:B------:R-:W2:Y:S04]  /*1f040*/  LDL.LU R9, [R1+0x794] ;  /* 0x0007940001097983 */ /* 0x000ea80000300800 */
[----:B------:R-:W2:Y:S04]  /*1f050*/  LDL.LU R10, [R1+0x798] ;  /* 0x00079800010a7983 */ /* 0x000ea80000300800 */
[----:B------:R-:W2:Y:S04]  /*1f060*/  LDL.LU R11, [R1+0x79c] ;  /* 0x00079c00010b7983 */ /* 0x000ea80000300800 */
        /* <DEDUP_REMOVED lines=11> */
[----:B------:R-:W4:Y:S02]  /*1f120*/  LDL.LU.64 R6, [R1+0x1b60] ;  /* 0x001b600001067983 */ /* 0x000f240000300a00 */
[----:B----4-:R-:W-:Y:S02]  /*1f130*/  HMMA.16816.F32.BF16 R12, R12, R6, R20 ;  /* 0x000000060c0c723c */ /* 0x010fe40000041814 */
[----:B------:R-:W4:Y:S04]  /*1f140*/  LDL.LU.64 R22, [R1+0x1b58] ;  /* 0x001b580001167983 */ /* 0x000f280000300a00 */
[----:B------:R-:W4:-:S15]  /*1f150*/  LDL.LU.64 R20, [R1+0x1b50] ;  /* 0x001b500001147983 */ /* 0x000f1e0000300a00 */
[----:B------:R-:W-:-:S02]  /*1f160*/  NOP ;  /* 0x0000000000007918 */ /* 0x000fc40000000000 */
[----:B------:R-:W-:Y:S04]  /*1f170*/  STL.64 [R1+0x2a0], R12 ;  /* 0x0002a00c01007387 */ /* 0x000fe80000100a00 */
[----:B------:R-:W-:Y:S04]  /*1f180*/  STL.64 [R1+0x2a8], R14 ;  /* 0x0002a80e01007387 */ /* 0x000fe80000100a00 */
[----:B------:R-:W0:Y:S04]  /*1f190*/  LDSM.16.MT88.4 R12, [R29+UR4+0x4000] ;  /* 0x004000041d0c783b */ /* 0x000e280008004200 */
[----:B0-----:R0:W-:Y:S04]  /*1f1a0*/  STL.64 [R1+0x19e8], R14 ;  /* 0x0019e80e01007387 */ /* 0x0011e80000100a00 */
[----:B------:R-:W-:Y:S01]  /*1f1b0*/  STL.64 [R1+0x19e0], R12 ;  /* 0x0019e00c01007387 */ /* 0x000fe20000100a00 */
[----:B0-----:R-:W-:-:S02]  /*1f1c0*/  IMAD.MOV.U32 R14, RZ, RZ, R2 ;  /* 0x000000ffff0e7224 */ /* 0x001fc400078e0002 */
[----:B------:R-:W-:Y:S02]  /*1f1d0*/  IMAD.MOV.U32 R15, RZ, RZ, R0 ;  /* 0x000000ffff0f7224 */ /* 0x000fe400078e0000 */
[----:B---3--:R-:W-:Y:S02]  /*1f1e0*/  IMAD.MOV.U32 R2, RZ, RZ, R26 ;  /* 0x000000ffff027224 */ /* 0x008fe400078e001a */
[----:B------:R-:W-:Y:S01]  /*1f1f0*/  IMAD.MOV.U32 R0, RZ, RZ, R27 ;  /* 0x000000ffff007224 */ /* 0x000fe200078e001b */
[----:B----4-:R-:W-:-:S15]  /*1f200*/  HMMA.16816.F32.BF16 R16, R20, R26, R16 ;  /* 0x0000001a1410723c */ /* 0x010fde0000041810 */
[----:B------:R-:W-:-:S08]  /*1f210*/  NOP ;  /* 0x0000000000007918 */ /* 0x000fd00000000000 */
[----:B------:R-:W-:Y:S04]  /*1f220*/  STL.64 [R1+0x530], R16 ;  /* 0x0005301001007387 */ /* 0x000fe80000100a00 */
[----:B------:R0:W-:Y:S04]  /*1f230*/  STL.64 [R1+0x538], R18 ;  /* 0x0005381201007387 */ /* 0x0001e80000100a00 */
[----:B0-----:R-:W3:Y:S04]  /*1f240*/  LDL.LU.64 R18, [R1+0x1b48] ;  /* 0x001b480001127983 */ /* 0x001ee80000300a00 */
        /* <DEDUP_REMOVED lines=8> */
[----:B0-----:R0:W-:Y:S04]  /*1f2d0*/  STL.64 [R1+0x1958], R26 ;  /* 0x0019581a01007387 */ /* 0x0011e80000100a00 */
[----:B------:R-:W-:Y:S01]  /*1f2e0*/  STL.64 [R1+0x1950], R24 ;  /* 0x0019501801007387 */ /* 0x000fe20000100a00 */
[----:B0-----:R-:W-:-:S02]  /*1f2f0*/  IMAD.MOV.U32 R26, RZ, RZ, R2 ;  /* 0x000000ffff1a7224 */ /* 0x001fc400078e0002 */
[----:B------:R-:W-:Y:S01]  /*1f300*/  IMAD.MOV.U32 R27, RZ, RZ, R0 ;  /* 0x000000ffff1b7224 */ /* 0x000fe200078e0000 */
[----:B--2---:R-:W-:Y:S06]  /*1f310*/  HMMA.16816.F32.BF16 R8, R20, R18, R8 ;  /* 0x000000121408723c */ /* 0x004fec0000041808 */
[----:B------:R-:W-:Y:S02]  /*1f320*/  IMAD.MOV.U32 R2, RZ, RZ, R18 ;  /* 0x000000ffff027224 */ /* 0x000fe400078e0012 */
[----:B------:R-:W-:-:S15]  /*1f330*/  IMAD.MOV.U32 R0, RZ, RZ, R19 ;  /* 0x000000ffff007224 */ /* 0x000fde00078e0013 */
[----:B------:R-:W-:Y:S04]  /*1f340*/  STL.64 [R1+0x790], R8 ;  /* 0x0007900801007387 */ /* 0x000fe80000100a00 */
[----:B------:R0:W-:Y:S04]  /*1f350*/  STL.64 [R1+0x798], R10 ;  /* 0x0007980a01007387 */ /* 0x0001e80000100a00 */
[----:B0-----:R-:W2:Y:S04]  /*1f360*/  LDL.LU.64 R10, [R1+0x1b28] ;  /* 0x001b2800010a7983 */ /* 0x001ea80000300a00 */
[----:B------:R-:W2:Y:S04]  /*1f370*/  LDL.LU.64 R8, [R1+0x1b20] ;  /* 0x001b200001087983 */ /* 0x000ea80000300a00 */
[----:B------:R-:W2:Y:S02]  /*1f380*/  LDL.LU.64 R18, [R1+0x1b18] ;  /* 0x001b180001127983 */ /* 0x000ea40000300a00 */
        /* <DEDUP_REMOVED lines=23> */
[----:B0-----:R-:W4:Y:S01]  /*1f500*/  LDL.64 R14, [R1+0x38] ;  /* 0x00003800010e7983 */ /* 0x001f220000100a00 */
[----:B---3--:R-:W-:Y:S03]  /*1f510*/  HMMA.16816.F32.BF16 R8, R20, R6, R8 ;  /* 0x000000061408723c */ /* 0x008fe60000041808 */
[----:B----4-:R0:W-:Y:S02]  /*1f520*/  STL.64 [R1+0x1a78], R14 ;  /* 0x001a780e01007387 */ /* 0x0101e40000100a00 */
[----:B0-----:R-:W-:-:S02]  /*1f530*/  IMAD.MOV.U32 R14, RZ, RZ, R28 ;  /* 0x000000ffff0e7224 */ /* 0x001fc400078e001c */
[----:B------:R-:W-:-:S07]  /*1f540*/  IMAD.MOV.U32 R15, RZ, RZ, R5 ;  /* 0x000000ffff0f7224 */ /* 0x000fce00078e0005 */
[----:B--2---:R-:W-:Y:S01]  /*1f550*/  HMMA.16816.F32.BF16 R12, R20, R14, R16 ;  /* 0x0000000e140c723c */ /* 0x004fe20000041810 */
[----:B------:R-:W2:Y:S04]  /*1f560*/  LDL.LU.64 R18, [R1+0x1ac8] ;  /* 0x001ac80001127983 */ /* 0x000ea80000300a00 */
[----:B------:R-:W2:-:S15]  /*1f570*/  LDL.LU.64 R16, [R1+0x1ac0] ;  /* 0x001ac00001107983 */ /* 0x000e9e0000300a00 */
[----:B------:R-:W-:-:S03]  /*1f580*/  NOP ;  /* 0x0000000000007918 */ /* 0x000fc60000000000 */
[----:B------:R-:W-:Y:S04]  /*1f590*/  STL.64 [R1+0x750], R12 ;  /* 0x0007500c01007387 */ /* 0x000fe80000100a00 */
[----:B------:R0:W-:Y:S04]  /*1f5a0*/  STL.64 [R1+0x758], R14 ;  /* 0x0007580e01007387 */ /* 0x0001e80000100a00 */
[----:B------:R-:W-:Y:S04]  /*1f5b0*/  STL.64 [R1+0x510], R8 ;  /* 0x0005100801007387 */ /* 0x000fe80000100a00 */
[----:B------:R-:W-:Y:S01]  /*1f5c0*/  STL.64 [R1+0x518], R10 ;  /* 0x0005180a01007387 */ /* 0x000fe20000100a00 */
[----:B0-----:R-:W-:-:S02]  /*1f5d0*/  IMAD.MOV.U32 R14, RZ, RZ, R4 ;  /* 0x000000ffff0e7224 */ /* 0x001fc400078e0004 */
[----:B------:R-:W-:-:S05]  /*1f5e0*/  IMAD.MOV.U32 R15, RZ, RZ, R3 ;  /* 0x000000ffff0f7224 */ /* 0x000fca00078e0003 */
[----:B------:R-:W-:Y:S04]  /*1f5f0*/  STL.64 [R1+0x1a90], R14 ;  /* 0x001a900e01007387 */ /* 0x000fe80000100a00 */
[----:B------:R0:W-:Y:S04]  /*1f600*/  STL.64 [R1+0x1a40], R6 ;  /* 0x001a400601007387 */ /* 0x0001e80000100a00 */
[----:B0-----:R-:W3:Y:S01]  /*1f610*/  LDL.64 R6, [R1+0x18] ;  /* 0x0000180001067983 */ /* 0x001ee20000100a00 */
[----:B------:R-:W-:Y:S02]  /*1f620*/  IMAD.MOV.U32 R14, RZ, RZ, R2 ;  /* 0x000000ffff0e7224 */ /* 0x000fe400078e0002 */
[----:B------:R-:W-:Y:S01]  /*1f630*/  IMAD.MOV.U32 R15, RZ, RZ, R0 ;  /* 0x000000ffff0f7224 */ /* 0x000fe200078e0000 */
[----:B---3--:R0:W-:Y:S04]  /*1f640*/  STL.64 [R1+0x1a58], R6 ;  /* 0x001a580601007387 */ /* 0x0081e80000100a00 */
[----:B------:R-:W3:Y:S04]  /*1f650*/  LDL.LU R4, [R1+0x4b0] ;  /* 0x0004b00001047983 */ /* 0x000ee80000300800 */
[----:B------:R-:W3:Y:S04]  /*1f660*/  LDL.LU R5, [R1+0x4b4] ;  /* 0x0004b40001057983 */ /* 0x000ee80000300800 */
[----:B0-----:R-:W4:Y:S04]  /*1f670*/  LDL.LU R6, [R1+0x4b8] ;  /* 0x0004b80001067983 */ /* 0x001f280000300800 */
[----:B------:R-:W4:Y:S04]  /*1f680*/  LDL.LU R7, [R1+0x4bc] ;  /* 0x0004bc0001077983 */ /* 0x000f280000300800 */
[----:B------:R0:W-:Y:S04]  /*1f690*/  STL.64 [R1+0x1aa8], R14 ;  /* 0x001aa80e01007387 */ /* 0x0001e80000100a00 */
        /* <DEDUP_REMOVED lines=10> */
[----:B----4-:R-:W-:Y:S04]  /*1f740*/  STL.64 [R1+0x1a70], R6 ;  /* 0x001a700601007387 */ /* 0x010fe80000100a00 */
[----:B------:R0:W-:Y:S04]  /*1f750*/  STL.64 [R1+0x1a68], R4 ;  /* 0x001a680401007387 */ /* 0x0001e80000100a00 */
[----:B0-----:R-:W3:Y:S04]  /*1f760*/  LDL.LU R4, [R1+0x4c0] ;  /* 0x0004c00001047983 */ /* 0x001ee80000300800 */
[----:B------:R-:W3:Y:S04]  /*1f770*/  LDL.LU R5, [R1+0x4c4] ;  /* 0x0004c40001057983 */ /* 0x000ee80000300800 */
[----:B------:R-:W4:Y:S04]  /*1f780*/  LDL.LU R6, [R1+0x4c8] ;  /* 0x0004c80001067983 */ /* 0x000f280000300800 */
[----:B------:R-:W4:Y:S04]  /*1f790*/  LDL.LU R7, [R1+0x4cc] ;  /* 0x0004cc0001077983 */ /* 0x000f280000300800 */
[----:B----4-:R-:W-:Y:S04]  /*1f7a0*/  STL.64 [R1+0x1a88], R6 ;  /* 0x001a880601007387 */ /* 0x010fe80000100a00 */
[----:B---3--:R0:W-:Y:S04]  /*1f7b0*/  STL.64 [R1+0x1a80], R4 ;  /* 0x001a800401007387 */ /* 0x0081e80000100a00 */
[----:B0-----:R-:W3:Y:S04]  /*1f7c0*/  LDL.LU R4, [R1+0x4d0] ;  /* 0x0004d00001047983 */ /* 0x001ee80000300800 */
[----:B------:R-:W3:Y:S04]  /*1f7d0*/  LDL.LU R5, [R1+0x4d4] ;  /* 0x0004d40001057983 */ /* 0x000ee80000300800 */
[----:B------:R-:W4:Y:S04]  /*1f7e0*/  LDL.LU R6, [R1+0x4d8] ;  /* 0x0004d80001067983 */ /* 0x000f280000300800 */
[----:B------:R-:W4:Y:S01]  /*1f7f0*/  LDL.LU R7, [R1+0x4dc] ;  /* 0x0004dc0001077983 */ /* 0x000f220000300800 */
[C---:B--2---:R-:W-:Y:S03]  /*1f800*/  HMMA.16816.F32.BF16 R12, R16.reuse, R26, R12 ;  /* 0x0000001a100c723c */ /* 0x044fe6000004180c */
[----:B----4-:R-:W-:Y:S04]  /*1f810*/  STL.64 [R1+0x1aa0], R6 ;  /* 0x001aa00601007387 */ /* 0x010fe80000100a00 */
[----:B---3--:R0:W-:Y:S04]  /*1f820*/  STL.64 [R1+0x1a98], R4 ;  /* 0x001a980401007387 */ /* 0x0081e80000100a00 */
[----:B0-----:R-:W2:Y:S04]  /*1f830*/  LDL.LU R4, [R1+0x4e0] ;  /* 0x0004e00001047983 */ /* 0x001ea80000300800 */
[----:B------:R-:W2:Y:S04]  /*1f840*/  LDL.LU R5, [R1+0x4e4] ;  /* 0x0004e40001057983 */ /* 0x000ea80000300800 */
[----:B------:R-:W2:Y:S04]  /*1f850*/  LDL.LU R6, [R1+0x4e8] ;  /* 0x0004e80001067983 */ /* 0x000ea80000300800 */
[----:B------:R-:W2:Y:S04]  /*1f860*/  LDL.LU R7, [R1+0x4ec] ;  /* 0x0004ec0001077983 */ /* 0x000ea80000300800 */
[----:B------:R-:W3:Y:S04]  /*1f870*/  LDL.LU R8, [R1+0x210] ;  /* 0x0002100001087983 */ /* 0x000ee80000300800 */
[----:B------:R-:W3:Y:S04]  /*1f880*/  LDL.LU R9, [R1+0x214] ;  /* 0x0002140001097983 */ /* 0x000ee80000300800 */
[----:B------:R-:W4:Y:S04]  /*1f890*/  LDL.LU R10, [R1+0x218] ;  /* 0x00021800010a7983 */ /* 0x000f280000300800 */
[----:B------:R-:W4:Y:S04]  /*1f8a0*/  LDL.LU R11, [R1+0x21c] ;  /* 0x00021c00010b7983 */ /* 0x000f280000300800 */
[----:B----4-:R-:W-:Y:S04]  /*1f8b0*/  STL.64 [R1+0x1a50], R10 ;  /* 0x001a500a01007387 */ /* 0x010fe80000100a00 */
[----:B---3--:R0:W-:Y:S04]  /*1f8c0*/  STL.64 [R1+0x1a48], R8 ;  /* 0x001a480801007387 */ /* 0x0081e80000100a00 */
[----:B0-----:R-:W3:Y:S04]  /*1f8d0*/  LDL.LU R8, [R1+0x4a0] ;  /* 0x0004a00001087983 */ /* 0x001ee80000300800 */
[----:B------:R-:W3:Y:S04]  /*1f8e0*/  LDL.LU R9, [R1+0x4a4] ;  /* 0x0004a40001097983 */ /* 0x000ee80000300800 */
[----:B------:R-:W3:Y:S04]  /*1f8f0*/  LDL.LU R10, [R1+0x4a8] ;  /* 0x0004a800010a7983 */ /* 0x000ee80000300800 */
[----:B------:R-:W3:Y:S04]  /*1f900*/  LDL.LU R11, [R1+0x4ac] ;  /* 0x0004ac00010b7983 */ /* 0x000ee80000300800 */
[----:B------:R-:W4:Y:S04]  /*1f910*/  LDL.64 R22, [R1+0x68] ;  /* 0x0000680001167983 */ /* 0x000f280000100a00 */
        /* <DEDUP_REMOVED lines=9> */
[----:B------:R0:W-:Y:S04]  /*1f9b0*/  STL.64 [R1+0x1a28], R22 ;  /* 0x001a281601007387 */ /* 0x0001e80000100a00 */
[----:B------:R-:W4:Y:S04]  /*1f9c0*/  LDL.LU R20, [R1+0x200] ;  /* 0x0002000001147983 */ /* 0x000f280000300800 */
[----:B------:R-:W4:Y:S04]  /*1f9d0*/  LDL.LU R21, [R1+0x204] ;  /* 0x0002040001157983 */ /* 0x000f280000300800 */
[----:B0-----:R-:W4:Y:S04]  /*1f9e0*/  LDL.LU R22, [R1+0x208] ;  /* 0x0002080001167983 */ /* 0x001f280000300800 */
[----:B------:R-:W4:Y:S01]  /*1f9f0*/  LDL.LU R23, [R1+0x20c] ;  /* 0x00020c0001177983 */ /* 0x000f220000300800 */
[----:B--2---:R-:W-:Y:S03]  /*1fa00*/  HMMA.16816.F32.BF16 R12, R16, R14, R4 ;  /* 0x0000000e100c723c */ /* 0x004fe60000041804 */
[----:B------:R-:W2:Y:S04]  /*1fa10*/  LDL.LU.64 R6, [R1+0x1aa0] ;  /* 0x001aa00001067983 */ /* 0x000ea80000300a00 */
[----:B------:R-:W2:-:S15]  /*1fa20*/  LDL.LU.64 R4, [R1+0x1a98] ;  /* 0x001a980001047983 */ /* 0x000e9e0000300a00 */
[----:B------:R-:W-:-:S01]  /*1fa30*/  NOP ;  /* 0x0000000000007918 */ /* 0x000fc20000000000 */
[----:B------:R-:W-:Y:S04]  /*1fa40*/  STL.64 [R1+0x4e0], R12 ;  /* 0x0004e00c01007387 */ /* 0x000fe80000100a00 */
        /* <DEDUP_REMOVED lines=22> */
[----:B------:R0:W-:Y:S02]  /*1fbb0*/  STL.64 [R1+0x19f8], R14 ;  /* 0x0019f80e01007387 */ /* 0x0001e40000100a00 */
[----:B0-----:R-:W-:-:S02]  /*1fbc0*/  IMAD.MOV.U32 R14, RZ, RZ, R2 ;  /* 0x000000ffff0e7224 */ /* 0x001fc400078e0002 */
[----:B------:R-:W-:-:S05]  /*1fbd0*/  IMAD.MOV.U32 R15, RZ, RZ, R0 ;  /* 0x000000ffff0f7224 */ /* 0x000fca00078e0000 */
[----:B------:R0:W-:Y:S04]  /*1fbe0*/  STL.64 [R1+0x1a00], R14 ;  /* 0x001a000e01007387 */ /* 0x0001e80000100a00 */
[----:B0-----:R-:W2:Y:S04]  /*1fbf0*/  LDL.64 R14, [R1+0x48] ;  /* 0x00004800010e7983 */ /* 0x001ea80000100a00 */
[----:B--2---:R0:W-:Y:S04]  /*1fc00*/  STL.64 [R1+0x1a10], R14 ;  /* 0x001a100e01007387 */ /* 0x0041e80000100a00 */
[----:B------:R-:W2:Y:S04]  /*1fc10*/  LDL.LU R12, [R1+0x1e0] ;  /* 0x0001e000010c7983 */ /* 0x000ea80000300800 */
[----:B------:R-:W2:Y:S04]  /*1fc20*/  LDL.LU R13, [R1+0x1e4] ;  /* 0x0001e400010d7983 */ /* 0x000ea80000300800 */
[----:B0-----:R-:W4:Y:S04]  /*1fc30*/  LDL.LU R14, [R1+0x1e8] ;  /* 0x0001e800010e7983 */ /* 0x001f280000300800 */
[----:B------:R-:W4:Y:S01]  /*1fc40*/  LDL.LU R15, [R1+0x1ec] ;  /* 0x0001ec00010f7983 */ /* 0x000f220000300800 */
[----:B---3--:R-:W-:Y:S06]  /*1fc50*/  HMMA.16816.F32.BF16 R8, R16, R6, R8 ;  /* 0x000000061008723c */ /* 0x008fec0000041808 */
[----:B------:R-:W-:-:S02]  /*1fc60*/  IMAD.MOV.U32 R2, RZ, RZ, R6 ;  /* 0x000000ffff027224 */ /* 0x000fc400078e0006 */
[----:B------:R-:W-:Y:S01]  /*1fc70*/  IMAD.MOV.U32 R0, RZ, RZ, R7 ;  /* 0x000000ffff007224 */ /* 0x000fe200078e0007 */
[----:B----4-:R-:W-:Y:S04]  /*1fc80*/  STL.64 [R1+0x1a20], R14 ;  /* 0x001a200e01007387 */ /* 0x010fe80000100a00 */
        /* <DEDUP_REMOVED lines=10> */
[----:B---3--:R-:W-:Y:S02]  /*1fd30*/  HMMA.16816.F32.BF16 R16, R16, R6, R8 ;  /* 0x000000061010723c */ /* 0x008fe40000041808 */
[----:B------:R-:W3:Y:S04]  /*1fd40*/  LDL.LU.64 R10, [R1+0x1a38] ;  /* 0x001a3800010a7983 */ /* 0x000ee80000300a00 */
[----:B------:R-:W3:Y:S04]  /*1fd50*/  LDL.LU.64 R8, [R1+0x1a30] ;  /* 0x001a300001087983 */ /* 0x000ee80000300a00 */
[----:B------:R0:W-:Y:S04]  /*1fd60*/  STL.64 [R1+0x1a08], R6 ;  /* 0x001a080601007387 */ /* 0x0001e80000100a00 */
[----:B------:R-:W4:Y:S09]  /*1fd70*/  LDL.LU R4, [R1+0x1d0] ;  /* 0x0001d00001047983 */ /* 0x000f320000300800 */
[----:B------:R-:W-:Y:S04]  /*1fd80*/  STL.64 [R1+0x210], R16 ;  /* 0x0002101001007387 */ /* 0x000fe80000100a00 */
[----:B------:R1:W-:Y:S04]  /*1fd90*/  STL.64 [R1+0x218], R18 ;  /* 0x0002181201007387 */ /* 0x0003e80000100a00 */
[----:B------:R-:W4:Y:S04]  /*1fda0*/  LDL.LU R5, [R1+0x1d4] ;  /* 0x0001d40001057983 */ /* 0x000f280000300800 */
[----:B0-----:R-:W4:Y:S04]  /*1fdb0*/  LDL.LU R6, [R1+0x1d8] ;  /* 0x0001d80001067983 */ /* 0x001f280000300800 */
[----:B------:R-:W4:Y:S04]  /*1fdc0*/  LDL.LU R7, [R1+0x1dc] ;  /* 0x0001dc0001077983 */ /* 0x000f280000300800 */
[----:B-1----:R-:W4:Y:S01]  /*1fdd0*/  LDL.64 R18, [R1+0x58] ;  /* 0x0000580001127983 */ /* 0x002f220000100a00 */
[----:B---3--:R-:W-:Y:S03]  /*1fde0*/  HMMA.16816.F32.BF16 R24, R8, R26, R20 ;  /* 0x0000001a0818723c */ /* 0x008fe60000041814 */
[----:B------:R-:W2:-:S15]  /*1fdf0*/  LDL.LU.64 R22, [R1+0x1a28] ;  /* 0x001a280001167983 */ /* 0x000e9e0000300a00 */
[----:B------:R-:W-:-:S05]  /*1fe00*/  NOP ;  /* 0x0000000000007918 */ /* 0x000fca0000000000 */
[----:B------:R0:W-:Y:S04]  /*1fe10*/  STL.64 [R1+0x200], R24 ;  /* 0x0002001801007387 */ /* 0x0001e80000100a00 */
[----:B------:R1:W-:Y:S04]  /*1fe20*/  STL.64 [R1+0x208], R26 ;  /* 0x0002081a01007387 */ /* 0x0003e80000100a00 */
[----:B0-----:R-:W3:Y:S04]  /*1fe30*/  LDL.LU R24, [R1+0x1b0] ;  /* 0x0001b00001187983 */ /* 0x001ee80000300800 */
[----:B------:R-:W3:Y:S04]  /*1fe40*/  LDL.LU R25, [R1+0x1b4] ;  /* 0x0001b40001197983 */ /* 0x000ee80000300800 */
[----:B-1----:R-:W4:Y:S04]  /*1fe50*/  LDL.LU R26, [R1+0x1b8] ;  /* 0x0001b800011a7983 */ /* 0x002f280000300800 */
[----:B------:R-:W4:Y:S01]  /*1fe60*/  LDL.LU R27, [R1+0x1bc] ;  /* 0x0001bc00011b7983 */ /* 0x000f220000300800 */
[----:B--2---:R-:W-:Y:S03]  /*1fe70*/  HMMA.16816.F32.BF16 R12, R8, R22, R12 ;  /* 0x00000016080c723c */ /* 0x004fe6000004180c */
[----:B----4-:R0:W-:Y:S04]  /*1fe80*/  STL.64 [R1+0x1968], R26 ;  /* 0x0019681a01007387 */ /* 0x0101e80000100a00 */
[----:B---3--:R1:W-:Y:S01]  /*1fe90*/  STL.64 [R1+0x1960], R24 ;  /* 0x0019601801007387 */ /* 0x0083e20000100a00 */
[----:B0-----:R-:W-:-:S02]  /*1fea0*/  IMAD.MOV.U32 R26, RZ, RZ, R2 ;  /* 0x000000ffff1a7224 */ /* 0x001fc400078e0002 */
[----:B------:R-:W-:-:S05]  /*1feb0*/  IMAD.MOV.U32 R27, RZ, RZ, R0 ;  /* 0x000000ffff1b7224 */ /* 0x000fca00078e0000 */
[----:B------:R0:W-:Y:S04]  /*1fec0*/  STL.64 [R1+0x19f0], R26 ;  /* 0x0019f01a01007387 */ /* 0x0001e80000100a00 */
[----:B-1----:R-:W2:Y:S04]  /*1fed0*/  LDL.LU R24, [R1+0x490] ;  /* 0x0004900001187983 */ /* 0x002ea80000300800 */
[----:B------:R-:W2:Y:S04]  /*1fee0*/  LDL.LU R25, [R1+0x494] ;  /* 0x0004940001197983 */ /* 0x000ea80000300800 */
[----:B0-----:R-:W2:Y:S04]  /*1fef0*/  LDL.LU R26, [R1+0x498] ;  /* 0x00049800011a7983 */ /* 0x001ea80000300800 */
[----:B------:R-:W2:Y:S04]  /*1ff00*/  LDL.LU R27, [R1+0x49c] ;  /* 0x00049c00011b7983 */ /* 0x000ea80000300800 */
[----:B------:R-:W-:Y:S04]  /*1ff10*/  STL.64 [R1+0x1f0], R12 ;  /* 0x0001f00c01007387 */ /* 0x000fe80000100a00 */
[----:B------:R0:W-:Y:S04]  /*1ff20*/  STL.64 [R1+0x1f8], R14 ;  /* 0x0001f80e01007387 */ /* 0x0001e80000100a00 */
[----:B0-----:R-:W3:Y:S04]  /*1ff30*/  LDL.LU.64 R14, [R1+0x1a20] ;  /* 0x001a2000010e7983 */ /* 0x001ee80000300a00 */
[----:B------:R-:W3:Y:S04]  /*1ff40*/  LDL.LU.64 R12, [R1+0x1a18] ;  /* 0x001a1800010c7983 */ /* 0x000ee80000300a00 */
[----:B------:R0:W-:Y:S04]  /*1ff50*/  STL.64 [R1+0x19c8], R22 ;  /* 0x0019c81601007387 */ /* 0x0001e80000100a00 */
[----:B------:R-:W4:Y:S04]  /*1ff60*/  LDL.LU R20, [R1] ;  /* 0x0000000001147983 */ /* 0x000f280000300800 */
[----:B------:R-:W4:Y:S04]  /*1ff70*/  LDL.LU R21, [R1+0x4] ;  /* 0x0000040001157983 */ /* 0x000f280000300800 */
[----:B0-----:R-:W4:Y:S04]  /*1ff80*/  LDL.LU R22, [R1+0x8] ;  /* 0x0000080001167983 */ /* 0x001f280000300800 */
[----:B------:R-:W4:Y:S01]  /*1ff90*/  LDL.LU R23, [R1+0xc] ;  /* 0x00000c0001177983 */ /* 0x000f220000300800 */
[----:B---3--:R-:W-:-:S15]  /*1ffa0*/  HMMA.16816.F32.BF16 R12, R8, R18, R12 ;  /* 0x00000012080c723c */ /* 0x008fde000004180c */
        /* <DEDUP_REMOVED lines=9> */
[----:B---3--:R-:W-:-:S15]  /*20040*/  HMMA.16816.F32.BF16 R4, R8, R14, R4 ;  /* 0x0000000e0804723c */ /* 0x008fde0000041804 */
[----:B------:R-:W-:-:S08]  /*20050*/  NOP ;  /* 0x0000000000007918 */ /* 0x000fd00000000000 */
[----:B------:R0:W-:Y:S04]  /*20060*/  STL.64 [R1+0x1d0], R4 ;  /* 0x0001d00401007387 */ /* 0x0001e80000100a00 */
[----:B------:R1:W-:Y:S01]  /*20070*/  STL.64 [R1+0x1d8], R6 ;  /* 0x0001d80601007387 */ /* 0x0003e20000100a00 */
[----:B0-----:R-:W-:-:S03]  /*20080*/  IMAD.MOV.U32 R5, RZ, RZ, R14 ;  /* 0x000000ffff057224 */ /* 0x001fc600078e000e */
[----:B-1----:R-:W3:Y:S01]  /*20090*/  LDL.LU.64 R6, [R1+0x1a08] ;  /* 0x001a080001067983 */ /* 0x002ee20000300a00 */
[----:B------:R-:W-:-:S03]  /*200a0*/  IMAD.MOV.U32 R4, RZ, RZ, R15 ;  /* 0x000000ffff047224 */ /* 0x000fc600078e000f */
[----:B------:R-:W4:Y:S02]  /*200b0*/  LDL.LU.64 R14, [R1+0x1a00] ;  /* 0x001a0000010e7983 */ /* 0x000f240000300a00 */
[----:B----4-:R-:W-:Y:S02]  /*200c0*/  HMMA.16816.F32.BF16 R12, R8, R14, R20 ;  /* 0x0000000e080c723c */ /* 0x010fe40000041814 */
[----:B------:R-:W4:-:S15]  /*200d0*/  LDL.64 R22, [R1+0x78] ;  /* 0x0000780001167983 */ /* 0x000f1e0000100a00 */
[----:B------:R-:W-:-:S06]  /*200e0*/  NOP ;  /* 0x0000000000007918 */ /* 0x000fcc0000000000 */
[----:B------:R-:W-:Y:S04]  /*200f0*/  STL.64 [R1+0x8a0], R12 ;  /* 0x0008a00c01007387 */ /* 0x000fe80000100a00 */
[----:B------:R-:W-:Y:S04]  /*20100*/  STL.64 [R1+0x8a8], R14 ;  /* 0x0008a80e01007387 */ /* 0x000fe80000100a00 */
[----:B------:R-:W0:Y:S02]  /*20110*/  LDSM.16.MT88.4 R12, [R29+UR4+0x4100] ;  /* 0x004100041d0c783b */ /* 0x000e240008004200 */
[----:B0-----:R-:W-:-:S02]  /*20120*/  IMAD.MOV.U32 R0, RZ, RZ, R14 ;  /* 0x000000ffff007224 */ /* 0x001fc400078e000e */
[----:B------:R-:W-:Y:S02]  /*20130*/  IMAD.MOV.U32 R28, RZ, RZ, R15 ;  /* 0x000000ffff1c7224 */ /* 0x000fe400078e000f */
[----:B------:R-:W2:Y:S01]  /*20140*/  LDL.LU.64 R14, [R1+0x19f8] ;  /* 0x0019f800010e7983 */ /* 0x000ea20000300a00 */
[----:B------:R-:W-:Y:S02]  /*20150*/  IMAD.MOV.U32 R2, RZ, RZ, R12 ;  /* 0x000000ffff027224 */ /* 0x000fe400078e000c */
[----:B------:R-:W-:Y:S02]  /*20160*/  IMAD.MOV.U32 R3, RZ, RZ, R13 ;  /* 0x000000ffff037224 */ /* 0x000fe400078e000d */
[----:B--2---:R-:W-:Y:S01]  /*20170*/  HMMA.16816.F32.BF16 R12, R8, R14, R24 ;  /* 0x0000000e080c723c */ /* 0x004fe20000041818 */
[----:B------:R-:W2:-:S15]  /*20180*/  LDL.LU.64 R26, [R1+0x19f0] ;  /* 0x0019f000011a7983 */ /* 0x000e9e0000300a00 */
[----:B------:R-:W-:-:S07]  /*20190*/  NOP ;  /* 0x0000000000007918 */ /* 0x000fce0000000000 */
[----:B------:R-:W-:Y:S04]  /*201a0*/  STL.64 [R1+0x490], R12 ;  /* 0x0004900c01007387 */ /* 0x000fe80000100a00 */
[----:B------:R0:W-:Y:S04]  /*201b0*/  STL.64 [R1+0x498], R14 ;  /* 0x0004980e01007387 */ /* 0x0001e80000100a00 */
[----:B0-----:R-:W4:Y:S04]  /*201c0*/  LDL.LU.64 R14, [R1+0x19e8] ;  /* 0x0019e800010e7983 */ /* 0x001f280000300a00 */
[----:B------:R-:W4:Y:S01]  /*201d0*/  LDL.LU.64 R12, [R1+0x19e0] ;  /* 0x0019e000010c7983 */ /* 0x000f220000300a00 */
[----:B--2---:R-:W-:Y:S06]  /*201e0*/  HMMA.16816.F32.BF16 R16, R8, R26, R16 ;  /* 0x0000001a0810723c */ /* 0x004fec0000041810 */
[----:B------:R0:W-:Y:S04]  /*201f0*/  STL.64 [R1+0x1980], R26 ;  /* 0x0019801a01007387 */ /* 0x0001e80000100a00 */
[----:B0-----:R-:W2:-:S13]  /*20200*/  LDL.64 R26, [R1+0x28] ;  /* 0x00002800011a7983 */ /* 0x001e9a0000100a00 */
[----:B------:R-:W-:Y:S04]  /*20210*/  STL.64 [R1+0x480], R16 ;  /* 0x0004801001007387 */ /* 0x000fe80000100a00 */
[----:B------:R-:W-:Y:S04]  /*20220*/  STL.64 [R1+0x488], R18 ;  /* 0x0004881201007387 */ /* 0x000fe80000100a00 */
[----:B--2---:R0:W-:Y:S04]  /*20230*/  STL.64 [R1+0x1998], R26 ;  /* 0x0019981a01007387 */ /* 0x0041e80000100a00 */
[----:B0-----:R-:W2:Y:S04]  /*20240*/  LDL.64 R26, [R1+0x38] ;  /* 0x00003800011a7983 */ /* 0x001ea80000100a00 */
[----:B--2---:R0:W-:Y:S04]  /*20250*/  STL.64 [R1+0x19a0], R26 ;  /* 0x0019a01a01007387 */ /* 0x0041e80000100a00 */
[----:B------:R-:W2:Y:S04]  /*20260*/  LDL.LU R16, [R1+0x450] ;  /* 0x0004500001107983 */ /* 0x000ea80000300800 */
[----:B------:R-:W2:Y:S04]  /*20270*/  LDL.LU R17, [R1+0x454] ;  /* 0x0004540001117983 */ /* 0x000ea80000300800 */
[----:B------:R-:W3:Y:S04]  /*20280*/  LDL.LU R18, [R1+0x458] ;  /* 0x0004580001127983 */ /* 0x000ee80000300800 */
[----:B------:R-:W3:Y:S01]  /*20290*/  LDL.LU R19, [R1+0x45c] ;  /* 0x00045c0001137983 */ /* 0x000ee20000300800 */
[----:B0-----:R-:W-:-:S02]  /*202a0*/  IMAD.MOV.U32 R26, RZ, RZ, R5 ;  /* 0x000000ffff1a7224 */ /* 0x001fc400078e0005 */
[----:B------:R-:W-:Y:S01]  /*202b0*/  IMAD.MOV.U32 R27, RZ, RZ, R4 ;  /* 0x000000ffff1b7224 */ /* 0x000fe200078e0004 */
[----:B---3--:R-:W-:Y:S04]  /*202c0*/  STL.64 [R1+0x19d8], R18 ;  /* 0x0019d81201007387 */ /* 0x008fe80000100a00 */
[----:B--2---:R0:W-:Y:S04]  /*202d0*/  STL.64 [R1+0x19d0], R16 ;  /* 0x0019d01001007387 */ /* 0x0041e80000100a00 */
[----:B0-----:R-:W4:Y:S04]  /*202e0*/  LDL.LU R16, [R1+0x460] ;  /* 0x0004600001107983 */ /* 0x001f280000300800 */
[----:B------:R-:W4:Y:S04]  /*202f0*/  LDL.LU R17, [R1+0x464] ;  /* 0x0004640001117983 */ /* 0x000f280000300800 */
[----:B------:R-:W4:Y:S04]  /*20300*/  LDL.LU R18, [R1+0x468] ;  /* 0x0004680001127983 */ /* 0x000f280000300800 */
[----:B------:R-:W4:Y:S04]  /*20310*/  LDL.LU R19, [R1+0x46c] ;  /* 0x00046c0001137983 */ /* 0x000f280000300800 */
[----:B------:R0:W-:Y:S04]  /*20320*/  STL.64 [R1+0x19b8], R26 ;  /* 0x0019b81a01007387 */ /* 0x0001e80000100a00 */
[----:B------:R-:W2:Y:S04]  /*20330*/  LDL.LU R24, [R1+0x1c0] ;  /* 0x0001c00001187983 */ /* 0x000ea80000300800 */
[----:B------:R-:W2:Y:S04]  /*20340*/  LDL.LU R25, [R1+0x1c4] ;  /* 0x0001c40001197983 */ /* 0x000ea80000300800 */
[----:B0-----:R-:W2:Y:S04]  /*20350*/  LDL.LU R26, [R1+0x1c8] ;  /* 0x0001c800011a7983 */ /* 0x001ea80000300800 */
[----:B------:R-:W2:Y:S02]  /*20360*/  LDL.LU R27, [R1+0x1cc] ;  /* 0x0001cc00011b7983 */ /* 0x000ea40000300800 */
        /* <DEDUP_REMOVED lines=8> */
[----:B0-----:R-:W3:Y:S04]  /*203f0*/  LDL.LU R8, [R1+0x420] ;  /* 0x0004200001087983 */ /* 0x001ee80000300800 */
[----:B------:R-:W3:Y:S04]  /*20400*/  LDL.LU R9, [R1+0x424] ;  /* 0x0004240001097983 */ /* 0x000ee80000300800 */
[----:B-1----:R-:W2:Y:S04]  /*20410*/  LDL.LU R10, [R1+0x428] ;  /* 0x00042800010a7983 */ /* 0x002ea80000300800 */
[----:B------:R-:W2:Y:S01]  /*20420*/  LDL.LU R11, [R1+0x42c] ;  /* 0x00042c00010b7983 */ /* 0x000ea20000300800 */
[----:B----4-:R-:W-:Y:S06]  /*20430*/  HMMA.16816.F32.BF16 R16, R12, R22, R16 ;  /* 0x000000160c10723c */ /* 0x010fec0000041810 */
[----:B------:R-:W-:-:S02]  /*20440*/  IMAD.MOV.U32 R5, RZ, RZ, R22 ;  /* 0x000000ffff057224 */ /* 0x000fc400078e0016 */
[----:B------:R-:W-:Y:S01]  /*20450*/  IMAD.MOV.U32 R4, RZ, RZ, R23 ;  /* 0x000000ffff047224 */ /* 0x000fe200078e0017 */
[----:B--2---:R-:W-:Y:S04]  /*20460*/  STL.64 [R1+0x19b0], R10 ;  /* 0x0019b00a01007387 */ /* 0x004fe80000100a00 */
[----:B---3--:R0:W-:Y:S04]  /*20470*/  STL.64 [R1+0x19a8], R8 ;  /* 0x0019a80801007387 */ /* 0x0081e80000100a00 */
        /* <DEDUP_REMOVED lines=8> */
[----:B------:R-:W3:Y:S04]  /*20500*/  LDL.LU.64 R22, [R1+0x19c8] ;  /* 0x0019c80001167983 */ /* 0x000ee80000300a00 */
[----:B------:R-:W-:Y:S04]  /*20510*/  STL.64 [R1+0x1978], R6 ;  /* 0x0019780601007387 */ /* 0x000fe80000100a00 */
[----:B------:R0:W-:Y:S04]  /*20520*/  STL.64 [R1+0x1970], R4 ;  /* 0x0019700401007387 */ /* 0x0001e80000100a00 */
[----:B0-----:R-:W4:Y:S04]  /*20530*/  LDL.LU R4, [R1+0x400] ;  /* 0x0004000001047983 */ /* 0x001f280000300800 */
[----:B------:R-:W4:Y:S04]  /*20540*/  LDL.LU R5, [R1+0x404] ;  /* 0x0004040001057983 */ /* 0x000f280000300800 */
[----:B------:R-:W2:Y:S04]  /*20550*/  LDL.LU R6, [R1+0x408] ;  /* 0x0004080001067983 */ /* 0x000ea80000300800 */
[----:B------:R-:W2:Y:S01]  /*20560*/  LDL.LU R7, [R1+0x40c] ;  /* 0x00040c0001077983 */ /* 0x000ea20000300800 */
[C---:B---3--:R-:W-:Y:S03]  /*20570*/  HMMA.16816.F32.BF16 R16, R12.reuse, R22, R16 ;  /* 0x000000160c10723c */ /* 0x048fe60000041810 */
        /* <DEDUP_REMOVED lines=12> */
[----:B0-----:R-:W4:Y:S04]  /*20640*/  LDL.LU R22, [R1+0x1a8] ;  /* 0x0001a80001167983 */ /* 0x001f280000300800 */
[----:B------:R-:W4:Y:S01]  /*20650*/  LDL.LU R23, [R1+0x1ac] ;  /* 0x0001ac0001177983 */ /* 0x000f220000300800 */
[----:B---3--:R-:W-:-:S15]  /*20660*/  HMMA.16816.F32.BF16 R24, R12, R18, R24 ;  /* 0x000000120c18723c */ /* 0x008fde0000041818 */
[----:B------:R-:W-:-:S08]  /*20670*/  NOP ;  /* 0x0000000000007918 */ /* 0x000fd00000000000 */
        /* <DEDUP_REMOVED lines=10> */
[----:B---3--:R-:W-:-:S15]  /*20720*/  HMMA.16816.F32.BF16 R8, R12, R26, R8 ;  /* 0x0000001a0c08723c */ /* 0x008fde0000041808 */
[----:B------:R-:W-:-:S08]  /*20730*/  NOP ;  /* 0x0000000000007918 */ /* 0x000fd00000000000 */
[----:B------:R0:W-:Y:S04]  /*20740*/  STL.64 [R1+0x420], R8 ;  /* 0x0004200801007387 */ /* 0x0001e80000100a00 */
[----:B------:R-:W-:Y:S01]  /*20750*/  STL.64 [R1+0x428], R10 ;  /* 0x0004280a01007387 */ /* 0x000fe20000100a00 */
[----:B0-----:R-:W-:Y:S02]  /*20760*/  IMAD.MOV.U32 R9, RZ, RZ, R26 ;  /* 0x000000ffff097224 */ /* 0x001fe400078e001a */
[----:B------:R-:W-:Y:S02]  /*20770*/  IMAD.MOV.U32 R8, RZ, RZ, R27 ;  /* 0x000000ffff087224 */ /* 0x000fe400078e001b */
        /* <DEDUP_REMOVED lines=11> */
[----:B------:R-:W3:-:S15]  /*20830*/  LDL.LU.64 R4, [R1+0x1970] ;  /* 0x0019700001047983 */ /* 0x000ede0000300a00 */
[----:B------:R-:W-:-:S02]  /*20840*/  NOP ;  /* 0x0000000000007918 */ /* 0x000fc40000000000 */
[----:B------:R-:W-:Y:S04]  /*20850*/  STL.64 [R1+0x400], R24 ;  /* 0x0004001801007387 */ /* 0x000fe80000100a00 */
[----:B------:R0:W-:Y:S04]  /*20860*/  STL.64 [R1+0x408], R26 ;  /* 0x0004081a01007387 */ /* 0x0001e80000100a00 */
[----:B0-----:R-:W2:Y:S04]  /*20870*/  LDL.LU.64 R26, [R1+0x1968] ;  /* 0x00196800011a7983 */ /* 0x001ea80000300a00 */
[----:B------:R-:W2:Y:S02]  /*20880*/  LDL.LU.64 R24, [R1+0x1960] ;  /* 0x0019600001187983 */ /* 0x000ea40000300a00 */
[----:B--2---:R-:W-:Y:S02]  /*20890*/  HMMA.16816.F32.BF16 R12, R12, R6, R24 ;  /* 0x000000060c0c723c */ /* 0x004fe40000041818 */
[----:B------:R-:W4:Y:S04]  /*208a0*/  LDL.LU.64 R26, [R1+0x1958] ;  /* 0x00195800011a7983 */ /* 0x000f280000300a00 */
[----:B------:R-:W4:-:S15]  /*208b0*/  LDL.LU.64 R24, [R1+0x1950] ;  /* 0x0019500001187983 */ /* 0x000f1e0000300a00 */
[----:B------:R-:W-:-:S02]  /*208c0*/  NOP ;  /* 0x0000000000007918 */ /* 0x000fc40000000000 */
[----:B------:R0:W-:Y:S04]  /*208d0*/  STL.64 [R1+0x1b0], R12 ;  /* 0x0001b00c01007387 */ /* 0x0001e80000100a00 */
[----:B------:R1:W-:Y:S04]  /*208e0*/  STL.64 [R1+0x1b8], R14 ;  /* 0x0001b80e01007387 */ /* 0x0003e80000100a00 */
[----:B0-----:R-:W2:Y:S04]  /*208f0*/  LDL.LU R12, [R1+0x190] ;  /* 0x00019000010c7983 */ /* 0x001ea80000300800 */
[----:B------:R-:W2:Y:S04]  /*20900*/  LDL.LU R13, [R1+0x194] ;  /* 0x00019400010d7983 */ /* 0x000ea80000300800 */
[----:B-1----:R-:W2:Y:S04]  /*20910*/  LDL.LU R14, [R1+0x198] ;  /* 0x00019800010e7983 */ /* 0x002ea80000300800 */
[----:B------:R-:W2:Y:S04]  /*20920*/  LDL.LU R15, [R1+0x19c] ;  /* 0x00019c00010f7983 */ /* 0x000ea80000300800 */
[----:B------:R3:W-:Y:S02]  /*20930*/  STL.64 [R1+0x1930], R6 ;  /* 0x0019300601007387 */ /* 0x0007e40000100a00 */
[----:B---3--:R-:W-:-:S02]  /*20940*/  IMAD.MOV.U32 R6, RZ, RZ, R5 ;  /* 0x000000ffff067224 */ /* 0x008fc400078e0005 */
[----:B------:R-:W-:-:S07]  /*20950*/  IMAD.MOV.U32 R7, RZ, RZ, R4 ;  /* 0x000000ffff077224 */ /* 0x000fce00078e0004 */
[----:B----4-:R-:W-:Y:S01]  /*20960*/  HMMA.16816.F32.BF16 R4, R24, R6, R20 ;  /* 0x000000061804723c */ /* 0x010fe20000041814 */
[----:B------:R-:W2:-:S15]  /*20970*/  LDL.LU.64 R22, [R1+0x1948] ;  /* 0x0019480001167983 */ /* 0x000e9e0000300a00 */
[----:B------:R-:W-:-:S07]  /*20980*/  NOP ;  /* 0x0000000000007918 */ /* 0x000fce0000000000 */
[----:B------:R0:W-:Y:S04]  /*20990*/  STL.64 [R1+0x1a0], R4 ;  /* 0x0001a00401007387 */ /* 0x0001e80000100a00 */
[----:B------:R1:W-:Y:S04]  /*209a0*/  STL.64 [R1+0x1a8], R6 ;  /* 0x0001a80601007387 */ /* 0x0003e80000100a00 */
[----:B0-----:R-:W3:Y:S01]  /*209b0*/  LDL.LU R4, [R1+0x3a0] ;  /* 0x0003a00001047983 */ /* 0x001ee20000300800 */
[----:B--2---:R-:W-:-:S15]  /*209c0*/  HMMA.16816.F32.BF16 R12, R24, R22, R12 ;  /* 0x00000016180c723c */ /* 0x004fde000004180c */
[----:B------:R-:W-:-:S08]  /*209d0*/  NOP ;  /* 0x0000000000007918 */ /* 0x000fd00000000000 */
[----:B------:R-:W-:Y:S04]  /*209e0*/  STL.64 [R1+0x190], R12 ;  /* 0x0001900c01007387 */ /* 0x000fe80000100a00 */
[----:B------:R0:W-:Y:S04]  /*209f0*/  STL.64 [R1+0x198], R14 ;  /* 0x0001980e01007387 */ /* 0x0001e80000100a00 */
[----:B------:R-:W3:Y:S04]  /*20a00*/  LDL.LU R5, [R1+0x3a4] ;  /* 0x0003a40001057983 */ /* 0x000ee80000300800 */
[----:B-1----:R-:W3:Y:S04]  /*20a10*/  LDL.LU R6, [R1+0x3a8] ;  /* 0x0003a80001067983 */ /* 0x002ee80000300800 */
[----:B------:R-:W3:Y:S01]  /*20a20*/  LDL.LU R7, [R1+0x3ac] ;  /* 0x0003ac0001077983 */ /* 0x000ee20000300800 */
[----:B0-----:R-:W-:-:S02]  /*20a30*/  IMAD.MOV.U32 R14, RZ, RZ, R9 ;  /* 0x000000ffff0e7224 */ /* 0x001fc400078e0009 */
[----:B------:R-:W-:Y:S02]  /*20a40*/  IMAD.MOV.U32 R15, RZ, RZ, R8 ;  /* 0x000000ffff0f7224 */ /* 0x000fe400078e0008 */
[----:B------:R-:W0:Y:S04]  /*20a50*/  LDSM.16.MT88.4 R8, [R29+UR4+0x4180] ;  /* 0x004180041d08783b */ /* 0x000e280008004200 */
[----:B------:R1:W-:Y:S04]  /*20a60*/  STL.64 [R1+0x1928], R14 ;  /* 0x0019280e01007387 */ /* 0x0003e80000100a00 */
[----:B-1----:R-:W2:Y:S04]  /*20a70*/  LDL.64 R14, [R1+0x48] ;  /* 0x00004800010e7983 */ /* 0x002ea80000100a00 */
[----:B------:R1:W-:Y:S04]  /*20a80*/  STL.64 [R1+0x18e8], R22 ;  /* 0x0018e81601007387 */ /* 0x0003e80000100a00 */
[----:B------:R-:W2:Y:S04]  /*20a90*/  LDL.LU R20, [R1+0x390] ;  /* 0x0003900001147983 */ /* 0x000ea80000300800 */
[----:B------:R-:W2:Y:S04]  /*20aa0*/  LDL.LU R21, [R1+0x394] ;  /* 0x0003940001157983 */ /* 0x000ea80000300800 */
[----:B-1----:R-:W2:Y:S04]  /*20ab0*/  LDL.LU R22, [R1+0x398] ;  /* 0x0003980001167983 */ /* 0x002ea80000300800 */
[----:B------:R-:W2:Y:S04]  /*20ac0*/  LDL.LU R23, [R1+0x39c] ;  /* 0x00039c0001177983 */ /* 0x000ea80000300800 */
[----:B0-----:R0:W-:Y:S04]  /*20ad0*/  STL.64 [R1+0x1898], R10 ;  /* 0x0018980a01007387 */ /* 0x0011e80000100a00 */
[----:B------:R1:W-:Y:S01]  /*20ae0*/  STL.64 [R1+0x1890], R8 ;  /* 0x0018900801007387 */ /* 0x0003e20000100a00 */
[----:B0-----:R-:W-:-:S02]  /*20af0*/  IMAD.MOV.U32 R10, RZ, RZ, R0 ;  /* 0x000000ffff0a7224 */ /* 0x001fc400078e0000 */
[----:B------:R-:W-:Y:S02]  /*20b00*/  IMAD.MOV.U32 R11, RZ, RZ, R28 ;  /* 0x000000ffff0b7224 */ /* 0x000fe400078e001c */
[----:B-1----:R-:W-:Y:S02]  /*20b10*/  IMAD.MOV.U32 R8, RZ, RZ, R2 ;  /* 0x000000ffff087224 */ /* 0x002fe400078e0002 */
[----:B------:R-:W-:Y:S01]  /*20b20*/  IMAD.MOV.U32 R9, RZ, RZ, R3 ;  /* 0x000000ffff097224 */ /* 0x000fe200078e0003 */
[----:B------:R-:W4:Y:S04]  /*20b30*/  LDL.LU R2, [R1+0x1940] ;  /* 0x0019400001027983 */ /* 0x000f280000300800 */
[----:B------:R-:W4:Y:S04]  /*20b40*/  LDL.LU R3, [R1+0x193c] ;  /* 0x00193c0001037983 */ /* 0x000f280000300800 */
[----:B------:R-:W4:Y:S04]  /*20b50*/  LDL.LU R0, [R1+0x1938] ;  /* 0x0019380001007983 */ /* 0x000f280000300800 */
[----:B------:R-:W-:Y:S04]  /*20b60*/  STL.64 [R1+0x18f8], R10 ;  /* 0x0018f80a01007387 */ /* 0x000fe80000100a00 */
[----:B------:R0:W-:Y:S04]  /*20b70*/  STL.64 [R1+0x18f0], R8 ;  /* 0x0018f00801007387 */ /* 0x0001e80000100a00 */
[----:B0-----:R-:W2:Y:S04]  /*20b80*/  LDL.LU R8, [R1+0x690] ;  /* 0x0006900001087983 */ /* 0x001ea80000300800 */
[----:B------:R-:W2:Y:S04]  /*20b90*/  LDL.LU R9, [R1+0x694] ;  /* 0x0006940001097983 */ /* 0x000ea80000300800 */
[----:B------:R-:W4:Y:S04]  /*20ba0*/  LDL.LU R10, [R1+0x698] ;  /* 0x00069800010a7983 */ /* 0x000f280000300800 */
[----:B------:R-:W4:Y:S01]  /*20bb0*/  LDL.LU R11, [R1+0x69c] ;  /* 0x00069c00010b7983 */ /* 0x000f220000300800 */
[----:B---3--:R-:W-:Y:S03]  /*20bc0*/  HMMA.16816.F32.BF16 R4, R24, R18, R4 ;  /* 0x000000121804723c */ /* 0x008fe60000041804 */
[----:B----4-:R0:W-:Y:S04]  /*20bd0*/  STL.64 [R1+0x1908], R10 ;  /* 0x0019080a01007387 */ /* 0x0101e80000100a00 */
[----:B--2---:R1:W-:Y:S01]  /*20be0*/  STL.64 [R1+0x1900], R8 ;  /* 0x0019000801007387 */ /* 0x0043e20000100a00 */
        /* <DEDUP_REMOVED lines=9> */
[----:B0-----:R-:W3:Y:S01]  /*20c80*/  LDL.LU.64 R6, [R1+0x1930] ;  /* 0x0019300001067983 */ /* 0x001ee20000300a00 */
[----:B------:R-:W-:Y:S01]  /*20c90*/  HMMA.16816.F32.BF16 R20, R24, R14, R20 ;  /* 0x0000000e1814723c */ /* 0x000fe20000041814 */
[----:B------:R-:W-:-:S02]  /*20ca0*/  IMAD.MOV.U32 R5, RZ, RZ, R18 ;  /* 0x000000ffff057224 */ /* 0x000fc400078e0012 */
[----:B------:R-:W-:Y:S01]  /*20cb0*/  IMAD.MOV.U32 R4, RZ, RZ, R19 ;  /* 0x000000ffff047224 */ /* 0x000fe200078e0013 */
[----:B---3--:R-:W-:Y:S04]  /*20cc0*/  STL.64 [R1+0x1918], R6 ;  /* 0x0019180601007387 */ /* 0x008fe80000100a00 */
[----:B------:R0:W-:Y:S04]  /*20cd0*/  STL.64 [R1+0x1910], R4 ;  /* 0x0019100401007387 */ /* 0x0001e80000100a00 */
[----:B0-----:R-:W3:Y:S04]  /*20ce0*/  LDL.LU R4, [R1+0x6a0] ;  /* 0x0006a00001047983 */ /* 0x001ee80000300800 */
[----:B------:R-:W3:Y:S04]  /*20cf0*/  LDL.LU R5, [R1+0x6a4] ;  /* 0x0006a40001057983 */ /* 0x000ee80000300800 */
[----:B------:R-:W3:Y:S04]  /*20d00*/  LDL.LU R6, [R1+0x6a8] ;  /* 0x0006a80001067983 */ /* 0x000ee80000300800 */
[----:B------:R-:W3:Y:S04]  /*20d10*/  LDL.LU R7, [R1+0x6ac] ;  /* 0x0006ac0001077983 */ /* 0x000ee80000300800 */
[----:B------:R-:W4:Y:S04]  /*20d20*/  LDL.LU R16, [R1+0x370] ;  /* 0x0003700001107983 */ /* 0x000f280000300800 */
[----:B------:R-:W4:Y:S04]  /*20d30*/  LDL.LU R17, [R1+0x374] ;  /* 0x0003740001117983 */ /* 0x000f280000300800 */
[----:B------:R-:W4:Y:S04]  /*20d40*/  LDL.LU R18, [R1+0x378] ;  /* 0x0003780001127983 */ /* 0x000f280000300800 */
[----:B------:R-:W4:Y:S04]  /*20d50*/  LDL.LU R19, [R1+0x37c] ;  /* 0x00037c0001137983 */ /* 0x000f280000300800 */
[----:B------:R0:W-:Y:S04]  /*20d60*/  STL.64 [R1+0x390], R20 ;  /* 0x0003901401007387 */ /* 0x0001e80000100a00 */
[----:B------:R-:W-:Y:S01]  /*20d70*/  STL.64 [R1+0x398], R22 ;  /* 0x0003981601007387 */ /* 0x000fe20000100a00 */
[----:B0-----:R-:W-:-:S02]  /*20d80*/  IMAD.MOV.U32 R21, RZ, RZ, R14 ;  /* 0x000000ffff157224 */ /* 0x001fc400078e000e */
[----:B------:R-:W-:Y:S02]  /*20d90*/  IMAD.MOV.U32 R20, RZ, RZ, R15 ;  /* 0x000000ffff147224 */ /* 0x000fe400078e000f */
[----:B------:R-:W2:Y:S02]  /*20da0*/  LDL.LU.64 R14, [R1+0x1928] ;  /* 0x00192800010e7983 */ /* 0x000ea40000300a00 */
[----:B--2---:R-:W-:Y:S02]  /*20db0*/  HMMA.16816.F32.BF16 R12, R24, R14, R8 ;  /* 0x0000000e180c723c */ /* 0x004fe40000041808 */
[----:B------:R-:W3:-:S15]  /*20dc0*/  LDL.LU.64 R10, [R1+0x1920] ;  /* 0x00192000010a7983 */ /* 0x000ede0000300a00 */
[----:B------:R-:W-:-:S06]  /*20dd0*/  NOP ;  /* 0x0000000000007918 */ /* 0x000fcc0000000000 */
[----:B------:R-:W-:Y:S04]  /*20de0*/  STL.64 [R1+0x380], R12 ;  /* 0x0003800c01007387 */ /* 0x000fe80000100a00 */
[----:B------:R-:W-:Y:S04]  /*20df0*/  STL.64 [R1+0x388], R14 ;  /* 0x0003880e01007387 */ /* 0x000fe80000100a00 */
[----:B------:R-:W0:Y:S04]  /*20e00*/  LDSM.16.MT88.4 R12, [R29+UR4+0x4200] ;  /* 0x004200041d0c783b */ /* 0x000e280008004200 */
[----:B0-----:R0:W-:Y:S04]  /*20e10*/  STL.64 [R1+0x1800], R14 ;  /* 0x0018000e01007387 */ /* 0x0011e80000100a00 */
[----:B------:R-:W-:Y:S04]  /*20e20*/  STL.64 [R1+0x17f8], R12 ;  /* 0x0017f80c01007387 */ /* 0x000fe80000100a00 */
[----:B0-----:R-:W2:Y:S01]  /*20e30*/  LDL.64 R14, [R1+0x18] ;  /* 0x00001800010e7983 */ /* 0x001ea20000100a00 */
[----:B---3--:R-:W-:Y:S03]  /*20e40*/  HMMA.16816.F32.BF16 R8, R24, R10, R4 ;  /* 0x0000000a1808723c */ /* 0x008fe60000041804 */
[----:B------:R-:W4:Y:S04]  /*20e50*/  LDL.LU.64 R6, [R1+0x1918] ;  /* 0x0019180001067983 */ /* 0x000f280000300a00 */
[----:B------:R-:W3:-:S15]  /*20e60*/  LDL.LU.64 R4, [R1+0x1910] ;  /* 0x0019100001047983 */ /* 0x000ede0000300a00 */
[----:B------:R-:W-:-:S01]  /*20e70*/  NOP ;  /* 0x0000000000007918 */ /* 0x000fc20000000000 */
[----:B------:R-:W-:Y:S04]  /*20e80*/  STL.64 [R1+0x6a0], R8 ;  /* 0x0006a00801007387 */ /* 0x000fe80000100a00 */
[----:B------:R0:W-:Y:S04]  /*20e90*/  STL.64 [R1+0x6a8], R10 ;  /* 0x0006a80a01007387 */ /* 0x0001e80000100a00 */
[----:B0-----:R-:W2:Y:S04]  /*20ea0*/  LDL.LU.64 R10, [R1+0x1908] ;  /* 0x00190800010a7983 */ /* 0x001ea80000300a00 */
[----:B------:R-:W2:Y:S02]  /*20eb0*/  LDL.LU.64 R8, [R1+0x1900] ;  /* 0x0019000001087983 */ /* 0x000ea40000300a00 */
[----:B--2---:R-:W-:-:S15]  /*20ec0*/  HMMA.16816.F32.BF16 R8, R24, R14, R8 ;  /* 0x0000000e1808723c */ /* 0x004fde0000041808 */
[----:B------:R-:W-:-:S08]  /*20ed0*/  NOP ;  /* 0x0000000000007918 */ /* 0x000fd00000000000 */
[----:B------:R-:W-:Y:S04]  /*20ee0*/  STL.64 [R1+0x690], R8 ;  /* 0x0006900801007387 */ /* 0x000fe80000100a00 */
[----:B------:R0:W-:Y:S04]  /*20ef0*/  STL.64 [R1+0x698], R10 ;  /* 0x0006980a01007387 */ /* 0x0001e80000100a00 */
[----:B0-----:R-:W2:Y:S04]  /*20f00*/  LDL.LU.64 R10, [R1+0x18f8] ;  /* 0x0018f800010a7983 */ /* 0x001ea80000300a00 */
[----:B------:R-:W2:Y:S04]  /*20f10*/  LDL.LU.64 R8, [R1+0x18f0] ;  /* 0x0018f00001087983 */ /* 0x000ea80000300a00 */
[----:B------:R-:W2:Y:S04]  /*20f20*/  LDL.64 R22, [R1+0x78] ;  /* 0x0000780001167983 */ /* 0x000ea80000100a00 */
[----:B------:R0:W-:Y:S04]  /*20f30*/  STL.64 [R1+0x18b0], R14 ;  /* 0x0018b00e01007387 */ /* 0x0001e80000100a00 */
[----:B------:R-:W4:Y:S04]  /*20f40*/  LDL.LU R12, [R1+0x820] ;  /* 0x00082000010c7983 */ /* 0x000f280000300800 */
[----:B------:R-:W4:Y:S04]  /*20f50*/  LDL.LU R13, [R1+0x824] ;  /* 0x00082400010d7983 */ /* 0x000f280000300800 */
[----:B0-----:R-:W3:Y:S04]  /*20f60*/  LDL.LU R14, [R1+0x828] ;  /* 0x00082800010e7983 */ /* 0x001ee80000300800 */
[----:B------:R-:W3:Y:S04]  /*20f70*/  LDL.LU R15, [R1+0x82c] ;  /* 0x00082c00010f7983 */ /* 0x000ee80000300800 */
[----:B---3--:R-:W-:Y:S04]  /*20f80*/  STL.64 [R1+0x18c0], R14 ;  /* 0x0018c00e01007387 */ /* 0x008fe80000100a00 */
[----:B----4-:R0:W-:Y:S04]  /*20f90*/  STL.64 [R1+0x18b8], R12 ;  /* 0x0018b80c01007387 */ /* 0x0101e80000100a00 */
[----:B0-----:R-:W3:Y:S04]  /*20fa0*/  LDL.LU R12, [R1+0x830] ;  /* 0x00083000010c7983 */ /* 0x001ee80000300800 */
[----:B------:R-:W3:Y:S04]  /*20fb0*/  LDL.LU R13, [R1+0x834] ;  /* 0x00083400010d7983 */ /* 0x000ee80000300800 */
[----:B------:R-:W4:Y:S04]  /*20fc0*/  LDL.LU R14, [R1+0x838] ;  /* 0x00083800010e7983 */ /* 0x000f280000300800 */
[----:B------:R-:W4:Y:S01]  /*20fd0*/  LDL.LU R15, [R1+0x83c] ;  /* 0x00083c00010f7983 */ /* 0x000f220000300800 */
[----:B------:R-:W-:Y:S03]  /*20fe0*/  HMMA.16816.F32.BF16 R16, R24, R6, R16 ;  /* 0x000000061810723c */ /* 0x000fe60000041810 */
[----:B----4-:R0:W-:Y:S04]  /*20ff0*/  STL.64 [R1+0x18d0], R14 ;  /* 0x0018d00e01007387 */ /* 0x0101e80000100a00 */
[----:B---3--:R1:W-:Y:S01]  /*21000*/  STL.64 [R1+0x18c8], R12 ;  /* 0x0018c80c01007387 */ /* 0x0083e20000100a00 */
[----:B0-----:R-:W-:-:S02]  /*21010*/  IMAD.MOV.U32 R14, RZ, RZ, R5 ;  /* 0x000000ffff0e7224 */ /* 0x001fc400078e0005 */
[----:B------:R-:W-:-:S05]  /*21020*/  IMAD.MOV.U32 R15, RZ, RZ, R4 ;  /* 0x000000ffff0f7224 */ /* 0x000fca00078e0004 */
[----:B------:R0:W-:Y:S04]  /*21030*/  STL.64 [R1+0x18e0], R14 ;  /* 0x0018e00e01007387 */ /* 0x0001e80000100a00 */
[----:B-1----:R-:W3:Y:S04]  /*21040*/  LDL.LU R12, [R1+0x650] ;  /* 0x00065000010c7983 */ /* 0x002ee80000300800 */
[----:B------:R-:W3:Y:S04]  /*21050*/  LDL.LU R13, [R1+0x654] ;  /* 0x00065400010d7983 */ /* 0x000ee80000300800 */
[----:B0-----:R-:W3:Y:S04]  /*21060*/  LDL.LU R14, [R1+0x658] ;  /* 0x00065800010e7983 */ /* 0x001ee80000300800 */
[----:B------:R-:W3:Y:S04]  /*21070*/  LDL.LU R15, [R1+0x65c] ;  /* 0x00065c00010f7983 */ /* 0x000ee80000300800 */
[----:B------:R-:W4:Y:S04]  /*21080*/  LDL.64 R26, [R1+0x38] ;  /* 0x00003800011a7983 */ /* 0x000f280000100a00 */
[----:B----4-:R0:W-:Y:S04]  /*21090*/  STL.64 [R1+0x18d8], R26 ;  /* 0x0018d81a01007387 */ /* 0x0101e80000100a00 */
[----:B------:R-:W-:Y:S04]  /*210a0*/  STL.64 [R1+0x370], R16 ;  /* 0x0003701001007387 */ /* 0x000fe80000100a00 */
[----:B------:R-:W-:Y:S04]  /*210b0*/  STL.64 [R1+0x378], R18 ;  /* 0x0003781201007387 */ /* 0x000fe80000100a00 */
[----:B------:R-:W4:Y:S04]  /*210c0*/  LDL.LU R24, [R1+0x840] ;  /* 0x0008400001187983 */ /* 0x000f280000300800 */
[----:B------:R-:W4:Y:S04]  /*210d0*/  LDL.LU R25, [R1+0x844] ;  /* 0x0008440001197983 */ /* 0x000f280000300800 */
[----:B------:R-:W1:Y:S04]  /*210e0*/  LDSM.16.MT88.4 R16, [R29+UR4+0x4280] ;  /* 0x004280041d10783b */ /* 0x000e680008004200 */
[----:B0-----:R-:W4:Y:S04]  /*210f0*/  LDL.LU R26, [R1+0x848] ;  /* 0x00084800011a7983 */ /* 0x001f280000300800 */
[----:B------:R-:W4:Y:S04]  /*21100*/  LDL.LU R27, [R1+0x84c] ;  /* 0x00084c00011b7983 */ /* 0x000f280000300800 */
[----:B------:R0:W-:Y:S04]  /*21110*/  STL.64 [R1+0x18a8], R6 ;  /* 0x0018a80601007387 */ /* 0x0001e80000100a00 */
[----:B------:R-:W2:Y:S04]  /*21120*/  LDL.LU R4, [R1+0x660] ;  /* 0x0006600001047983 */ /* 0x000ea80000300800 */
[----:B------:R-:W2:Y:S04]  /*21130*/  LDL.LU R5, [R1+0x664] ;  /* 0x0006640001057983 */ /* 0x000ea80000300800 */
[----:B0-----:R-:W2:Y:S04]  /*21140*/  LDL.LU R6, [R1+0x668] ;  /* 0x0006680001067983 */ /* 0x001ea80000300800 */
[----:B------:R-:W2:Y:S04]  /*21150*/  LDL.LU R7, [R1+0x66c] ;  /* 0x00066c0001077983 */ /* 0x000ea80000300800 */
[----:B-1----:R-:W-:Y:S04]  /*21160*/  STL.64 [R1+0x17a8], R18 ;  /* 0x0017a81201007387 */ /* 0x002fe80000100a00 */
[----:B------:R-:W-:Y:S01]  /*21170*/  STL.64 [R1+0x17a0], R16 ;  /* 0x0017a01001007387 */ /* 0x000fe20000100a00 */
[----:B--2---:R-:W-:-:S15]  /*21180*/  HMMA.16816.F32.BF16 R4, R8, R22, R4 ;  /* 0x000000160804723c */ /* 0x004fde0000041804 */
[----:B------:R-:W-:-:S08]  /*21190*/  NOP ;  /* 0x0000000000007918 */ /* 0x000fd00000000000 */
[----:B------:R0:W-:Y:S04]  /*211a0*/  STL.64 [R1+0x660], R4 ;  /* 0x0006600401007387 */ /* 0x0001e80000100a00 */
[----:B------:R-:W-:Y:S01]  /*211b0*/  STL.64 [R1+0x668], R6 ;  /* 0x0006680601007387 */ /* 0x000fe20000100a00 */
[----:B0-----:R-:W-:Y:S02]  /*211c0*/  IMAD.MOV.U32 R5, RZ, RZ, R22 ;  /* 0x000000ffff057224 */ /* 0x001fe400078e0016 */
[----:B------:R-:W-:Y:S02]  /*211d0*/  IMAD.MOV.U32 R4, RZ, RZ, R23 ;  /* 0x000000ffff047224 */ /* 0x000fe400078e0017 */
[----:B------:R-:W3:Y:S02]  /*211e0*/  LDL.LU.64 R22, [R1+0x18e8] ;  /* 0x0018e80001167983 */ /* 0x000ee40000300a00 */
[----:B---3--:R-:W-:-:S15]  /*211f0*/  HMMA.16816.F32.BF16 R12, R8, R22, R12 ;  /* 0x00000016080c723c */ /* 0x008fde000004180c */
[----:B------:R-:W-:-:S08]  /*21200*/  NOP ;  /* 0x0000000000007918 */ /* 0x000fd00000000000 */
[----:B------:R-:W-:Y:S04]  /*21210*/  STL.64 [R1+0x650], R12 ;  /* 0x0006500c01007387 */ /* 0x000fe80000100a00 */
[----:B------:R0:W-:Y:S04]  /*21220*/  STL.64 [R1+0x658], R14 ;  /* 0x0006580e01007387 */ /* 0x0001e80000100a00 */
[----:B0-----:R-:W4:Y:S01]  /*21230*/  LDL.LU.64 R14, [R1+0x18e0] ;  /* 0x0018e000010e7983 */ /* 0x001f220000300a00 */
[----:B------:R-:W-:Y:S02]  /*21240*/  IMAD.MOV.U32 R18, RZ, RZ, R21 ;  /* 0x000000ffff127224 */ /* 0x000fe400078e0015 */
[----:B------:R-:W-:-:S02]  /*21250*/  IMAD.MOV.U32 R19, RZ, RZ, R20 ;  /* 0x000000ffff137224 */ /* 0x000fc400078e0014 */
[----:B------:R-:W-:Y:S02]  /*21260*/  IMAD.MOV.U32 R7, RZ, RZ, R22 ;  /* 0x000000ffff077224 */ /* 0x000fe400078e0016 */
[----:B------:R-:W-:Y:S02]  /*21270*/  IMAD.MOV.U32 R6, RZ, RZ, R23 ;  /* 0x000000ffff067224 */ /* 0x000fe400078e0017 */
[----:B------:R-:W0:Y:S04]  /*21280*/  LDSM.16.MT88.4 R20, [R29+UR4+0x4300] ;  /* 0x004300041d14783b */ /* 0x000e280008004200 */
[----:B0-----:R0:W-:Y:S04]  /*21290*/  STL.64 [R1+0x1718], R22 ;  /* 0x0017181601007387 */ /* 0x0011e80000100a00 */
[----:B------:R-:W-:Y:S04]  /*212a0*/  STL.64 [R1+0x1710], R20 ;  /* 0x0017101401007387 */ /* 0x000fe80000100a00 */
[----:B0-----:R-:W2:Y:S01]  /*212b0*/  LDL.LU.64 R22, [R1+0x28] ;  /* 0x0000280001167983 */ /* 0x001ea20000300a00 */
[----:B----4-:R-:W-:Y:S03]  /*212c0*/  HMMA.16816.F32.BF16 R12, R8, R14, R24 ;  /* 0x0000000e080c723c */ /* 0x010fe60000041818 */
[----:B------:R-:W3:-:S15]  /*212d0*/  LDL.LU.64 R26, [R1+0x18d8] ;  /* 0x0018d800011a7983 */ /* 0x000ede0000300a00 */
[----:B------:R-:W-:-:S05]  /*212e0*/  NOP ;  /* 0x0000000000007918 */ /* 0x000fca0000000000 */
[----:B------:R-:W-:Y:S04]  /*212f0*/  STL.64 [R1+0x840], R12 ;  /* 0x0008400c01007387 */ /* 0x000fe80000100a00 */
[----:B------:R0:W-:Y:S04]  /*21300*/  STL.64 [R1+0x848], R14 ;  /* 0x0008480e01007387 */ /* 0x0001e80000100a00 */
[----:B0-----:R-:W4:Y:S04]  /*21310*/  LDL.LU.64 R14, [R1+0x18d0] ;  /* 0x0018d000010e7983 */ /* 0x001f280000300a00 */
[----:B------:R-:W4:Y:S02]  /*21320*/  LDL.LU.64 R12, [R1+0x18c8] ;  /* 0x0018c800010c7983 */ /* 0x000f240000300a00 */
[----:B----4-:R-:W-:Y:S02]  /*21330*/  HMMA.16816.F32.BF16 R16, R8, R18, R12 ;  /* 0x000000120810723c */ /* 0x010fe4000004180c */
[----:B------:R-:W3:Y:S04]  /*21340*/  LDL.LU.64 R14, [R1+0x18c0] ;  /* 0x0018c000010e7983 */ /* 0x000ee80000300a00 */
[----:B------:R-:W3:-:S15]  /*21350*/  LDL.LU.64 R12, [R1+0x18b8] ;  /* 0x0018b800010c7983 */ /* 0x000ede0000300a00 */
[----:B------:R-:W-:-:S02]  /*21360*/  NOP ;  /* 0x0000000000007918 */ /* 0x000fc40000000000 */
[----:B------:R-:W-:Y:S04]  /*21370*/  STL.64 [R1+0x830], R16 ;  /* 0x0008301001007387 */ /* 0x000fe80000100a00 */
[----:B------:R3:W-:Y:S02]  /*21380*/  STL.64 [R1+0x838], R18 ;  /* 0x0008381201007387 */ /* 0x0007e40000100a00 */
[----:B---3--:R-:W-:-:S15]  /*21390*/  HMMA.16816.F32.BF16 R16, R8, R26, R12 ;  /* 0x0000001a0810723c */ /* 0x008fde000004180c */
[----:B------:R-:W-:-:S08]  /*213a0*/  NOP ;  /* 0x0000000000007918 */ /* 0x000fd00000000000 */
[----:B------:R0:W-:Y:S04]  /*213b0*/  STL.64 [R1+0x820], R16 ;  /* 0x0008201001007387 */ /* 0x0001e80000100a00 */
[----:B------:R1:W-:Y:S04]  /*213c0*/  STL.64 [R1+0x828], R18 ;  /* 0x0008281201007387 */ /* 0x0003e80000100a00 */
[----:B0-----:R-:W3:Y:S04]  /*213d0*/  LDL.LU R16, [R1+0x620] ;  /* 0x0006200001107983 */ /* 0x001ee80000300800 */
[----:B------:R-:W3:Y:S04]  /*213e0*/  LDL.LU R17, [R1+0x624] ;  /* 0x0006240001117983 */ /* 0x000ee80000300800 */
[----:B-1----:R-:W4:Y:S04]  /*213f0*/  LDL.LU R18, [R1+0x628] ;  /* 0x0006280001127983 */ /* 0x002f280000300800 */
[----:B------:R-:W4:Y:S04]  /*21400*/  LDL.LU R19, [R1+0x62c] ;  /* 0x00062c0001137983 */ /* 0x000f280000300800 */
[----:B----4-:R-:W-:Y:S04]  /*21410*/  STL.64 [R1+0x1810], R18 ;  /* 0x0018101201007387 */ /* 0x010fe80000100a00 */
[----:B---3--:R0:W-:Y:S04]  /*21420*/  STL.64 [R1+0x1808], R16 ;  /* 0x0018081001007387 */ /* 0x0081e80000100a00 */
        /* <DEDUP_REMOVED lines=10> */
[----:B------:R-:W-:-:S02]  /*214d0*/  IMAD.MOV.U32 R13, RZ, RZ, R26 ;  /* 0x000000ffff0d7224 */ /* 0x000fc400078e001a */
[----:B------:R-:W-:Y:S02]  /*214e0*/  IMAD.MOV.U32 R12, RZ, RZ, R27 ;  /* 0x000000ffff0c7224 */ /* 0x000fe400078e001b */
[----:B------:R-:W0:Y:S04]  /*214f0*/  LDSM.16.MT88.4 R24, [R29+UR4+0x4380] ;  /* 0x004380041d18783b */ /* 0x000e280008004200 */
[----:B----4-:R1:W-:Y:S04]  /*21500*/  STL.64 [R1+0x1830], R18 ;  /* 0x0018301201007387 */ /* 0x0103e80000100a00 */
[----:B---3--:R3:W-:Y:S01]  /*21510*/  STL.64 [R1+0x1828], R16 ;  /* 0x0018281001007387 */ /* 0x0087e20000100a00 */
[----:B-1----:R-:W-:-:S02]  /*21520*/  IMAD.MOV.U32 R18, RZ, RZ, R13 ;  /* 0x000000ffff127224 */ /* 0x002fc400078e000d */
[----:B------:R-:W-:-:S05]  /*21530*/  IMAD.MOV.U32 R19, RZ, RZ, R12 ;  /* 0x000000ffff137224 */ /* 0x000fca00078e000c */
[----:B------:R1:W-:Y:S04]  /*21540*/  STL.64 [R1+0x1840], R18 ;  /* 0x0018401201007387 */ /* 0x0003e80000100a00 */
[----:B---3--:R-:W3:Y:S04]  /*21550*/  LDL.LU R16, [R1+0x7d0] ;  /* 0x0007d00001107983 */ /* 0x008ee80000300800 */
[----:B------:R-:W3:Y:S04]  /*21560*/  LDL.LU R17, [R1+0x7d4] ;  /* 0x0007d40001117983 */ /* 0x000ee80000300800 */
[----:B-1----:R-:W4:Y:S04]  /*21570*/  LDL.LU R18, [R1+0x7d8] ;  /* 0x0007d80001127983 */ /* 0x002f280000300800 */
[----:B------:R-:W4:Y:S04]  /*21580*/  LDL.LU R19, [R1+0x7dc] ;  /* 0x0007dc0001137983 */ /* 0x000f280000300800 */
[----:B----4-:R1:W-:Y:S04]  /*21590*/  STL.64 [R1+0x1850], R18 ;  /* 0x0018501201007387 */ /* 0x0103e80000100a00 */
[----:B---3--:R-:W-:Y:S04]  /*215a0*/  STL.64 [R1+0x1848], R16 ;  /* 0x0018481001007387 */ /* 0x008fe80000100a00 */
[----:B-1----:R-:W3:Y:S04]  /*215b0*/  LDL.64 R18, [R1+0x58] ;  /* 0x0000580001127983 */ /* 0x002ee80000100a00 */
[----:B---3--:R1:W-:Y:S04]  /*215c0*/  STL.64 [R1+0x1860], R18 ;  /* 0x0018601201007387 */ /* 0x0083e80000100a00 */
[----:B------:R-:W2:Y:S04]  /*215d0*/  LDL.LU R12, [R1+0x860] ;  /* 0x00086000010c7983 */ /* 0x000ea80000300800 */
[----:B------:R-:W2:Y:S04]  /*215e0*/  LDL.LU R13, [R1+0x864] ;  /* 0x00086400010d7983 */ /* 0x000ea80000300800 */
[----:B------:R-:W2:Y:S04]  /*215f0*/  LDL.LU R14, [R1+0x868] ;  /* 0x00086800010e7983 */ /* 0x000ea80000300800 */
[----:B------:R-:W2:Y:S01]  /*21600*/  LDL.LU R15, [R1+0x86c] ;  /* 0x00086c00010f7983 */ /* 0x000ea20000300800 */
[----:B-1----:R-:W-:-:S02]  /*21610*/  IMAD.MOV.U32 R18, RZ, RZ, R7 ;  /* 0x000000ffff127224 */ /* 0x002fc400078e0007 */
[----:B------:R-:W-:-:S05]  /*21620*/  IMAD.MOV.U32 R19, RZ, RZ, R6 ;  /* 0x000000ffff137224 */ /* 0x000fca00078e0006 */
[----:B------:R1:W-:Y:S02]  /*21630*/  STL.64 [R1+0x1878], R18 ;  /* 0x0018781201007387 */ /* 0x0003e40000100a00 */
[----:B-1----:R-:W-:Y:S02]  /*21640*/  IMAD.MOV.U32 R18, RZ, RZ, R5 ;  /* 0x000000ffff127224 */ /* 0x002fe400078e0005 */
[----:B------:R-:W-:Y:S02]  /*21650*/  IMAD.MOV.U32 R19, RZ, RZ, R4 ;  /* 0x000000ffff137224 */ /* 0x000fe400078e0004 */
[----:B------:R-:W3:Y:S04]  /*21660*/  LDL.LU R4, [R1+0x850] ;  /* 0x0008500001047983 */ /* 0x000ee80000300800 */
[----:B------:R-:W3:Y:S04]  /*21670*/  LDL.LU R5, [R1+0x854] ;  /* 0x0008540001057983 */ /* 0x000ee80000300800 */
[----:B------:R-:W3:Y:S04]  /*21680*/  LDL.LU R6, [R1+0x858] ;  /* 0x0008580001067983 */ /* 0x000ee80000300800 */
[----:B------:R-:W3:Y:S04]  /*21690*/  LDL.LU R7, [R1+0x85c] ;  /* 0x00085c0001077983 */ /* 0x000ee80000300800 */
[----:B------:R1:W-:Y:S04]  /*216a0*/  STL.64 [R1+0x18a0], R18 ;  /* 0x0018a01201007387 */ /* 0x0003e80000100a00 */
[----:B------:R-:W4:Y:S04]  /*216b0*/  LDL.LU R16, [R1+0x810] ;  /* 0x0008100001107983 */ /* 0x000f280000300800 */
[----:B------:R-:W4:Y:S04]  /*216c0*/  LDL.LU R17, [R1+0x814] ;  /* 0x0008140001117983 */ /* 0x000f280000300800 */
[----:B-1----:R-:W4:Y:S04]  /*216d0*/  LDL.LU R18, [R1+0x818] ;  /* 0x0008180001127983 */ /* 0x002f280000300800 */
[----:B------:R-:W4:Y:S04]  /*216e0*/  LDL.LU R19, [R1+0x81c] ;  /* 0x00081c0001137983 */ /* 0x000f280000300800 */
[----:B0-----:R0:W-:Y:S04]  /*216f0*/  STL.64 [R1+0x1680], R26 ;  /* 0x0016801a01007387 */ /* 0x0011e80000100a00 */
[----:B------:R1:W-:Y:S04]  /*21700*/  STL.64 [R1+0x1678], R24 ;  /* 0x0016781801007387 */ /* 0x0003e80000100a00 */
[----:B0-----:R-:W2:Y:S04]  /*21710*/  LDL.64 R26, [R1+0x48] ;  /* 0x00004800011a7983 */ /* 0x001ea80000100a00 */
[----:B--2---:R0:W-:Y:S04]  /*21720*/  STL.64 [R1+0x1858], R26 ;  /* 0x0018581a01007387 */ /* 0x0041e80000100a00 */
[----:B-1----:R-:W2:Y:S04]  /*21730*/  LDL.LU R24, [R1+0x7e0] ;  /* 0x0007e00001187983 */ /* 0x002ea80000300800 */
[----:B------:R-:W2:Y:S04]  /*21740*/  LDL.LU R25, [R1+0x7e4] ;  /* 0x0007e40001197983 */ /* 0x000ea80000300800 */
[----:B0-----:R-:W3:Y:S04]  /*21750*/  LDL.LU R26, [R1+0x7e8] ;  /* 0x0007e800011a7983 */ /* 0x001ee80000300800 */
[----:B------:R-:W3:Y:S01]  /*21760*/  LDL.LU R27, [R1+0x7ec] ;  /* 0x0007ec00011b7983 */ /* 0x000ee20000300800 */
[C---:B------:R-:W-:Y:S03]  /*21770*/  HMMA.16816.F32.BF16 R12, R8.reuse, R22, R12 ;  /* 0x00000016080c723c */ /* 0x040fe6000004180c */
[----:B---3--:R-:W-:Y:S04]  /*21780*/  STL.64 [R1+0x1870], R26 ;  /* 0x0018701a01007387 */ /* 0x008fe80000100a00 */
[----:B--2---:R0:W-:Y:S04]  /*21790*/  STL.64 [R1+0x1868], R24 ;  /* 0x0018681801007387 */ /* 0x0041e80000100a00 */
        /* <DEDUP_REMOVED lines=20> */
[----:B------:R-:W-:Y:S04]  /*218e0*/  STL.64 [R1+0x850], R4 ;  /* 0x0008500401007387 */ /* 0x000fe80000100a00 */
[----:B------:R0:W-:Y:S04]  /*218f0*/  STL.64 [R1+0x858], R6 ;  /* 0x0008580601007387 */ /* 0x0001e80000100a00 */
[----:B0-----:R-:W4:Y:S02]  /*21900*/  LDL.LU.64 R6, [R1+0x18a8] ;  /* 0x0018a80001067983 */ /* 0x001f240000300a00 */
[----:B----4-:R-:W-:Y:S02]  /*21910*/  HMMA.16816.F32.BF16 R8, R8, R6, R16 ;  /* 0x000000060808723c */ /* 0x010fe40000041810 */
[----:B------:R-:W2:-:S15]  /*21920*/  LDL.LU.64 R18, [R1+0x18a0] ;  /* 0x0018a00001127983 */ /* 0x000e9e0000300a00 */
[----:B------:R-:W-:-:S06]  /*21930*/  NOP ;  /* 0x0000000000007918 */ /* 0x000fcc0000000000 */
        /* <DEDUP_REMOVED lines=30> */
[----:B0-----:R-:W2:Y:S04]  /*21b20*/  LDL.LU.64 R18, [R1+0x1840] ;  /* 0x0018400001127983 */ /* 0x001ea80000300a00 */
[----:B------:R0:W-:Y:S04]  /*21b30*/  STL.64 [R1+0x17c0], R26 ;  /* 0x0017c01a01007387 */ /* 0x0001e80000100a00 */
[----:B------:R-:W3:Y:S04]  /*21b40*/  LDL.LU R24, [R1+0x580] ;  /* 0x0005800001187983 */ /* 0x000ee80000300800 */
[----:B------:R-:W3:Y:S04]  /*21b50*/  LDL.LU R25, [R1+0x584] ;  /* 0x0005840001197983 */ /* 0x000ee80000300800 */
[----:B0-----:R-:W4:Y:S04]  /*21b60*/  LDL.LU R26, [R1+0x588] ;  /* 0x00058800011a7983 */ /* 0x001f280000300800 */
[----:B------:R-:W4:Y:S04]  /*21b70*/  LDL.LU R27, [R1+0x58c] ;  /* 0x00058c00011b7983 */ /* 0x000f280000300800 */
[----:B----4-:R0:W-:Y:S04]  /*21b80*/  STL.64 [R1+0x17d0], R26 ;  /* 0x0017d01a01007387 */ /* 0x0101e80000100a00 */
[----:B---3--:R-:W-:Y:S04]  /*21b90*/  STL.64 [R1+0x17c8], R24 ;  /* 0x0017c81801007387 */ /* 0x008fe80000100a00 */
[----:B0-----:R-:W3:Y:S01]  /*21ba0*/  LDL.64 R26, [R1+0x68] ;  /* 0x00006800011a7983 */ /* 0x001ee20000100a00 */
[----:B--2---:R-:W-:Y:S03]  /*21bb0*/  HMMA.16816.F32.BF16 R16, R8, R18, R20 ;  /* 0x000000120810723c */ /* 0x004fe60000041814 */
[----:B---3--:R0:W-:Y:S04]  /*21bc0*/  STL.64 [R1+0x17e8], R26 ;  /* 0x0017e81a01007387 */ /* 0x0081e80000100a00 */
[----:B0-----:R-:W2:Y:S04]  /*21bd0*/  LDL.64 R26, [R1+0x78] ;  /* 0x00007800011a7983 */ /* 0x001ea80000100a00 */
[----:B------:R-:W3:-:S12]  /*21be0*/  LDL.LU.64 R22, [R1+0x1838] ;  /* 0x0018380001167983 */ /* 0x000ed80000300a00 */
        /* <DEDUP_REMOVED lines=19> */
[----:B0-----:R-:W3:Y:S04]  /*21d20*/  LDL.LU.64 R18, [R1+0x1810] ;  /* 0x0018100001127983 */ /* 0x001ee80000300a00 */
[----:B------:R-:W3:Y:S01]  /*21d30*/  LDL.LU.64 R16, [R1+0x1808] ;  /* 0x0018080001107983 */ /* 0x000ee20000300a00 */
[----:B------:R-:W-:-:S02]  /*21d40*/  IMAD.MOV.U32 R25, RZ, RZ, R14 ;  /* 0x000000ffff197224 */ /* 0x000fc400078e000e */
[----:B------:R-:W-:Y:S02]  /*21d50*/  IMAD.MOV.U32 R24, RZ, RZ, R15 ;  /* 0x000000ffff187224 */ /* 0x000fe400078e000f */
[----:B------:R-:W2:Y:S04]  /*21d60*/  LDL.LU.64 R14, [R1+0x1800] ;  /* 0x00180000010e7983 */ /* 0x000ea80000300a00 */
[----:B------:R-:W2:Y:S01]  /*21d70*/  LDL.LU.64 R12, [R1+0x17f8] ;  /* 0x0017f800010c7983 */ /* 0x000ea20000300a00 */
[----:B---3--:R-:W-:Y:S03]  /*21d80*/  HMMA.16816.F32.BF16 R8, R8, R6, R16 ;  /* 0x000000060808723c */ /* 0x008fe60000041810 */
[----:B------:R-:W3:-:S15]  /*21d90*/  LDL.LU R16, [R1+0x560] ;  /* 0x0005600001107983 */ /* 0x000ede0000300800 */
[----:B------:R-:W-:-:S05]  /*21da0*/  NOP ;  /* 0x0000000000007918 */ /* 0x000fca0000000000 */
[----:B------:R-:W-:Y:S04]  /*21db0*/  STL.64 [R1+0x620], R8 ;  /* 0x0006200801007387 */ /* 0x000fe80000100a00 */
[----:B------:R0:W-:Y:S04]  /*21dc0*/  STL.64 [R1+0x628], R10 ;  /* 0x0006280a01007387 */ /* 0x0001e80000100a00 */
[----:B------:R-:W3:Y:S04]  /*21dd0*/  LDL.LU R17, [R1+0x564] ;  /* 0x0005640001117983 */ /* 0x000ee80000300800 */
[----:B------:R-:W4:Y:S04]  /*21de0*/  LDL.LU R18, [R1+0x568] ;  /* 0x0005680001127983 */ /* 0x000f280000300800 */
[----:B------:R-:W4:Y:S01]  /*21df0*/  LDL.LU R19, [R1+0x56c] ;  /* 0x00056c0001137983 */ /* 0x000f220000300800 */
[----:B--2---:R-:W-:Y:S01]  /*21e00*/  HMMA.16816.F32.BF16 R20, R12, R26, R20 ;  /* 0x0000001a0c14723c */ /* 0x004fe20000041814 */
[----:B0-----:R-:W-:-:S02]  /*21e10*/  IMAD.MOV.U32 R10, RZ, RZ, R25 ;  /* 0x000000ffff0a7224 */ /* 0x001fc400078e0019 */
[----:B------:R-:W-:Y:S01]  /*21e20*/  IMAD.MOV.U32 R11, RZ, RZ, R24 ;  /* 0x000000ffff0b7224 */ /* 0x000fe200078e0018 */
[----:B----4-:R-:W-:Y:S04]  /*21e30*/  STL.64 [R1+0x17e0], R18 ;  /* 0x0017e01201007387 */ /* 0x010fe80000100a00 */
[----:B---3--:R0:W-:Y:S04]  /*21e40*/  STL.64 [R1+0x17d8], R16 ;  /* 0x0017d81001007387 */ /* 0x0081e80000100a00 */
[----:B0-----:R-:W2:Y:S04]  /*21e50*/  LDL.LU R16, [R1+0x590] ;  /* 0x0005900001107983 */ /* 0x001ea80000300800 */
[----:B------:R-:W2:Y:S04]  /*21e60*/  LDL.LU R17, [R1+0x594] ;  /* 0x0005940001117983 */ /* 0x000ea80000300800 */
[----:B------:R-:W2:Y:S04]  /*21e70*/  LDL.LU R18, [R1+0x598] ;  /* 0x0005980001127983 */ /* 0x000ea80000300800 */
[----:B------:R-:W2:Y:S04]  /*21e80*/  LDL.LU R19, [R1+0x59c] ;  /* 0x00059c0001137983 */ /* 0x000ea80000300800 */
[----:B------:R0:W-:Y:S04]  /*21e90*/  STL.64 [R1+0x17b0], R6 ;  /* 0x0017b00601007387 */ /* 0x0001e80000100a00 */
[----:B------:R-:W3:Y:S04]  /*21ea0*/  LDL.LU R4, [R1+0x570] ;  /* 0x0005700001047983 */ /* 0x000ee80000300800 */
[----:B------:R-:W3:Y:S04]  /*21eb0*/  LDL.LU R5, [R1+0x574] ;  /* 0x0005740001057983 */ /* 0x000ee80000300800 */
[----:B0-----:R-:W3:Y:S04]  /*21ec0*/  LDL.LU R6, [R1+0x578] ;  /* 0x0005780001067983 */ /* 0x001ee80000300800 */
[----:B------:R-:W3:Y:S04]  /*21ed0*/  LDL.LU R7, [R1+0x57c] ;  /* 0x00057c0001077983 */ /* 0x000ee80000300800 */
[----:B------:R-:W-:Y:S04]  /*21ee0*/  STL.64 [R1+0x17b8], R10 ;  /* 0x0017b80a01007387 */ /* 0x000fe80000100a00 */
[----:B------:R0:W-:Y:S04]  /*21ef0*/  STL.64 [R1+0x5a0], R20 ;  /* 0x0005a01401007387 */ /* 0x0001e80000100a00 */
[----:B------:R1:W-:Y:S01]  /*21f00*/  STL.64 [R1+0x5a8], R22 ;  /* 0x0005a81601007387 */ /* 0x0003e20000100a00 */
[----:B0-----:R-:W-:-:S03]  /*21f10*/  IMAD.MOV.U32 R21, RZ, RZ, R26 ;  /* 0x000000ffff157224 */ /* 0x001fc600078e001a */
[----:B-1----:R-:W4:Y:S01]  /*21f20*/  LDL.LU.64 R22, [R1+0x17f0] ;  /* 0x0017f00001167983 */ /* 0x002f220000300a00 */
[----:B------:R-:W-:-:S03]  /*21f30*/  IMAD.MOV.U32 R20, RZ, RZ, R27 ;  /* 0x000000ffff147224 */ /* 0x000fc600078e001b */
[----:B------:R-:W2:Y:S01]  /*21f40*/  LDL.LU.64 R26, [R1+0x17e8] ;  /* 0x0017e800011a7983 */ /* 0x000ea20000300a00 */
        /* <DEDUP_REMOVED lines=12> */
[----:B------:R-:W3:-:S15]  /*22010*/  LDL.LU.64 R26, [R1+0x17c0] ;  /* 0x0017c000011a7983 */ /* 0x000ede0000300a00 */
[----:B------:R-:W-:-:S06]  /*22020*/  NOP ;  /* 0x0000000000007918 */ /* 0x000fcc0000000000 */
[----:B------:R-:W-:Y:S04]  /*22030*/  STL.64 [R1+0x580], R8 ;  /* 0x0005800801007387 */ /* 0x000fe80000100a00 */
[----:B------:R3:W-:Y:S02]  /*22040*/  STL.64 [R1+0x588], R10 ;  /* 0x0005880a01007387 */ /* 0x0007e40000100a00 */
[----:B---3--:R-:W-:Y:S07]  /*22050*/  HMMA.16816.F32.BF16 R8, R12, R26, R4 ;  /* 0x0000001a0c08723c */ /* 0x008fee0000041804 */
[----:B------:R-:W-:-:S02]  /*22060*/  IMAD.MOV.U32 R5, RZ, RZ, R26 ;  /* 0x000000ffff057224 */ /* 0x000fc400078e001a */
[----:B------:R-:W-:-:S14]  /*22070*/  IMAD.MOV.U32 R4, RZ, RZ, R27 ;  /* 0x000000ffff047224 */ /* 0x000fdc00078e001b */
[----:B------:R0:W-:Y:S04]  /*22080*/  STL.64 [R1+0x570], R8 ;  /* 0x0005700801007387 */ /* 0x0001e80000100a00 */
[----:B------:R1:W-:Y:S04]  /*22090*/  STL.64 [R1+0x578], R10 ;  /* 0x0005780a01007387 */ /* 0x0003e80000100a00 */
[----:B------:R-:W3:Y:S04]  /*220a0*/  LDL.LU R24, [R1+0x180] ;  /* 0x0001800001187983 */ /* 0x000ee80000300800 */
[----:B------:R-:W3:Y:S04]  /*220b0*/  LDL.LU R25, [R1+0x184] ;  /* 0x0001840001197983 */ /* 0x000ee80000300800 */
[----:B------:R-:W4:Y:S04]  /*220c0*/  LDL.LU R26, [R1+0x188] ;  /* 0x00018800011a7983 */ /* 0x000f280000300800 */
[----:B------:R-:W4:Y:S04]  /*220d0*/  LDL.LU R27, [R1+0x18c] ;  /* 0x00018c00011b7983 */ /* 0x000f280000300800 */
[----:B0-----:R-:W2:Y:S04]  /*220e0*/  LDL.LU R8, [R1+0x550] ;  /* 0x0005500001087983 */ /* 0x001ea80000300800 */
[----:B------:R-:W2:Y:S04]  /*220f0*/  LDL.LU R9, [R1+0x554] ;  /* 0x0005540001097983 */ /* 0x000ea80000300800 */
[----:B-1----:R-:W2:Y:S04]  /*22100*/  LDL.LU R10, [R1+0x558] ;  /* 0x00055800010a7983 */ /* 0x002ea80000300800 */
[----:B------:R-:W2:Y:S04]  /*22110*/  LDL.LU R11, [R1+0x55c] ;  /* 0x00055c00010b7983 */ /* 0x000ea80000300800 */
[----:B----4-:R-:W-:Y:S04]  /*22120*/  STL.64 [R1+0x1728], R26 ;  /* 0x0017281a01007387 */ /* 0x010fe80000100a00 */
[----:B---3--:R0:W-:Y:S04]  /*22130*/  STL.64 [R1+0x1720], R24 ;  /* 0x0017201801007387 */ /* 0x0081e80000100a00 */
[----:B0-----:R-:W3:Y:S04]  /*22140*/  LDL.LU R24, [R1+0x230] ;  /* 0x0002300001187983 */ /* 0x001ee80000300800 */
[----:B------:R-:W3:Y:S04]  /*22150*/  LDL.LU R25, [R1+0x234] ;  /* 0x0002340001197983 */ /* 0x000ee80000300800 */
[----:B------:R-:W4:Y:S04]  /*22160*/  LDL.LU R26, [R1+0x238] ;  /* 0x00023800011a7983 */ /* 0x000f280000300800 */
[----:B------:R-:W4:Y:S04]  /*22170*/  LDL.LU R27, [R1+0x23c] ;  /* 0x00023c00011b7983 */ /* 0x000f280000300800 */
[----:B----4-:R0:W-:Y:S04]  /*22180*/  STL.64 [R1+0x1738], R26 ;  /* 0x0017381a01007387 */ /* 0x0101e80000100a00 */
[----:B---3--:R-:W-:Y:S04]  /*22190*/  STL.64 [R1+0x1730], R24 ;  /* 0x0017301801007387 */ /* 0x008fe80000100a00 */
[----:B0-----:R-:W2:Y:S02]  /*221a0*/  LDL.LU.64 R26, [R1+0x38] ;  /* 0x00003800011a7983 */ /* 0x001ea40000300a00 */
[----:B--2---:R-:W-:Y:S06]  /*221b0*/  HMMA.16816.F32.BF16 R16, R12, R26, R16 ;  /* 0x0000001a0c10723c */ /* 0x004fec0000041810 */
[----:B------:R0:W-:Y:S02]  /*221c0*/  STL.64 [R1+0x1748], R26 ;  /* 0x0017481a01007387 */ /* 0x0001e40000100a00 */
[----:B0-----:R-:W-:-:S02]  /*221d0*/  IMAD.MOV.U32 R26, RZ, RZ, R5 ;  /* 0x000000ffff1a7224 */ /* 0x001fc400078e0005 */
[----:B------:R-:W-:-:S13]  /*221e0*/  IMAD.MOV.U32 R27, RZ, RZ, R4 ;  /* 0x000000ffff1b7224 */ /* 0x000fda00078e0004 */
[----:B------:R-:W-:Y:S04]  /*221f0*/  STL.64 [R1+0x560], R16 ;  /* 0x0005601001007387 */ /* 0x000fe80000100a00 */
[----:B------:R-:W-:Y:S04]  /*22200*/  STL.64 [R1+0x568], R18 ;  /* 0x0005681201007387 */ /* 0x000fe80000100a00 */
[----:B------:R0:W-:Y:S04]  /*22210*/  STL.64 [R1+0x1760], R26 ;  /* 0x0017601a01007387 */ /* 0x0001e80000100a00 */
[----:B------:R-:W2:Y:S04]  /*22220*/  LDL.LU R24, [R1+0x260] ;  /* 0x0002600001187983 */ /* 0x000ea80000300800 */
[----:B------:R-:W2:Y:S04]  /*22230*/  LDL.LU R25, [R1+0x264] ;  /* 0x0002640001197983 */ /* 0x000ea80000300800 */
[----:B0-----:R-:W3:Y:S04]  /*22240*/  LDL.LU R26, [R1+0x268] ;  /* 0x00026800011a7983 */ /* 0x001ee80000300800 */
[----:B------:R-:W3:Y:S01]  /*22250*/  LDL.LU R27, [R1+0x26c] ;  /* 0x00026c00011b7983 */ /* 0x000ee20000300800 */
[----:B------:R-:W-:Y:S03]  /*22260*/  HMMA.16816.F32.BF16 R8, R12, R22, R8 ;  /* 0x000000160c08723c */ /* 0x000fe60000041808 */
        /* <DEDUP_REMOVED lines=8> */
[----:B---3--:R0:W-:Y:S04]  /*222f0*/  STL.64 [R1+0x1770], R26 ;  /* 0x0017701a01007387 */ /* 0x0081e80000100a00 */
[----:B--2---:R-:W-:Y:S01]  /*22300*/  STL.64 [R1+0x1768], R24 ;  /* 0x0017681801007387 */ /* 0x004fe20000100a00 */
[----:B0-----:R-:W-:-:S02]  /*22310*/  IMAD.MOV.U32 R26, RZ, RZ, R29 ;  /* 0x000000ffff1a7224 */ /* 0x001fc400078e001d */
[----:B------:R-:W-:-:S05]  /*22320*/  IMAD.MOV.U32 R27, RZ, RZ, R28 ;  /* 0x000000ffff1b7224 */ /* 0x000fca00078e001c */
[----:B------:R0:W-:Y:S04]  /*22330*/  STL.64 [R1+0x1788], R26 ;  /* 0x0017881a01007387 */ /* 0x0001e80000100a00 */
[----:B------:R-:W-:Y:S04]  /*22340*/  STL.64 [R1+0x550], R8 ;  /* 0x0005500801007387 */ /* 0x000fe80000100a00 */
[----:B------:R1:W-:Y:S01]  /*22350*/  STL.64 [R1+0x558], R10 ;  /* 0x0005580a01007387 */ /* 0x0003e20000100a00 */
[----:B0-----:R-:W-:-:S03]  /*22360*/  IMAD.MOV.U32 R27, RZ, RZ, R20 ;  /* 0x000000ffff1b7224 */ /* 0x001fc600078e0014 */
[----:B-1----:R-:W4:Y:S04]  /*22370*/  LDL.LU.64 R10, [R1+0x17b8] ;  /* 0x0017b800010a7983 */ /* 0x002f280000300a00 */
[----:B------:R0:W-:Y:S01]  /*22380*/  STL.64 [R1+0x1740], R22 ;  /* 0x0017401601007387 */ /* 0x0001e20000100a00 */
[----:B------:R-:W-:-:S03]  /*22390*/  IMAD.MOV.U32 R26, RZ, RZ, R21 ;  /* 0x000000ffff1a7224 */ /* 0x000fc600078e0015 */
        /* <DEDUP_REMOVED lines=8> */
[----:B------:R-:W3:Y:S04]  /*22420*/  LDL.LU R22, [R1+0x258] ;  /* 0x0002580001167983 */ /* 0x000ee80000300800 */
[----:B------:R-:W3:Y:S01]  /*22430*/  LDL.LU R23, [R1+0x25c] ;  /* 0x00025c0001177983 */ /* 0x000ee20000300800 */
[C---:B----4-:R-:W-:Y:S03]  /*22440*/  HMMA.16816.F32.BF16 R4, R12.reuse, R10, R4 ;  /* 0x0000000a0c04723c */ /* 0x050fe60000041804 */
        /* <DEDUP_REMOVED lines=16> */
[----:B------:R-:W2:Y:S04]  /*22550*/  LDL.LU.64 R18, [R1+0x17a8] ;  /* 0x0017a80001127983 */ /* 0x000ea80000300a00 */
[----:B------:R-:W2:-:S15]  /*22560*/  LDL.LU.64 R16, [R1+0x17a0] ;  /* 0x0017a00001107983 */ /* 0x000e9e0000300a00 */
[----:B------:R-:W-:-:S02]  /*22570*/  NOP ;  /* 0x0000000000007918 */ /* 0x000fc40000000000 */
[----:B------:R-:W-:Y:S04]  /*22580*/  STL.64 [R1+0x290], R12 ;  /* 0x0002900c01007387 */ /* 0x000fe80000100a00 */
[----:B------:R0:W-:Y:S04]  /*22590*/  STL.64 [R1+0x298], R14 ;  /* 0x0002980e01007387 */ /* 0x0001e80000100a00 */
[----:B0-----:R-:W3:Y:S01]  /*225a0*/  LDL.LU.64 R14, [R1+0x58] ;  /* 0x00005800010e7983 */ /* 0x001ee20000300a00 */
        /* <DEDUP_REMOVED lines=20> */
[----:B------:R0:W-:Y:S04]  /*226f0*/  STL.64 [R1+0x16f0], R14 ;  /* 0x0016f00e01007387 */ /* 0x0001e80000100a00 */
[----:B------:R-:W3:Y:S04]  /*22700*/  LDL.LU R12, [R1+0x220] ;  /* 0x00022000010c7983 */ /* 0x000ee80000300800 */
[----:B------:R-:W3:Y:S04]  /*22710*/  LDL.LU R13, [R1+0x224] ;  /* 0x00022400010d7983 */ /* 0x000ee80000300800 */
[----:B0-----:R-:W3:Y:S04]  /*22720*/  LDL.LU R14, [R1+0x228] ;  /* 0x00022800010e7983 */ /* 0x001ee80000300800 */
[----:B------:R-:W3:Y:S01]  /*22730*/  LDL.LU R15, [R1+0x22c] ;  /* 0x00022c00010f7983 */ /* 0x000ee20000300800 */
[----:B--2---:R-:W-:Y:S03]  /*22740*/  HMMA.16816.F32.BF16 R24, R16, R26, R20 ;  /* 0x0000001a1018723c */ /* 0x004fe60000041814 */
[----:B------:R-:W2:Y:S04]  /*22750*/  LDL.LU.64 R22, [R1+0x1758] ;  /* 0x0017580001167983 */ /* 0x000ea80000300a00 */
[----:B------:R-:W2:-:S15]  /*22760*/  LDL.LU.64 R20, [R1+0x1750] ;  /* 0x0017500001147983 */ /* 0x000e9e0000300a00 */
[----:B------:R-:W-:-:S01]  /*22770*/  NOP ;  /* 0x0000000000007918 */ /* 0x000fc20000000000 */
        /* <DEDUP_REMOVED lines=10> */
[----:B------:R-:W2:Y:S01]  /*22820*/  LDL.LU.64 R24, [R1+0x1730] ;  /* 0x0017300001187983 */ /* 0x000ea20000300a00 */
[C---:B---3--:R-:W-:Y:S06]  /*22830*/  HMMA.16816.F32.BF16 R12, R16.reuse, R10, R12 ;  /* 0x0000000a100c723c */ /* 0x048fec000004180c */
        /* <DEDUP_REMOVED lines=8> */
[----:B------:R-:W3:Y:S04]  /*228c0*/  LDL.LU.64 R20, [R1+0x1710] ;  /* 0x0017100001147983 */ /* 0x000ee80000300a00 */
[----:B------:R-:W4:Y:S04]  /*228d0*/  LDL.LU R8, [R1+0x160] ;  /* 0x0001600001087983 */ /* 0x000f280000300800 */
[----:B------:R-:W-:Y:S04]  /*228e0*/  STL.64 [R1+0x220], R12 ;  /* 0x0002200c01007387 */ /* 0x000fe80000100a00 */
[----:B------:R-:W-:Y:S04]  /*228f0*/  STL.64 [R1+0x228], R14 ;  /* 0x0002280e01007387 */ /* 0x000fe80000100a00 */
[----:B------:R-:W4:Y:S04]  /*22900*/  LDL.LU R9, [R1+0x164] ;  /* 0x0001640001097983 */ /* 0x000f280000300800 */
[----:B------:R-:W2:Y:S04]  /*22910*/  LDL.LU R10, [R1+0x168] ;  /* 0x00016800010a7983 */ /* 0x000ea80000300800 */
[----:B------:R-:W2:Y:S04]  /*22920*/  LDL.LU R11, [R1+0x16c] ;  /* 0x00016c00010b7983 */ /* 0x000ea80000300800 */
[----:B--2---:R0:W-:Y:S04]  /*22930*/  STL.64 [R1+0x1700], R10 ;  /* 0x0017000a01007387 */ /* 0x0041e80000100a00 */
[----:B----4-:R-:W-:Y:S04]  /*22940*/  STL.64 [R1+0x16f8], R8 ;  /* 0x0016f80801007387 */ /* 0x010fe80000100a00 */
[----:B0-----:R-:W3:Y:S04]  /*22950*/  LDL.LU.64 R10, [R1+0x78] ;  /* 0x00007800010a7983 */ /* 0x001ee80000300a00 */
[----:B------:R-:W2:Y:S01]  /*22960*/  LDL.LU.64 R14, [R1+0x68] ;  /* 0x00006800010e7983 */ /* 0x000ea20000300a00 */
[----:B------:R-:W-:Y:S03]  /*22970*/  HMMA.16816.F32.BF16 R16, R16, R6, R24 ;  /* 0x000000061010723c */ /* 0x000fe60000041818 */
[----:B--2---:R0:W-:Y:S04]  /*22980*/  STL.64 [R1+0x1708], R14 ;  /* 0x0017080e01007387 */ /* 0x0041e80000100a00 */
[----:B------:R-:W3:Y:S04]  /*22990*/  LDL.LU R12, [R1+0x170] ;  /* 0x00017000010c7983 */ /* 0x000ee80000300800 */
[----:B------:R-:W3:Y:S04]  /*229a0*/  LDL.LU R13, [R1+0x174] ;  /* 0x00017400010d7983 */ /* 0x000ee80000300800 */
[----:B0-----:R-:W3:Y:S04]  /*229b0*/  LDL.LU R14, [R1+0x178] ;  /* 0x00017800010e7983 */ /* 0x001ee80000300800 */
[----:B------:R-:W3:Y:S04]  /*229c0*/  LDL.LU R15, [R1+0x17c] ;  /* 0x00017c00010f7983 */ /* 0x000ee80000300800 */
[----:B------:R-:W2:Y:S04]  /*229d0*/  LDL.LU R24, [R1+0x120] ;  /* 0x0001200001187983 */ /* 0x000ea80000300800 */
[----:B------:R-:W-:Y:S04]  /*229e0*/  STL.64 [R1+0x180], R16 ;  /* 0x0001801001007387 */ /* 0x000fe80000100a00 */
[----:B------:R-:W-:Y:S04]  /*229f0*/  STL.64 [R1+0x188], R18 ;  /* 0x0001881201007387 */ /* 0x000fe80000100a00 */
        /* <DEDUP_REMOVED lines=9> */
[----:B---3--:R-:W-:Y:S03]  /*22a90*/  HMMA.16816.F32.BF16 R12, R20, R10, R12 ;  /* 0x0000000a140c723c */ /* 0x008fe6000004180c */
[----:B----4-:R0:W-:Y:S04]  /*22aa0*/  STL.64 [R1+0x16d0], R26 ;  /* 0x0016d01a01007387 */ /* 0x0101e80000100a00 */
[----:B--2---:R1:W-:Y:S04]  /*22ab0*/  STL.64 [R1+0x16c8], R24 ;  /* 0x0016c81801007387 */ /* 0x0043e80000100a00 */
[----:B0-----:R-:W2:Y:S01]  /*22ac0*/  LDL.LU.64 R26, [R1+0x48] ;  /* 0x00004800011a7983 */ /* 0x001ea20000300a00 */
[----:B------:R-:W-:-:S02]  /*22ad0*/  IMAD.MOV.U32 R18, RZ, RZ, R5 ;  /* 0x000000ffff127224 */ /* 0x000fc400078e0005 */
[----:B------:R-:W-:Y:S02]  /*22ae0*/  IMAD.MOV.U32 R19, RZ, RZ, R4 ;  /* 0x000000ffff137224 */ /* 0x000fe400078e0004 */
[----:B------:R-:W-:Y:S02]  /*22af0*/  IMAD.MOV.U32 R5, RZ, RZ, R10 ;  /* 0x000000ffff057224 */ /* 0x000fe400078e000a */
[----:B------:R-:W-:Y:S01]  /*22b00*/  IMAD.MOV.U32 R4, RZ, RZ, R11 ;  /* 0x000000ffff047224 */ /* 0x000fe200078e000b */
[----:B--2---:R0:W-:Y:S04]  /*22b10*/  STL.64 [R1+0x16e8], R26 ;  /* 0x0016e81a01007387 */ /* 0x0041e80000100a00 */
        /* <DEDUP_REMOVED lines=13> */
[----:B------:R-:W4:Y:S04]  /*22bf0*/  LDL.LU R6, [R1+0x148] ;  /* 0x0001480001067983 */ /* 0x000f280000300800 */
[----:B------:R-:W4:Y:S01]  /*22c00*/  LDL.LU R7, [R1+0x14c] ;  /* 0x00014c0001077983 */ /* 0x000f220000300800 */
[----:B---3--:R-:W-:-:S15]  /*22c10*/  HMMA.16816.F32.BF16 R8, R20, R14, R8 ;  /* 0x0000000e1408723c */ /* 0x008fde0000041808 */
[----:B------:R-:W-:-:S08]  /*22c20*/  NOP ;  /* 0x0000000000007918 */ /* 0x000fd00000000000 */
[----:B------:R0:W-:Y:S04]  /*22c30*/  STL.64 [R1+0x160], R8 ;  /* 0x0001600801007387 */ /* 0x0001e80000100a00 */
[----:B------:R-:W-:Y:S01]  /*22c40*/  STL.64 [R1+0x168], R10 ;  /* 0x0001680a01007387 */ /* 0x000fe20000100a00 */
[----:B0-----:R-:W-:Y:S02]  /*22c50*/  IMAD.MOV.U32 R9, RZ, RZ, R14 ;  /* 0x000000ffff097224 */ /* 0x001fe400078e000e */
[----:B------:R-:W-:Y:S02]  /*22c60*/  IMAD.MOV.U32 R8, RZ, RZ, R15 ;  /* 0x000000ffff087224 */ /* 0x000fe400078e000f */
[----:B------:R-:W2:Y:S02]  /*22c70*/  LDL.LU.64 R14, [R1+0x16f0] ;  /* 0x0016f000010e7983 */ /* 0x000ea40000300a00 */
[----:B--2---:R-:W-:-:S15]  /*22c80*/  HMMA.16816.F32.BF16 R24, R20, R14, R24 ;  /* 0x0000000e1418723c */ /* 0x004fde0000041818 */
[----:B------:R-:W-:-:S08]  /*22c90*/  NOP ;  /* 0x0000000000007918 */ /* 0x000fd00000000000 */
[----:B------:R-:W-:Y:S04]  /*22ca0*/  STL.64 [R1+0x150], R24 ;  /* 0x0001501801007387 */ /* 0x000fe80000100a00 */
[----:B------:R0:W-:Y:S04]  /*22cb0*/  STL.64 [R1+0x158], R26 ;  /* 0x0001581a01007387 */ /* 0x0001e80000100a00 */
[----:B0-----:R-:W4:Y:S04]  /*22cc0*/  LDL.LU.64 R26, [R1+0x16e8] ;  /* 0x0016e800011a7983 */ /* 0x001f280000300a00 */
[----:B------:R-:W2:Y:S04]  /*22cd0*/  LDL.LU.64 R10, [R1+0x898] ;  /* 0x00089800010a7983 */ /* 0x000ea80000300a00 */
[----:B--2---:R-:W-:Y:S04]  /*22ce0*/  STL.64 [R1+0x1690], R10 ;  /* 0x0016900a01007387 */ /* 0x004fe80000100a00 */
[----:B------:R-:W2:Y:S01]  /*22cf0*/  LDL.LU.64 R12, [R1+0x8b0] ;  /* 0x0008b000010c7983 */ /* 0x000ea20000300a00 */
[----:B------:R-:W-:-:S02]  /*22d00*/  IMAD.MOV.U32 R17, RZ, RZ, R14 ;  /* 0x000000ffff117224 */ /* 0x000fc400078e000e */
[----:B------:R-:W-:Y:S01]  /*22d10*/  IMAD.MOV.U32 R16, RZ, RZ, R15 ;  /* 0x000000ffff107224 */ /* 0x000fe200078e000f */
[----:B----4-:R-:W-:Y:S01]  /*22d20*/  HMMA.16816.F32.BF16 R4, R20, R26, R4 ;  /* 0x0000001a1404723c */ /* 0x010fe20000041804 */
[----:B--2---:R0:W-:Y:S04]  /*22d30*/  STL.64 [R1+0x15f8], R12 ;  /* 0x0015f80c01007387 */ /* 0x0041e80000100a00 */
[----:B0-----:R-:W2:Y:S04]  /*22d40*/  LDL.LU R12, [R1+0xa0] ;  /* 0x0000a000010c7983 */ /* 0x001ea80000300800 */
[----:B------:R-:W2:Y:S04]  /*22d50*/  LDL.LU R13, [R1+0xa4] ;  /* 0x0000a400010d7983 */ /* 0x000ea80000300800 */
[----:B------:R-:W3:Y:S04]  /*22d60*/  LDL.LU R14, [R1+0xa8] ;  /* 0x0000a800010e7983 */ /* 0x000ee80000300800 */
[----:B------:R-:W3:Y:S01]  /*22d70*/  LDL.LU R15, [R1+0xac] ;  /* 0x0000ac00010f7983 */ /* 0x000ee20000300800 */
[----:B------:R-:W-:-:S02]  /*22d80*/  IMAD.MOV.U32 R11, RZ, RZ, R26 ;  /* 0x000000ffff0b7224 */ /* 0x000fc400078e001a */
[----:B------:R-:W-:Y:S01]  /*22d90*/  IMAD.MOV.U32 R10, RZ, RZ, R27 ;  /* 0x000000ffff0a7224 */ /* 0x000fe200078e001b */
[----:B---3--:R-:W-:Y:S04]  /*22da0*/  STL.64 [R1+0x1608], R14 ;  /* 0x0016080e01007387 */ /* 0x008fe80000100a00 */
[----:B--2---:R-:W-:Y:S04]  /*22db0*/  STL.64 [R1+0x1600], R12 ;  /* 0x0016000c01007387 */ /* 0x004fe80000100a00 */
[----:B------:R-:W-:Y:S04]  /*22dc0*/  STL.64 [R1+0x140], R4 ;  /* 0x0001400401007387 */ /* 0x000fe80000100a00 */
[----:B------:R0:W-:Y:S04]  /*22dd0*/  STL.64 [R1+0x148], R6 ;  /* 0x0001480601007387 */ /* 0x0001e80000100a00 */
[----:B0-----:R-:W2:Y:S04]  /*22de0*/  LDL.LU.64 R6, [R1+0x16e0] ;  /* 0x0016e00001067983 */ /* 0x001ea80000300a00 */
[----:B------:R-:W3:Y:S04]  /*22df0*/  LDL.LU.64 R4, [R1+0x16d8] ;  /* 0x0016d80001047983 */ /* 0x000ee80000300a00 */
[----:B------:R-:W4:Y:S04]  /*22e00*/  LDL.LU.64 R26, [R1+0x16d0] ;  /* 0x0016d000011a7983 */ /* 0x000f280000300a00 */
[----:B------:R-:W4:Y:S01]  /*22e10*/  LDL.LU.64 R24, [R1+0x16c8] ;  /* 0x0016c80001187983 */ /* 0x000f220000300a00 */
[----:B------:R-:W-:-:S02]  /*22e20*/  IMAD.MOV.U32 R14, RZ, RZ, R29 ;  /* 0x000000ffff0e7224 */ /* 0x000fc400078e001d */
[----:B------:R-:W-:-:S07]  /*22e30*/  IMAD.MOV.U32 R15, RZ, RZ, R28 ;  /* 0x000000ffff0f7224 */ /* 0x000fce00078e001c */
[----:B----4-:R-:W-:-:S15]  /*22e40*/  HMMA.16816.F32.BF16 R24, R20, R14, R24 ;  /* 0x0000000e1418723c */ /* 0x010fde0000041818 */
[----:B------:R-:W-:-:S08]  /*22e50*/  NOP ;  /* 0x0000000000007918 */ /* 0x000fd00000000000 */
[----:B------:R-:W-:Y:S04]  /*22e60*/  STL.64 [R1+0x130], R24 ;  /* 0x0001301801007387 */ /* 0x000fe80000100a00 */
[----:B------:R0:W-:Y:S04]  /*22e70*/  STL.64 [R1+0x138], R26 ;  /* 0x0001381a01007387 */ /* 0x0001e80000100a00 */
[----:B0-----:R-:W4:Y:S04]  /*22e80*/  LDL.LU.64 R26, [R1+0x16c0] ;  /* 0x0016c000011a7983 */ /* 0x001f280000300a00 */
[----:B------:R-:W4:Y:S04]  /*22e90*/  LDL.LU.64 R24, [R1+0x16b8] ;  /* 0x0016b80001187983 */ /* 0x000f280000300a00 */
[----:B------:R0:W-:Y:S02]  /*22ea0*/  STL.64 [R1+0x1618], R14 ;  /* 0x0016180e01007387 */ /* 0x0001e40000100a00 */
[----:B0-----:R-:W-:-:S02]  /*22eb0*/  IMAD.MOV.U32 R14, RZ, RZ, R11 ;  /* 0x000000ffff0e7224 */ /* 0x001fc400078e000b */
[----:B------:R-:W-:-:S05]  /*22ec0*/  IMAD.MOV.U32 R15, RZ, RZ, R10 ;  /* 0x000000ffff0f7224 */ /* 0x000fca00078e000a */
[----:B------:R0:W-:Y:S02]  /*22ed0*/  STL.64 [R1+0x1630], R14 ;  /* 0x0016300e01007387 */ /* 0x0001e40000100a00 */
[----:B0-----:R-:W-:Y:S02]  /*22ee0*/  IMAD.MOV.U32 R14, RZ, RZ, R17 ;  /* 0x000000ffff0e7224 */ /* 0x001fe400078e0011 */
[----:B------:R-:W-:-:S05]  /*22ef0*/  IMAD.MOV.U32 R15, RZ, RZ, R16 ;  /* 0x000000ffff0f7224 */ /* 0x000fca00078e0010 */
[----:B------:R0:W-:Y:S02]  /*22f00*/  STL.64 [R1+0x1648], R14 ;  /* 0x0016480e01007387 */ /* 0x0001e40000100a00 */
[----:B0-----:R-:W-:Y:S02]  /*22f10*/  IMAD.MOV.U32 R14, RZ, RZ, R9 ;  /* 0x000000ffff0e7224 */ /* 0x001fe400078e0009 */
[----:B------:R-:W-:-:S05]  /*22f20*/  IMAD.MOV.U32 R15, RZ, RZ, R8 ;  /* 0x000000ffff0f7224 */ /* 0x000fca00078e0008 */
[----:B------:R3:W-:Y:S02]  /*22f30*/  STL.64 [R1+0x1660], R14 ;  /* 0x0016600e01007387 */ /* 0x0007e40000100a00 */
[----:B---3--:R-:W-:Y:S02]  /*22f40*/  IMAD.MOV.U32 R14, RZ, RZ, R5 ;  /* 0x000000ffff0e7224 */ /* 0x008fe400078e0005 */
[----:B------:R-:W-:Y:S01]  /*22f50*/  IMAD.MOV.U32 R15, RZ, RZ, R4 ;  /* 0x000000ffff0f7224 */ /* 0x000fe200078e0004 */
[----:B----4-:R-:W-:-:S15]  /*22f60*/  HMMA.16816.F32.BF16 R8, R20, R18, R24 ;  /* 0x000000121408723c */ /* 0x010fde0000041818 */
[----:B------:R-:W-:-:S08]  /*22f70*/  NOP ;  /* 0x0000000000007918 */ /* 0x000fd00000000000 */
[----:B------:R-:W-:Y:S04]  /*22f80*/  STL.64 [R1+0x120], R8 ;  /* 0x0001200801007387 */ /* 0x000fe80000100a00 */
[----:B------:R-:W-:Y:S04]  /*22f90*/  STL.64 [R1+0x128], R10 ;  /* 0x0001280a01007387 */ /* 0x000fe80000100a00 */
[----:B------:R-:W-:Y:S04]  /*22fa0*/  STL.64 [R1+0x1688], R14 ;  /* 0x0016880e01007387 */ /* 0x000fe80000100a00 */
[----:B------:R0:W-:Y:S04]  /*22fb0*/  STL.64 [R1+0x1610], R18 ;  /* 0x0016101201007387 */ /* 0x0001e80000100a00 */
[----:B------:R-:W3:Y:S01]  /*22fc0*/  LDL.LU R16, [R1+0xb0] ;  /* 0x0000b00001107983 */ /* 0x000ee20000300800 */
[----:B------:R-:W-:-:S03]  /*22fd0*/  IMAD.MOV.U32 R17, RZ, RZ, R0 ;  /* 0x000000ffff117224 */ /* 0x000fc600078e0000 */
[----:B------:R-:W4:Y:S01]  /*22fe0*/  LDL.LU R0, [R1+0x16b0] ;  /* 0x0016b00001007983 */ /* 0x000f220000300800 */
[----:B0-----:R-:W-:Y:S02]  /*22ff0*/  IMAD.MOV.U32 R18, RZ, RZ, R3 ;  /* 0x000000ffff127224 */ /* 0x001fe400078e0003 */
[----:B------:R-:W-:Y:S01]  /*23000*/  IMAD.MOV.U32 R19, RZ, RZ, R2 ;  /* 0x000000ffff137224 */ /* 0x000fe200078e0002 */
[----:B------:R-:W2:Y:S04]  /*23010*/  LDL.LU R3, [R1+0x16ac] ;  /* 0x0016ac0001037983 */ /* 0x000ea80000300800 */
[----:B------:R-:W4:Y:S04]  /*23020*/  LDL.LU R2, [R1+0x16a8] ;  /* 0x0016a80001027983 */ /* 0x000f280000300800 */
[----:B------:R-:W4:Y:S04]  /*23030*/  LDL.LU R8, [R1+0x110] ;  /* 0x0001100001087983 */ /* 0x000f280000300800 */
[----:B------:R-:W4:Y:S04]  /*23040*/  LDL.LU R9, [R1+0x114] ;  /* 0x0001140001097983 */ /* 0x000f280000300800 */
[----:B------:R-:W4:Y:S04]  /*23050*/  LDL.LU R10, [R1+0x118] ;  /* 0x00011800010a7983 */ /* 0x000f280000300800 */
[----:B------:R-:W4:Y:S04]  /*23060*/  LDL.LU R11, [R1+0x11c] ;  /* 0x00011c00010b7983 */ /* 0x000f280000300800 */
[----:B------:R-:W4:Y:S04]  /*23070*/  LDL.LU.64 R14, [R1+0x18] ;  /* 0x00001800010e7983 */ /* 0x000f280000300a00 */
[----:B------:R-:W4:Y:S04]  /*23080*/  LDL.LU R24, [R1+0x100] ;  /* 0x0001000001187983 */ /* 0x000f280000300800 */
[----:B------:R-:W4:Y:S04]  /*23090*/  LDL.LU R25, [R1+0x104] ;  /* 0x0001040001197983 */ /* 0x000f280000300800 */
[----:B------:R-:W4:Y:S04]  /*230a0*/  LDL.LU R26, [R1+0x108] ;  /* 0x00010800011a7983 */ /* 0x000f280000300800 */
[----:B------:R-:W4:Y:S04]  /*230b0*/  LDL.LU R27, [R1+0x10c] ;  /* 0x00010c00011b7983 */ /* 0x000f280000300800 */
[----:B------:R-:W-:Y:S04]  /*230c0*/  STL.64 [R1+0x1628], R18 ;  /* 0x0016281201007387 */ /* 0x000fe80000100a00 */
[----:B---3--:R0:W-:Y:S04]  /*230d0*/  STL.64 [R1+0x1620], R16 ;  /* 0x0016201001007387 */ /* 0x0081e80000100a00 */
[----:B0-----:R-:W3:Y:S04]  /*230e0*/  LDL.LU R16, [R1+0xc0] ;  /* 0x0000c00001107983 */ /* 0x001ee80000300800 */
[----:B------:R-:W3:Y:S04]  /*230f0*/  LDL.LU R17, [R1+0xc4] ;  /* 0x0000c40001117983 */ /* 0x000ee80000300800 */
[----:B------:R-:W2:Y:S04]  /*23100*/  LDL.LU R18, [R1+0xc8] ;  /* 0x0000c80001127983 */ /* 0x000ea80000300800 */
[----:B------:R-:W2:Y:S04]  /*23110*/  LDL.LU R19, [R1+0xcc] ;  /* 0x0000cc0001137983 */ /* 0x000ea80000300800 */
[----:B--2---:R-:W-:Y:S04]  /*23120*/  STL.64 [R1+0x1640], R18 ;  /* 0x0016401201007387 */ /* 0x004fe80000100a00 */
[----:B---3--:R0:W-:Y:S04]  /*23130*/  STL.64 [R1+0x1638], R16 ;  /* 0x0016381001007387 */ /* 0x0081e80000100a00 */
[----:B0-----:R-:W2:Y:S01]  /*23140*/  LDL.LU R16, [R1+0xd0] ;  /* 0x0000d00001107983 */ /* 0x001ea20000300800 */
[----:B------:R-:W-:-:S02]  /*23150*/  IMAD.MOV.U32 R18, RZ, RZ, R3 ;  /* 0x000000ffff127224 */ /* 0x000fc400078e0003 */
[----:B----4-:R-:W-:Y:S02]  /*23160*/  IMAD.MOV.U32 R19, RZ, RZ, R0 ;  /* 0x000000ffff137224 */ /* 0x010fe400078e0000 */
[----:B------:R-:W-:Y:S02]  /*23170*/  IMAD.MOV.U32 R17, RZ, RZ, R2 ;  /* 0x000000ffff117224 */ /* 0x000fe400078e0002 */
[----:B------:R-:W3:Y:S04]  /*23180*/  LDL.LU R2, [R1+0x16a4] ;  /* 0x0016a40001027983 */ /* 0x000ee80000300800 */
[----:B------:R-:W4:Y:S04]  /*23190*/  LDL.LU R3, [R1+0x16a0] ;  /* 0x0016a00001037983 */ /* 0x000f280000300800 */
[----:B------:R-:W3:Y:S04]  /*231a0*/  LDL.LU R0, [R1+0x169c] ;  /* 0x00169c0001007983 */ /* 0x000ee80000300800 */
[----:B------:R-:W-:Y:S04]  /*231b0*/  STL.64 [R1+0x1658], R18 ;  /* 0x0016581201007387 */ /* 0x000fe80000100a00 */
[----:B--2---:R0:W-:Y:S04]  /*231c0*/  STL.64 [R1+0x1650], R16 ;  /* 0x0016501001007387 */ /* 0x0041e80000100a00 */
[----:B0-----:R-:W2:Y:S04]  /*231d0*/  LDL.LU R16, [R1+0xe0] ;  /* 0x0000e00001107983 */ /* 0x001ea80000300800 */
[----:B------:R-:W2:Y:S04]  /*231e0*/  LDL.LU R17, [R1+0xe4] ;  /* 0x0000e40001117983 */ /* 0x000ea80000300800 */
[----:B------:R-:W4:Y:S04]  /*231f0*/  LDL.LU R18, [R1+0xe8] ;  /* 0x0000e80001127983 */ /* 0x000f280000300800 */
[----:B------:R-:W4:Y:S01]  /*23200*/  LDL.LU R19, [R1+0xec] ;  /* 0x0000ec0001137983 */ /* 0x000f220000300800 */
[----:B------:R-:W-:Y:S03]  /*23210*/  HMMA.16816.F32.BF16 R8, R20, R14, R8 ;  /* 0x0000000e1408723c */ /* 0x000fe60000041808 */
[----:B----4-:R-:W-:Y:S04]  /*23220*/  STL.64 [R1+0x1670], R18 ;  /* 0x0016701201007387 */ /* 0x010fe80000100a00 */
[----:B--2---:R0:W-:Y:S04]  /*23230*/  STL.64 [R1+0x1668], R16 ;  /* 0x0016681001007387 */ /* 0x0041e80000100a00 */
[----:B0-----:R-:W2:Y:S01]  /*23240*/  LDL.LU R16, [R1+0xf0] ;  /* 0x0000f00001107983 */ /* 0x001ea20000300800 */
[----:B---3--:R-:W-:-:S03]  /*23250*/  IMAD.MOV.U32 R17, RZ, RZ, R0 ;  /* 0x000000ffff117224 */ /* 0x008fc600078e0000 */
[----:B------:R-:W3:Y:S04]  /*23260*/  LDL.LU R0, [R1+0x1698] ;  /* 0x0016980001007983 */ /* 0x000ee80000300800 */
[----:B------:R-:W4:Y:S01]  /*23270*/  LDL.LU.64 R4, [R1+0x880] ;  /* 0x0008800001047983 */ /* 0x000f220000300a00 */
[----:B------:R-:W-:Y:S02]  /*23280*/  IMAD.MOV.U32 R19, RZ, RZ, R2 ;  /* 0x000000ffff137224 */ /* 0x000fe400078e0002 */
[----:B------:R-:W-:Y:S01]  /*23290*/  IMAD.MOV.U32 R2, RZ, RZ, R15 ;  /* 0x000000ffff027224 */ /* 0x000fe200078e000f */
[----:B------:R-:W-:Y:S01]  /*232a0*/  HMMA.16816.F32.BF16 R20, R20, R6, R24 ;  /* 0x000000061414723c */ /* 0x000fe20000041818 */
[----:B----4-:R0:W-:Y:S04]  /*232b0*/  STL.64 [R1+0x15f0], R4 ;  /* 0x0015f00401007387 */ /* 0x0101e80000100a00 */
[----:B0-----:R-:W4:Y:S04]  /*232c0*/  LDL.LU.64 R4, [R1+0x870] ;  /* 0x0008700001047983 */ /* 0x001f280000300a00 */
[----:B------:R0:W-:Y:S04]  /*232d0*/  STL.64 [R1+0x110], R8 ;  /* 0x0001100801007387 */ /* 0x0001e80000100a00 */
[----:B------:R1:W-:Y:S01]  /*232e0*/  STL.64 [R1+0x118], R10 ;  /* 0x0001180a01007387 */ /* 0x0003e20000100a00 */
[----:B0-----:R-:W-:-:S03]  /*232f0*/  IMAD.MOV.U32 R8, RZ, RZ, R14 ;  /* 0x000000ffff087224 */ /* 0x001fc600078e000e */
[----:B-1----:R-:W3:Y:S04]  /*23300*/  LDL.LU.64 R10, [R1+0x1690] ;  /* 0x00169000010a7983 */ /* 0x002ee80000300a00 */
[----:B------:R-:W2:Y:S04]  /*23310*/  LDL.LU.64 R14, [R1+0x1688] ;  /* 0x00168800010e7983 */ /* 0x000ea80000300a00 */
[----:B------:R-:W2:Y:S04]  /*23320*/  LDL.LU.64 R26, [R1+0x1680] ;  /* 0x00168000011a7983 */ /* 0x000ea80000300a00 */
[----:B------:R-:W2:Y:S01]  /*23330*/  LDL.LU.64 R24, [R1+0x1678] ;  /* 0x0016780001187983 */ /* 0x000ea20000300a00 */
[----:B------:R-:W-:-:S03]  /*23340*/  IMAD.MOV.U32 R18, RZ, RZ, R3 ;  /* 0x000000ffff127224 */ /* 0x000fc600078e0003 */
[----:B------:R0:W-:Y:S01]  /*23350*/  STL.64 [R1+0x15c8], R6 ;  /* 0x0015c80601007387 */ /* 0x0001e20000100a00 */
[----:B------:R-:W1:Y:S03]  /*23360*/  LDC R3, c[0x0][0x238] ;  /* 0x00008e00ff037b82 */ /* 0x000e660000000800 */
[----:B0-----:R-:W4:Y:S04]  /*23370*/  LDL.LU.64 R6, [R1+0x890] ;  /* 0x0008900001067983 */ /* 0x001f280000300a00 */
[----:B------:R0:W-:Y:S04]  /*23380*/  STL.64 [R1+0x100], R20 ;  /* 0x0001001401007387 */ /* 0x0001e80000100a00 */
[----:B------:R-:W-:Y:S04]  /*23390*/  STL.64 [R1+0x108], R22 ;  /* 0x0001081601007387 */ /* 0x000fe80000100a00 */
[----:B0-----:R-:W4:Y:S01]  /*233a0*/  LDL.LU R21, [R1+0xbe4] ;  /* 0x000be40001157983 */ /* 0x001f220000300800 */
        /* <DEDUP_REMOVED lines=37> */
[----:B------:R-:W3:Y:S04]  /*23600*/  LDL.LU R22, [R1+0xbec] ;  /* 0x000bec0001167983 */ /* 0x000ee80000300800 */
[----:B------:R-:W3:-:S13]  /*23610*/  LDL.LU R23, [R1+0x1248] ;  /* 0x0012480001177983 */ /* 0x000eda0000300800 */
[----:B------:R-:W-:Y:S04]  /*23620*/  STL.64 [R1+0xa0], R16 ;  /* 0x0000a01001007387 */ /* 0x000fe80000100a00 */
[----:B------:R-:W-:Y:S04]  /*23630*/  STL.64 [R1+0xa8], R18 ;  /* 0x0000a81201007387 */ /* 0x000fe80000100a00 */
[----:B---3--:R0:W-:Y:S04]  /*23640*/  STL.64 [R1+0x15d0], R22 ;  /* 0x0015d01601007387 */ /* 0x0081e80000100a00 */
[----:B0-----:R-:W3:Y:S01]  /*23650*/  LDL.LU.64 R22, [R1+0x888] ;  /* 0x0008880001167983 */ /* 0x001ee20000300a00 */
[----:B-1----:R-:W-:-:S04]  /*23660*/  IMAD.SHL.U32 R3, R3, 0x20, RZ ;  /* 0x0000002003037824 */ /* 0x002fc800078e00ff */
[----:B------:R-:W-:-:S05]  /*23670*/  IMAD.SHL.U32 R3, R3, 0x2, RZ ;  /* 0x0000000203037824 */ /* 0x000fca00078e00ff */
[----:B------:R-:W-:-:S05]  /*23680*/  IADD3 R15, P0, R10, R3, RZ ;  /* 0x000000030a0f7210 */ /* 0x000fca0007f1e0ff */
[----:B------:R-:W-:Y:S01]  /*23690*/  IMAD.X R11, R11, 0x1, R0, P0 ;  /* 0x000000010b0b7824 */ /* 0x000fe200000e0600 */
[----:B---3--:R-:W-:Y:S04]  /*236a0*/  STL.64 [R1+0x15e0], R22 ;  /* 0x0015e01601007387 */ /* 0x008fe80000100a00 */
[----:B----4-:R0:W-:Y:S04]  /*236b0*/  STL [R1+0x15d8], R21 ;  /* 0x0015d81501007387 */ /* 0x0101e80000100800 */
[----:B0-----:R-:W3:Y:S04]  /*236c0*/  LDL.LU.64 R20, [R1+0x878] ;  /* 0x0008780001147983 */ /* 0x001ee80000300a00 */
[----:B------:R-:W4:Y:S01]  /*236d0*/  LDL.LU R28, [R1+0x1240] ;  /* 0x00124000011c7983 */ /* 0x000f220000300800 */
[----:B------:R-:W-:-:S03]  /*236e0*/  IMAD.MOV.U32 R23, RZ, RZ, R2 ;  /* 0x000000ffff177224 */ /* 0x000fc600078e0002 */
[----:B------:R-:W4:Y:S04]  /*236f0*/  LDL.LU R29, [R1+0x1238] ;  /* 0x00123800011d7983 */ /* 0x000f280000300800 */
[----:B------:R-:W4:Y:S01]  /*23700*/  LDL.LU R2, [R1+0x1230] ;  /* 0x0012300001027983 */ /* 0x000f220000300800 */
[----:B------:R-:W-:-:S03]  /*23710*/  IMAD.MOV.U32 R22, RZ, RZ, R8 ;  /* 0x000000ffff167224 */ /* 0x000fc600078e0008 */
[----:B------:R0:W-:Y:S04]  /*23720*/  STL [R1+0x15e8], R11 ;  /* 0x0015e80b01007387 */ /* 0x0001e80000100800 */
[----:B------:R-:W4:Y:S04]  /*23730*/  LDL.LU R8, [R1+0x90] ;  /* 0x0000900001087983 */ /* 0x000f280000300800 */
[----:B------:R-:W4:Y:S04]  /*23740*/  LDL.LU R9, [R1+0x94] ;  /* 0x0000940001097983 */ /* 0x000f280000300800 */
[----:B------:R-:W4:Y:S04]  /*23750*/  LDL.LU R10, [R1+0x98] ;  /* 0x00009800010a7983 */ /* 0x000f280000300800 */
[----:B0-----:R-:W4:Y:S01]  /*23760*/  LDL.LU R11, [R1+0x9c] ;  /* 0x00009c00010b7983 */ /* 0x001f220000300800 */
[----:B--2---:R-:W-:-:S02]  /*23770*/  IADD3 R16, P1, R12, R3, RZ ;  /* 0x000000030c107210 */ /* 0x004fc40007f3e0ff */
[----:B------:R-:W-:-:S03]  /*23780*/  IADD3 R17, P2, R4, R3, RZ ;  /* 0x0000000304117210 */ /* 0x000fc60007f5e0ff */
[--C-:B------:R-:W-:Y:S02]  /*23790*/  IMAD.X R12, R13, 0x1, R0.reuse, P1 ;  /* 0x000000010d0c7824 */ /* 0x100fe400008e0600 */
[----:B------:R-:W-:Y:S02]  /*237a0*/  IMAD.X R13, R5, 0x1, R0, P2 ;  /* 0x00000001050d7824 */ /* 0x000fe400010e0600 */
[----:B------:R-:W2:Y:S01]  /*237b0*/  LDL.LU.64 R4, [R1+0x15f0] ;  /* 0x0015f00001047983 */ /* 0x000ea20000300a00 */
[----:B---3--:R-:W-:-:S05]  /*237c0*/  IADD3 R18, P3, R20, R3, RZ ;  /* 0x0000000314127210 */ /* 0x008fca0007f7e0ff */
[----:B------:R-:W-:Y:S02]  /*237d0*/  IMAD.X R14, R21, 0x1, R0, P3 ;  /* 0x00000001150e7824 */ /* 0x000fe400018e0600 */
[----:B----4-:R-:W-:Y:S03]  /*237e0*/  HMMA.16816.F32.BF16 R20, R24, R22, R8 ;  /* 0x000000161814723c */ /* 0x010fe60000041808 */
[----:B------:R-:W-:Y:S04]  /*237f0*/  STL.64 [R1+0x15c0], R14 ;  /* 0x0015c00e01007387 */ /* 0x000fe80000100a00 */
[----:B------:R0:W-:Y:S04]  /*23800*/  STL.64 [R1+0x15b8], R12 ;  /* 0x0015b80c01007387 */ /* 0x0001e80000100a00 */
[----:B0-----:R-:W3:Y:S04]  /*23810*/  LDL.LU R12, [R1+0x80] ;  /* 0x00008000010c7983 */ /* 0x001ee80000300800 */
[----:B------:R-:W3:Y:S04]  /*23820*/  LDL.LU R13, [R1+0x84] ;  /* 0x00008400010d7983 */ /* 0x000ee80000300800 */
[----:B------:R-:W3:Y:S04]  /*23830*/  LDL.LU R14, [R1+0x88] ;  /* 0x00008800010e7983 */ /* 0x000ee80000300800 */
[----:B------:R-:W3:Y:S04]  /*23840*/  LDL.LU R15, [R1+0x8c] ;  /* 0x00008c00010f7983 */ /* 0x000ee80000300800 */
[----:B------:R-:W4:Y:S04]  /*23850*/  LDL.LU R11, [R1+0x15e8] ;  /* 0x0015e800010b7983 */ /* 0x000f280000300800 */
[----:B------:R-:W-:Y:S04]  /*23860*/  STL.64 [R1+0x90], R20 ;  /* 0x0000901401007387 */ /* 0x000fe80000100a00 */
[----:B------:R0:W-:Y:S04]  /*23870*/  STL.64 [R1+0x98], R22 ;  /* 0x0000981601007387 */ /* 0x0001e80000100a00 */
[----:B0-----:R-:W3:Y:S01]  /*23880*/  LDL.LU.64 R22, [R1+0x15e0] ;  /* 0x0015e00001167983 */ /* 0x001ee20000300a00 */
[----:B--2---:R-:W-:-:S03]  /*23890*/  IADD3 R19, P0, R4, R3, RZ ;  /* 0x0000000304137210 */ /* 0x004fc60007f1e0ff */
[----:B------:R-:W2:Y:S01]  /*238a0*/  LDL.LU R21, [R1+0x15d8] ;  /* 0x0015d80001157983 */ /* 0x000ea20000300800 */
[-C--:B------:R-:W-:Y:S01]  /*238b0*/  IADD3 R10, P2, R6, R3.reuse, RZ ;  /* 0x00000003060a7210 */ /* 0x080fe20007f5e0ff */
[----:B------:R-:W-:Y:S01]  /*238c0*/  IMAD.X R4, R5, 0x1, R0, P0 ;  /* 0x0000000105047824 */ /* 0x000fe200000e0600 */
[----:B---3--:R-:W-:-:S05]  /*238d0*/  IADD3 R9, P1, R22, R3, RZ ;  /* 0x0000000316097210 */ /* 0x008fca0007f3e0ff */
[----:B------:R0:W-:Y:S01]  /*238e0*/  STL [R1+0x1500], R9 ;  /* 0x0015000901007387 */ /* 0x0001e20000100800 */
[----:B------:R-:W-:Y:S02]  /*238f0*/  IMAD.MOV.U32 R8, RZ, RZ, R22 ;  /* 0x000000ffff087224 */ /* 0x000fe400078e0016 */
[----:B0-----:R-:W-:Y:S02]  /*23900*/  IMAD.MOV.U32 R9, RZ, RZ, R23 ;  /* 0x000000ffff097224 */ /* 0x001fe400078e0017 */
[----:B------:R-:W3:Y:S02]  /*23910*/  LDL.LU.64 R22, [R1+0x15d0] ;  /* 0x0015d00001167983 */ /* 0x000ee40000300a00 */
[--C-:B------:R-:W-:Y:S02]  /*23920*/  IMAD.X R5, R9, 0x1, R0.reuse, P1 ;  /* 0x0000000109057824 */ /* 0x100fe400008e0600 */
[----:B------:R0:W-:Y:S01]  /*23930*/  STL [R1+0x1504], R10 ;  /* 0x0015040a01007387 */ /* 0x0001e20000100800 */
[----:B------:R-:W-:-:S02]  /*23940*/  IMAD.X R8, R7, 0x1, R0, P2 ;  /* 0x0000000107087824 */ /* 0x000fc400010e0600 */
[----:B--2---:R-:W-:Y:S01]  /*23950*/  VIADD R21, R21, 0x1 ;  /* 0x0000000115157836 */ /* 0x004fe20000000000 */
[----:B------:R-:W1:Y:S01]  /*23960*/  LDC R9, c[0x0][0x230] ;  /* 0x00008c00ff097b82 */ /* 0x000e620000000800 */
[----:B------:R-:W-:Y:S04]  /*23970*/  STL [R1+0x1508], R5 ;  /* 0x0015080501007387 */ /* 0x000fe80000100800 */
[----:B------:R-:W2:Y:S04]  /*23980*/  LDL.LU.64 R6, [R1+0x15c8] ;  /* 0x0015c80001067983 */ /* 0x000ea80000300a00 */
[----:B------:R-:W-:Y:S04]  /*23990*/  STL [R1+0xbe4], R21 ;  /* 0x000be41501007387 */ /* 0x000fe80000100800 */
[----:B------:R-:W-:Y:S04]  /*239a0*/  STL [R1+0x15b0], R0 ;  /* 0x0015b00001007387 */ /* 0x000fe80000100800 */
[----:B------:R0:W-:Y:S01]  /*239b0*/  STL [R1+0x150c], R8 ;  /* 0x00150c0801007387 */ /* 0x0001e20000100800 */
[----:B--2---:R-:W-:Y:S03]  /*239c0*/  HMMA.16816.F32.BF16 R24, R24, R6, R12 ;  /* 0x000000061818723c */ /* 0x004fe6000004180c */
[----:B------:R-:W2:Y:S04]  /*239d0*/  LDL.LU.64 R14, [R1+0x15c0] ;  /* 0x0015c000010e7983 */ /* 0x000ea80000300a00 */
[----:B------:R-:W2:Y:S01]  /*239e0*/  LDL.LU.64 R12, [R1+0x15b8] ;  /* 0x0015b800010c7983 */ /* 0x000ea20000300a00 */
[----:B-1----:R-:W-:-:S02]  /*239f0*/  VIADD R9, R9, 0x1f ;  /* 0x0000001f09097836 */ /* 0x002fc40000000000 */
[----:B----4-:R-:W-:-:S03]  /*23a00*/  IMAD.MOV.U32 R7, RZ, RZ, R11 ;  /* 0x000000ffff077224 */ /* 0x010fc600078e000b */
[----:B------:R-:W-:Y:S01]  /*23a10*/  SHF.R.S32.HI R20, RZ, 0x1f, R9 ;  /* 0x0000001fff147819 */ /* 0x000fe20000011409 */
[----:B0-----:R-:W-:Y:S02]  /*23a20*/  IMAD.MOV.U32 R10, RZ, RZ, R16 ;  /* 0x000000ffff0a7224 */ /* 0x001fe400078e0010 */
[----:B------:R-:W-:Y:S01]  /*23a30*/  IMAD.MOV.U32 R8, RZ, RZ, R17 ;  /* 0x000000ffff087224 */ /* 0x000fe200078e0011 */
[----:B------:R-:W-:Y:S01]  /*23a40*/  LEA.HI R20, R20, R9, RZ, 0x5 ;  /* 0x0000000914147211 */ /* 0x000fe200078f28ff */
[----:B------:R-:W-:Y:S02]  /*23a50*/  IMAD.MOV.U32 R5, RZ, RZ, R4 ;  /* 0x000000ffff057224 */ /* 0x000fe400078e0004 */
[----:B------:R-:W-:Y:S01]  /*23a60*/  IMAD.MOV.U32 R4, RZ, RZ, R19 ;  /* 0x000000ffff047224 */ /* 0x000fe200078e0013 */
[-C--:B---3--:R-:W-:Y:S02]  /*23a70*/  IADD3 R22, P5, R22, R3.reuse, RZ ;  /* 0x0000000316167210 */ /* 0x088fe40007fbe0ff */
[----:B------:R-:W-:Y:S04]  /*23a80*/  STL [R1+0x151c], R24 ;  /* 0x00151c1801007387 */ /* 0x000fe80000100800 */
[----:B------:R-:W-:Y:S04]  /*23a90*/  STL [R1+0x1518], R25 ;  /* 0x0015181901007387 */ /* 0x000fe80000100800 */
[----:B------:R-:W-:Y:S04]  /*23aa0*/  STL [R1+0x1514], R26 ;  /* 0x0015141a01007387 */ /* 0x000fe80000100800 */
[----:B------:R-:W-:Y:S01]  /*23ab0*/  STL [R1+0x1510], R27 ;  /* 0x0015101b01007387 */ /* 0x000fe20000100800 */
[----:B------:R-:W-:-:S02]  /*23ac0*/  IADD3 R23, P2, R23, R3, RZ ;  /* 0x0000000317177210 */ /* 0x000fc40007f5e0ff */
[----:B------:R-:W-:Y:S01]  /*23ad0*/  IADD3 R28, P1, R28, R3, RZ ;  /* 0x000000031c1c7210 */ /* 0x000fe20007f3e0ff */
[----:B--2---:R-:W-:Y:S02]  /*23ae0*/  IMAD.MOV.U32 R6, RZ, RZ, R15 ;  /* 0x000000ffff067224 */ /* 0x004fe400078e000f */
[----:B------:R-:W-:Y:S02]  /*23af0*/  IMAD.MOV.U32 R11, RZ, RZ, R12 ;  /* 0x000000ffff0b7224 */ /* 0x000fe400078e000c */
[----:B------:R-:W-:Y:S01]  /*23b00*/  IMAD.MOV.U32 R9, RZ, RZ, R13 ;  /* 0x000000ffff097224 */ /* 0x000fe200078e000d */
[----:B------:R0:W-:Y:S04]  /*23b10*/  STL.64 [R1+0x898], R6 ;  /* 0x0008980601007387 */ /* 0x0001e80000100a00 */
[----:B------:R-:W-:Y:S04]  /*23b20*/  STL.64 [R1+0x8b0], R10 ;  /* 0x0008b00a01007387 */ /* 0x000fe80000100a00 */
[----:B------:R-:W-:Y:S01]  /*23b30*/  STL.64 [R1+0x870], R8 ;  /* 0x0008700801007387 */ /* 0x000fe20000100a00 */
[----:B0-----:R-:W-:-:S02]  /*23b40*/  IMAD.MOV.U32 R6, RZ, RZ, R18 ;  /* 0x000000ffff067224 */ /* 0x001fc400078e0012 */
[----:B------:R-:W-:-:S05]  /*23b50*/  IMAD.MOV.U32 R7, RZ, RZ, R14 ;  /* 0x000000ffff077224 */ /* 0x000fca00078e000e */
[----:B------:R-:W-:Y:S04]  /*23b60*/  STL.64 [R1+0x878], R6 ;  /* 0x0008780601007387 */ /* 0x000fe80000100a00 */
[----:B------:R-:W-:Y:S04]  /*23b70*/  STL.64 [R1+0x880], R4 ;  /* 0x0008800401007387 */ /* 0x000fe80000100a00 */
[----:B------:R-:W-:Y:S04]  /*23b80*/  STL [R1+0xbec], R22 ;  /* 0x000bec1601007387 */ /* 0x000fe80000100800 */
[----:B------:R-:W2:Y:S04]  /*23b90*/  LDL.LU R0, [R1+0x1228] ;  /* 0x0012280001007983 */ /* 0x000ea80000300800 */
[----:B------:R-:W-:Y:S04]  /*23ba0*/  STL [R1+0x1248], R23 ;  /* 0x0012481701007387 */ /* 0x000fe80000100800 */
[----:B------:R-:W-:Y:S04]  /*23bb0*/  STL [R1+0x1240], R28 ;  /* 0x0012401c01007387 */ /* 0x000fe80000100800 */
[----:B------:R-:W3:Y:S01]  /*23bc0*/  LDL.LU R19, [R1+0x1218] ;  /* 0x0012180001137983 */ /* 0x000ee20000300800 */
[----:B------:R-:W-:-:S02]  /*23bd0*/  IADD3 R29, P4, R29, R3, RZ ;  /* 0x000000031d1d7210 */ /* 0x000fc40007f9e0ff */
[----:B------:R-:W-:-:S03]  /*23be0*/  IADD3 R2, P3, R2, R3, RZ ;  /* 0x0000000302027210 */ /* 0x000fc60007f7e0ff */
[----:B------:R-:W-:Y:S01]  /*23bf0*/  STL [R1+0x1238], R29 ;  /* 0x0012381d01007387 */ /* 0x000fe20000100800 */
[----:B------:R-:W-:-:S04]  /*23c00*/  SHF.R.S32.HI R20, RZ, 0x5, R20 ;  /* 0x00000005ff147819 */ /* 0x000fc80000011414 */
[----:B------:R-:W-:Y:S01]  /*23c10*/  ISETP.NE.U32.AND P0, PT, R21, R20, PT ;  /* 0x000000141500720c */ /* 0x000fe20003f05070 */
[----:B---3--:R0:W-:Y:S04]  /*23c20*/  STL [R1+0x15ac], R19 ;  /* 0x0015ac1301007387 */ /* 0x0081e80000100800 */
[----:B0-----:R-:W3:Y:S04]  /*23c30*/  LDL.LU R19, [R1+0x1220] ;  /* 0x0012200001137983 */ /* 0x001ee80000300800 */
[----:B------:R0:W-:Y:S04]  /*23c40*/  STL [R1+0x1230], R2 ;  /* 0x0012300201007387 */ /* 0x0001e80000100800 */
        /* <DEDUP_REMOVED lines=22> */
[----:B--2---:R-:W-:-:S03]  /*23db0*/  IADD3 R0, P6, R0, R3, RZ ;  /* 0x0000000300007210 */ /* 0x004fc60007fde0ff */
[----:B------:R-:W2:Y:S04]  /*23dc0*/  LDL.LU R23, [R1+0x11e4] ;  /* 0x0011e40001177983 */ /* 0x000ea80000300800 */
[----:B------:R-:W2:Y:S04]  /*23dd0*/  LDL.LU R28, [R1+0x11b8] ;  /* 0x0011b800011c7983 */ /* 0x000ea80000300800 */
[----:B------:R-:W2:Y:S04]  /*23de0*/  LDL.LU R29, [R1+0x11dc] ;  /* 0x0011dc00011d7983 */ /* 0x000ea80000300800 */
[----:B0-----:R-:W2:Y:S04]  /*23df0*/  LDL.LU R2, [R1+0x11b0] ;  /* 0x0011b00001027983 */ /* 0x001ea80000300800 */
[----:B------:R0:W-:Y:S04]  /*23e00*/  STL [R1+0x1228], R0 ;  /* 0x0012280001007387 */ /* 0x0001e80000100800 */
[----:B0-----:R-:W3:Y:S04]  /*23e10*/  LDL.LU R0, [R1+0x15b0] ;  /* 0x0015b00001007983 */ /* 0x001ee80000300800 */
[----:B------:R-:W3:Y:S02]  /*23e20*/  LDL.LU R3, [R1+0xbe8] ;  /* 0x000be80001037983 */ /* 0x000ee40000300800 */
[----:B---3--:R-:W-:-:S05]  /*23e30*/  IMAD.X R3, R3, 0x1, R0, P5 ;  /* 0x0000000103037824 */ /* 0x008fca00028e0600 */
[----:B------:R0:W-:Y:S02]  /*23e40*/  STL [R1+0xbe8], R3 ;  /* 0x000be80301007387 */ /* 0x0001e40000100800 */
[----:B0-----:R-:W0:Y:S02]  /*23e50*/  LDC R3, c[0x0][0x238] ;  /* 0x00008e00ff037b82 */ /* 0x001e240000000800 */
[----:B0-----:R-:W-:-:S04]  /*23e60*/  IMAD.SHL.U32 R3, R3, 0x20, RZ ;  /* 0x0000002003037824 */ /* 0x001fc800078e00ff */
[----:B------:R-:W-:-:S05]  /*23e70*/  IMAD.SHL.U32 R3, R3, 0x2, RZ ;  /* 0x0000000203037824 */ /* 0x000fca00078e00ff */
[----:B------:R-:W-:-:S05]  /*23e80*/  IADD3 R19, P5, R19, R3, RZ ;  /* 0x0000000313137210 */ /* 0x000fca0007fbe0ff */
[----:B------:R0:W-:Y:S04]  /*23e90*/  STL [R1+0x1220], R19 ;  /* 0x0012201301007387 */ /* 0x0001e80000100800 */
[----:B0-----:R-:W3:Y:S04]  /*23ea0*/  LDL.LU R19, [R1+0x15ac] ;  /* 0x0015ac0001137983 */ /* 0x001ee80000300800 */
[----:B------:R-:W2:Y:S01]  /*23eb0*/  LDL.LU R3, [R1+0x1244] ;  /* 0x0012440001037983 */ /* 0x000ea20000300800 */
[--C-:B----4-:R-:W-:Y:S02]  /*23ec0*/  IMAD.X R4, R4, 0x1, R0.reuse, P1 ;  /* 0x0000000104047824 */ /* 0x110fe400008e0600 */
[----:B------:R-:W-:-:S02]  /*23ed0*/  IMAD.X R14, R14, 0x1, R0, P4 ;  /* 0x000000010e0e7824 */ /* 0x000fc400020e0600 */
[--C-:B------:R-:W-:Y:S02]  /*23ee0*/  IMAD.X R13, R13, 0x1, R0.reuse, P3 ;  /* 0x000000010d0d7824 */ /* 0x100fe400018e0600 */
[--C-:B------:R-:W-:Y:S02]  /*23ef0*/  IMAD.X R12, R12, 0x1, R0.reuse, P6 ;  /* 0x000000010c0c7824 */ /* 0x100fe400030e0600 */
[--C-:B------:R-:W-:Y:S02]  /*23f00*/  IMAD.X R11, R11, 0x1, R0.reuse, P5 ;  /* 0x000000010b0b7824 */ /* 0x100fe400028e0600 */
[----:B--2---:R-:W-:-:S05]  /*23f10*/  IMAD.X R3, R3, 0x1, R0, P2 ;  /* 0x0000000103037824 */ /* 0x004fca00010e0600 */
[----:B------:R0:W-:Y:S02]  /*23f20*/  STL [R1+0x1244], R3 ;  /* 0x0012440301007387 */ /* 0x0001e40000100800 */
[----:B0-----:R-:W0:Y:S02]  /*23f30*/  LDC R3, c[0x0][0x238] ;  /* 0x00008e00ff037b82 */ /* 0x001e240000000800 */
[----:B0-----:R-:W-:-:S04]  /*23f40*/  IMAD.SHL.U32 R3, R3, 0x20, RZ ;  /* 0x0000002003037824 */ /* 0x001fc800078e00ff */
[----:B------:R-:W-:-:S05]  /*23f50*/  IMAD.SHL.U32 R3, R3, 0x2, RZ ;  /* 0x0000000203037824 */ /* 0x000fca00078e00ff */
[-C--:B---3--:R-:W-:Y:S02]  /*23f60*/  IADD3 R19, P2, R19, R3.reuse, RZ ;  /* 0x0000000313137210 */ /* 0x088fe40007f5e0ff */
[-C--:B------:R-:W-:Y:S02]  /*23f70*/  IADD3 R18, P1, R18, R3.reuse, RZ ;  /* 0x0000000312127210 */ /* 0x080fe40007f3e0ff */
[-C--:B------:R-:W-:Y:S02]  /*23f80*/  IADD3 R17, P4, R17, R3.reuse, RZ ;  /* 0x0000000311117210 */ /* 0x080fe40007f9e0ff */
[-C--:B------:R-:W-:Y:S01]  /*23f90*/  IADD3 R16, P3, R16, R3.reuse, RZ ;  /* 0x0000000310107210 */ /* 0x080fe20007f7e0ff */
[----:B------:R0:W-:Y:S04]  /*23fa0*/  STL [R1+0x1218], R19 ;  /* 0x0012181301007387 */ /* 0x0001e80000100800 */
[----:B------:R-:W-:Y:S04]  /*23fb0*/  STL [R1+0x123c], R4 ;  /* 0x00123c0401007387 */ /* 0x000fe80000100800 */
[----:B------:R-:W-:Y:S04]  /*23fc0*/  STL [R1+0x1210], R18 ;  /* 0x0012101201007387 */ /* 0x000fe80000100800 */
[----:B------:R-:W-:Y:S01]  /*23fd0*/  STL [R1+0x1234], R14 ;  /* 0x0012340e01007387 */ /* 0x000fe20000100800 */
[----:B------:R-:W-:-:S03]  /*23fe0*/  IADD3 R15, P6, R15, R3, RZ ;  /* 0x000000030f0f7210 */ /* 0x000fc60007fde0ff */
[----:B------:R-:W-:Y:S04]  /*23ff0*/  STL [R1+0x1208], R17 ;  /* 0x0012081101007387 */ /* 0x000fe80000100800 */
[----:B------:R-:W-:Y:S01]  /*24000*/  STL [R1+0x122c], R13 ;  /* 0x00122c0d01007387 */ /* 0x000fe20000100800 */
[----:B------:R-:W-:-:S03]  /*24010*/  IADD3 R27, P5, R27, R3, RZ ;  /* 0x000000031b1b7210 */ /* 0x000fc60007fbe0ff */
[----:B------:R-:W-:Y:S01]  /*24020*/  STL [R1+0x1200], R16 ;  /* 0x0012001001007387 */ /* 0x000fe20000100800 */
[----:B------:R-:W-:-:S03]  /*24030*/  IMAD.X R26, R26, 0x1, R0, P2 ;  /* 0x000000011a1a7824 */ /* 0x000fc600010e0600 */
        /* <DEDUP_REMOVED lines=24> */
[----:B------:R-:W-:Y:S04]  /*241c0*/  STL [R1+0x11f4], R9 ;  /* 0x0011f40901007387 */ /* 0x000fe80000100800 */
[----:B------:R-:W-:Y:S01]  /*241d0*/  STL [R1+0x11c8], R20 ;  /* 0x0011c81401007387 */ /* 0x000fe20000100800 */
[----:B------:R-:W-:-:S03]  /*241e0*/  IADD3 R28, P2, R28, R3, RZ ;  /* 0x000000031c1c7210 */ /* 0x000fc60007f5e0ff */
[----:B------:R-:W-:Y:S01]  /*241f0*/  STL [R1+0x11ec], R21 ;  /* 0x0011ec1501007387 */ /* 0x000fe20000100800 */
[----:B------:R-:W-:-:S03]  /*24200*/  IMAD.X R29, R29, 0x1, R0, P1 ;  /* 0x000000011d1d7824 */ /* 0x000fc600008e0600 */
[----:B------:R-:W-:Y:S01]  /*24210*/  STL [R1+0x11c0], R22 ;  /* 0x0011c01601007387 */ /* 0x000fe20000100800 */
[----:B------:R-:W-:-:S03]  /*24220*/  IADD3 R2, P1, R2, R3, RZ ;  /* 0x0000000302027210 */ /* 0x000fc60007f3e0ff */
[----:B------:R-:W-:Y:S04]  /*24230*/  STL [R1+0x11e4], R23 ;  /* 0x0011e41701007387 */ /* 0x000fe80000100800 */
[----:B------:R-:W2:Y:S04]  /*24240*/  LDL.LU R3, [R1+0x11d4] ;  /* 0x0011d40001037983 */ /* 0x000ea80000300800 */
[----:B------:R-:W-:Y:S04]  /*24250*/  STL [R1+0x11b8], R28 ;  /* 0x0011b81c01007387 */ /* 0x000fe80000100800 */
[----:B0-----:R-:W3:Y:S04]  /*24260*/  LDL.LU R19, [R1+0x11c4] ;  /* 0x0011c40001137983 */ /* 0x001ee80000300800 */
[----:B------:R-:W-:Y:S04]  /*24270*/  STL [R1+0x11dc], R29 ;  /* 0x0011dc1d01007387 */ /* 0x000fe80000100800 */
[----:B---3--:R0:W-:Y:S04]  /*24280*/  STL [R1+0x15a4], R19 ;  /* 0x0015a41301007387 */ /* 0x0081e80000100800 */
[----:B------:R-:W-:Y:S04]  /*24290*/  STL [R1+0x11b0], R2 ;  /* 0x0011b00201007387 */ /* 0x000fe80000100800 */
[----:B0-----:R-:W3:Y:S01]  /*242a0*/  LDL.LU R19, [R1+0x11a0] ;  /* 0x0011a00001137983 */ /* 0x001ee20000300800 */
[----:B--2---:R-:W-:-:S03]  /*242b0*/  IMAD.X R3, R3, 0x1, R0, P4 ;  /* 0x0000000103037824 */ /* 0x004fc600020e0600 */
[----:B---3--:R0:W-:Y:S04]  /*242c0*/  STL [R1+0x15a8], R19 ;  /* 0x0015a81301007387 */ /* 0x0081e80000100800 */
[----:B0-----:R-:W2:Y:S04]  /*242d0*/  LDL.LU R19, [R1+0x11a8] ;  /* 0x0011a80001137983 */ /* 0x001ea80000300800 */
[----:B------:R-:W3:Y:S04]  /*242e0*/  LDL.LU R4, [R1+0x1198] ;  /* 0x0011980001047983 */ /* 0x000ee80000300800 */
[----:B------:R-:W4:Y:S04]  /*242f0*/  LDL.LU R18, [R1+0x11bc] ;  /* 0x0011bc0001127983 */ /* 0x000f280000300800 */
        /* <DEDUP_REMOVED lines=24> */
[----:B------:R0:W-:Y:S02]  /*24480*/  STL [R1+0x11d4], R3 ;  /* 0x0011d40301007387 */ /* 0x0001e40000100800 */
[----:B0-----:R-:W0:Y:S02]  /*24490*/  LDC R3, c[0x0][0x238] ;  /* 0x00008e00ff037b82 */ /* 0x001e240000000800 */
[----:B0-----:R-:W-:-:S04]  /*244a0*/  IMAD.SHL.U32 R3, R3, 0x20, RZ ;  /* 0x0000002003037824 */ /* 0x001fc800078e00ff */
[----:B------:R-:W-:-:S05]  /*244b0*/  IMAD.SHL.U32 R3, R3, 0x2, RZ ;  /* 0x0000000203037824 */ /* 0x000fca00078e00ff */
[----:B--2---:R-:W-:-:S05]  /*244c0*/  IADD3 R19, P4, R19, R3, RZ ;  /* 0x0000000313137210 */ /* 0x004fca0007f9e0ff */
[----:B------:R0:W-:Y:S04]  /*244d0*/  STL [R1+0x11a8], R19 ;  /* 0x0011a81301007387 */ /* 0x0001e80000100800 */
[----:B0-----:R-:W2:Y:S04]  /*244e0*/  LDL.LU R19, [R1+0x15a8] ;  /* 0x0015a80001137983 */ /* 0x001ea80000300800 */
[----:B------:R-:W4:Y:S02]  /*244f0*/  LDL.LU R3, [R1+0x11cc] ;  /* 0x0011cc0001037983 */ /* 0x000f240000300800 */
[----:B----4-:R-:W-:-:S05]  /*24500*/  IMAD.X R3, R3, 0x1, R0, P3 ;  /* 0x0000000103037824 */ /* 0x010fca00018e0600 */
[----:B------:R0:W-:Y:S02]  /*24510*/  STL [R1+0x11cc], R3 ;  /* 0x0011cc0301007387 */ /* 0x0001e40000100800 */
[----:B0-----:R-:W0:Y:S02]  /*24520*/  LDC R3, c[0x0][0x238] ;  /* 0x00008e00ff037b82 */ /* 0x001e240000000800 */
[----:B0-----:R-:W-:-:S04]  /*24530*/  IMAD.SHL.U32 R3, R3, 0x20, RZ ;  /* 0x0000002003037824 */ /* 0x001fc800078e00ff */
[----:B------:R-:W-:-:S05]  /*24540*/  IMAD.SHL.U32 R3, R3, 0x2, RZ ;  /* 0x0000000203037824 */ /* 0x000fca00078e00ff */
[----:B--2---:R-:W-:-:S05]  /*24550*/  IADD3 R19, P3, R19, R3, RZ ;  /* 0x0000000313137210 */ /* 0x004fca0007f7e0ff */
[----:B------:R0:W-:Y:S04]  /*24560*/  STL [R1+0x11a0], R19 ;  /* 0x0011a01301007387 */ /* 0x0001e80000100800 */
[----:B0-----:R-:W2:Y:S01]  /*24570*/  LDL.LU R19, [R1+0x15a4] ;  /* 0x0015a40001137983 */ /* 0x001ea20000300800 */
[--C-:B------:R-:W-:Y:S01]  /*24580*/  IMAD.X R18, R18, 0x1, R0.reuse, P5 ;  /* 0x0000000112127824 */ /* 0x100fe200028e0600 */
[-C--:B---3--:R-:W-:Y:S01]  /*24590*/  IADD3 R14, P5, R14, R3.reuse, RZ ;  /* 0x000000030e0e7210 */ /* 0x088fe20007fbe0ff */
[--C-:B------:R-:W-:Y:S01]  /*245a0*/  IMAD.X R17, R17, 0x1, R0.reuse, P2 ;  /* 0x0000000111117824 */ /* 0x100fe200010e0600 */
[-C--:B------:R-:W-:Y:S01]  /*245b0*/  IADD3 R13, P2, R13, R3.reuse, RZ ;  /* 0x000000030d0d7210 */ /* 0x080fe20007f5e0ff */
        /* <DEDUP_REMOVED lines=15> */
[----:B------:R-:W-:Y:S01]  /*246b0*/  IADD3 R23, P3, R23, R3, RZ ;  /* 0x0000000317177210 */ /* 0x000fe20007f7e0ff */
[----:B------:R-:W-:-:S02]  /*246c0*/  IMAD.X R2, R2, 0x1, R0, P5 ;  /* 0x0000000102027824 */ /* 0x000fc400028e0600 */
[----:B--2---:R-:W-:Y:S01]  /*246d0*/  IMAD.X R19, R19, 0x1, R0, P6 ;  /* 0x0000000113137824 */ /* 0x004fe200030e0600 */
[----:B------:R-:W-:-:S04]  /*246e0*/  IADD3 R4, P6, R4, R3, RZ ;  /* 0x0000000304047210 */ /* 0x000fc80007fde0ff */
        /* <DEDUP_REMOVED lines=8> */
[----:B------:R-:W-:-:S03]  /*24770*/  IMAD.X R25, R25, 0x1, R0, P6 ;  /* 0x0000000119197824 */ /* 0x000fc600030e0600 */
[----:B------:R-:W-:Y:S01]  /*24780*/  STL [R1+0x11a4], R15 ;  /* 0x0011a40f01007387 */ /* 0x000fe20000100800 */
[----:B------:R-:W-:-:S03]  /*24790*/  IADD3 R24, P6, R24, R3, RZ ;  /* 0x0000000318187210 */ /* 0x000fc60007fde0ff */
        /* <DEDUP_REMOVED lines=17> */
[----:B------:R0:W-:Y:S04]  /*248b0*/  STL [R1+0x15a0], R0 ;  /* 0x0015a00001007387 */ /* 0x0001e80000100800 */
[----:B------:R-:W-:Y:S04]  /*248c0*/  STL [R1+0x1164], R28 ;  /* 0x0011641c01007387 */ /* 0x000fe80000100800 */
[----:B0-----:R-:W2:Y:S04]  /*248d0*/  LDL.LU R0, [R1+0x1130] ;  /* 0x0011300001007983 */ /* 0x001ea80000300800 */
[----:B------:R-:W-:Y:S04]  /*248e0*/  STL [R1+0x1138], R29 ;  /* 0x0011381d01007387 */ /* 0x000fe80000100800 */
[----:B------:R-:W3:Y:S04]  /*248f0*/  LDL.LU R19, [R1+0x1120] ;  /* 0x0011200001137983 */ /* 0x000ee80000300800 */
[----:B------:R-:W-:Y:S04]  /*24900*/  STL [R1+0x115c], R2 ;  /* 0x00115c0201007387 */ /* 0x000fe80000100800 */
        /* <DEDUP_REMOVED lines=28> */
[----:B------:R-:W2:Y:S04]  /*24ad0*/  LDL.LU R2, [R1+0x10b8] ;  /* 0x0010b80001027983 */ /* 0x000ea80000300800 */
        /* <DEDUP_REMOVED lines=1370> */
[--C-:B------:R-:W-:Y:S01]  /*2a080*/  IMAD.X R10, R10, 0x1, R0.reuse, P4 ;  /* 0x000000010a0a7824 */ /* 0x100fe200020e0600 */
[----:B------:R-:W-:Y:S01]  /*2a090*/  IADD3 R9, P4, R9, UR7, RZ ;  /* 0x0000000709097c10 */ /* 0x000fe2000ff9e0ff */
[--C-:B------:R-:W-:Y:S01]  /*2a0a0*/  IMAD.X R20, R20, 0x1, R0.reuse, P3 ;  /* 0x0000000114147824 */ /* 0x100fe200018e0600 */
[----:B------:R-:W-:Y:S01]  /*2a0b0*/  IADD3 R21, P3, R21, UR7, RZ ;  /* 0x0000000715157c10 */ /* 0x000fe2000ff7e0ff */
[--C-:B------:R-:W-:Y:S01]  /*2a0c0*/  IMAD.X R22, R22, 0x1, R0.reuse, P6 ;  /* 0x0000000116167824 */ /* 0x100fe200030e0600 */
[----:B------:R-:W-:Y:S01]  /*2a0d0*/  IADD3 R23, P6, R23, UR7, RZ ;  /* 0x0000000717177c10 */ /* 0x000fe2000ffde0ff */
        /* <DEDUP_REMOVED lines=28> */
[----:B------:R-:W-:-:S03]  /*2a2a0*/  IADD3 R29, P5, R29, UR7, RZ ;  /* 0x000000071d1d7c10 */ /* 0x000fc6000ffbe0ff */
        /* <DEDUP_REMOVED lines=33> */
[----:B--2---:R-:W-:-:S03]  /*2a4c0*/  IADD3 R0, P2, R0, UR7, RZ ;  /* 0x0000000700007c10 */ /* 0x004fc6000ff5e0ff */
[----:B------:R-:W2:Y:S04]  /*2a4d0*/  LDL.LU R23, [R1+0x1458] ;  /* 0x0014580001177983 */ /* 0x000ea80000300800 */
[----:B------:R-:W2:Y:S04]  /*2a4e0*/  LDL.LU R28, [R1+0x13f4] ;  /* 0x0013f400011c7983 */ /* 0x000ea80000300800 */
[----:B------:R-:W2:Y:S04]  /*2a4f0*/  LDL.LU R29, [R1+0x1460] ;  /* 0x00146000011d7983 */ /* 0x000ea80000300800 */
[----:B------:R-:W2:Y:S04]  /*2a500*/  LDL.LU R2, [R1+0x13fc] ;  /* 0x0013fc0001027983 */ /* 0x000ea80000300800 */
[----:B------:R0:W-:Y:S04]  /*2a510*/  STL [R1+0x13f0], R0 ;  /* 0x0013f00001007387 */ /* 0x0001e80000100800 */
[----:B0-----:R-:W3:Y:S02]  /*2a520*/  LDL.LU R0, [R1+0x1530] ;  /* 0x0015300001007983 */ /* 0x001ee40000300800 */
[----:B---3--:R-:W-:-:S05]  /*2a530*/  IMAD.X R3, R3, 0x1, R0, P1 ;  /* 0x0000000103037824 */ /* 0x008fca00008e0600 */
[----:B------:R0:W-:Y:S04]  /*2a540*/  STL [R1+0x1388], R3 ;  /* 0x0013880301007387 */ /* 0x0001e80000100800 */
[----:B0-----:R-:W3:Y:S01]  /*2a550*/  LDL.LU R3, [R1+0x152c] ;  /* 0x00152c0001037983 */ /* 0x001ee20000300800 */
[----:B----4-:R-:W-:Y:S02]  /*2a560*/  IADD3.X R19, R19, UR6, RZ, P4, !PT ;  /* 0x0000000613137c10 */ /* 0x010fe4000a7fe4ff */
[----:B------:R-:W-:Y:S02]  /*2a570*/  IADD3 R4, P4, R4, UR7, RZ ;  /* 0x0000000704047c10 */ /* 0x000fe4000ff9e0ff */
[----:B------:R-:W-:Y:S01]  /*2a580*/  IADD3.X R18, R18, UR6, RZ, P3, !PT ;  /* 0x0000000612127c10 */ /* 0x000fe20009ffe4ff */
[----:B------:R0:W-:Y:S01]  /*2a590*/  STL [R1+0x1520], R0 ;  /* 0x0015200001007387 */ /* 0x0001e20000100800 */
[----:B------:R-:W-:-:S02]  /*2a5a0*/  IADD3 R14, P3, R14, UR7, RZ ;  /* 0x000000070e0e7c10 */ /* 0x000fc4000ff7e0ff */
[----:B------:R-:W-:Y:S02]  /*2a5b0*/  IADD3.X R17, R17, UR6, RZ, P6, !PT ;  /* 0x0000000611117c10 */ /* 0x000fe4000b7fe4ff */
[----:B------:R-:W-:Y:S02]  /*2a5c0*/  IADD3 R13, P6, R13, UR7, RZ ;  /* 0x000000070d0d7c10 */ /* 0x000fe4000ffde0ff */
[----:B------:R-:W-:Y:S02]  /*2a5d0*/  IADD3.X R16, R16, UR6, RZ, P5, !PT ;  /* 0x0000000610107c10 */ /* 0x000fe4000affe4ff */
[----:B------:R-:W-:Y:S02]  /*2a5e0*/  IADD3 R12, P5, R12, UR7, RZ ;  /* 0x000000070c0c7c10 */ /* 0x000fe4000ffbe0ff */
[----:B------:R-:W-:Y:S02]  /*2a5f0*/  IADD3.X R15, R15, UR6, RZ, P2, !PT ;  /* 0x000000060f0f7c10 */ /* 0x000fe400097fe4ff */
        /* <DEDUP_REMOVED lines=11> */
[----:B---3--:R-:W-:-:S05]  /*2a6b0*/  IADD3 R3, P1, R3, UR7, RZ ;  /* 0x0000000703037c10 */ /* 0x008fca000ff3e0ff */
[----:B------:R-:W-:Y:S04]  /*2a6c0*/  STL [R1+0x13f8], R3 ;  /* 0x0013f80301007387 */ /* 0x000fe80000100800 */
[----:B------:R-:W-:Y:S04]  /*2a6d0*/  STL [R1+0x1384], R19 ;  /* 0x0013841301007387 */ /* 0x000fe80000100800 */
[----:B------:R-:W-:Y:S04]  /*2a6e0*/  STL [R1+0x1400], R4 ;  /* 0x0014000401007387 */ /* 0x000fe80000100800 */
[----:B------:R-:W-:Y:S04]  /*2a6f0*/  STL [R1+0x13b4], R18 ;  /* 0x0013b41201007387 */ /* 0x000fe80000100800 */
[----:B------:R-:W-:Y:S04]  /*2a700*/  STL [R1+0x1408], R14 ;  /* 0x0014080e01007387 */ /* 0x000fe80000100800 */
[----:B------:R-:W-:Y:S04]  /*2a710*/  STL [R1+0x13b8], R17 ;  /* 0x0013b81101007387 */ /* 0x000fe80000100800 */
[----:B------:R-:W-:Y:S01]  /*2a720*/  STL [R1+0x1410], R13 ;  /* 0x0014100d01007387 */ /* 0x000fe20000100800 */
[----:B------:R-:W-:-:S03]  /*2a730*/  IADD3.X R27, R27, UR6, RZ, P1, !PT ;  /* 0x000000061b1b7c10 */ /* 0x000fc60008ffe4ff */
[----:B------:R-:W-:Y:S01]  /*2a740*/  STL [R1+0x13bc], R16 ;  /* 0x0013bc1001007387 */ /* 0x000fe20000100800 */
[----:B------:R-:W-:-:S03]  /*2a750*/  IADD3 R26, P1, R26, UR7, RZ ;  /* 0x000000071a1a7c10 */ /* 0x000fc6000ff3e0ff */
        /* <DEDUP_REMOVED lines=13> */
[----:B--2---:R-:W-:-:S03]  /*2a830*/  IADD3 R23, P1, R23, UR7, RZ ;  /* 0x0000000717177c10 */ /* 0x004fc6000ff3e0ff */
[----:B------:R-:W-:Y:S04]  /*2a840*/  STL [R1+0x1448], R9 ;  /* 0x0014480901007387 */ /* 0x000fe80000100800 */
[----:B------:R-:W-:Y:S04]  /*2a850*/  STL [R1+0x13e4], R20 ;  /* 0x0013e41401007387 */ /* 0x000fe80000100800 */
[----:B------:R-:W-:Y:S04]  /*2a860*/  STL [R1+0x1450], R21 ;  /* 0x0014501501007387 */ /* 0x000fe80000100800 */
[----:B------:R-:W-:Y:S04]  /*2a870*/  STL [R1+0x13ec], R22 ;  /* 0x0013ec1601007387 */ /* 0x000fe80000100800 */
[----:B------:R-:W-:Y:S04]  /*2a880*/  STL [R1+0x1458], R23 ;  /* 0x0014581701007387 */ /* 0x000fe80000100800 */
[----:B0-----:R-:W2:Y:S01]  /*2a890*/  LDL.LU R0, [R1+0x1470] ;  /* 0x0014700001007983 */ /* 0x001ea20000300800 */
[----:B------:R-:W-:-:S02]  /*2a8a0*/  IADD3.X R28, R28, UR6, RZ, P4, !PT ;  /* 0x000000061c1c7c10 */ /* 0x000fc4000a7fe4ff */
[----:B------:R-:W-:-:S03]  /*2a8b0*/  IADD3 R29, P4, R29, UR7, RZ ;  /* 0x000000071d1d7c10 */ /* 0x000fc6000ff9e0ff */
[----:B------:R-:W-:Y:S04]  /*2a8c0*/  STL [R1+0x13f4], R28 ;  /* 0x0013f41c01007387 */ /* 0x000fe80000100800 */
[----:B--2---:R0:W-:Y:S04]  /*2a8d0*/  STL [R1+0x1524], R0 ;  /* 0x0015240001007387 */ /* 0x0041e80000100800 */
[----:B------:R-:W-:Y:S04]  /*2a8e0*/  STL [R1+0x1460], R29 ;  /* 0x0014601d01007387 */ /* 0x000fe80000100800 */
[----:B0-----:R-:W2:Y:S01]  /*2a8f0*/  LDL.LU R0, [R1+0x1404] ;  /* 0x0014040001007983 */ /* 0x001ea20000300800 */
[----:B------:R-:W-:-:S05]  /*2a900*/  IADD3.X R2, R2, UR6, RZ, P3, !PT ;  /* 0x0000000602027c10 */ /* 0x000fca0009ffe4ff */
[----:B------:R-:W-:Y:S04]  /*2a910*/  STL [R1+0x13fc], R2 ;  /* 0x0013fc0201007387 */ /* 0x000fe80000100800 */
        /* <DEDUP_REMOVED lines=30> */
[----:B--2---:R-:W-:-:S05]  /*2ab00*/  IADD3 R0, P3, R0, UR7, RZ ;  /* 0x0000000700007c10 */ /* 0x004fca000ff7e0ff */
[----:B------:R0:W-:Y:S04]  /*2ab10*/  STL [R1+0x1468], R0 ;  /* 0x0014680001007387 */ /* 0x0001e80000100800 */
[----:B0-----:R-:W2:Y:S02]  /*2ab20*/  LDL.LU R0, [R1+0x1528] ;  /* 0x0015280001007983 */ /* 0x001ea40000300800 */
[----:B--2---:R-:W-:-:S05]  /*2ab30*/  IADD3.X R0, R0, UR6, RZ, P6, !PT ;  /* 0x0000000600007c10 */ /* 0x004fca000b7fe4ff */
[----:B------:R0:W-:Y:S04]  /*2ab40*/  STL [R1+0x1404], R0 ;  /* 0x0014040001007387 */ /* 0x0001e80000100800 */
[----:B0-----:R-:W2:Y:S01]  /*2ab50*/  LDL.LU R0, [R1+0x1524] ;  /* 0x0015240001007983 */ /* 0x001ea20000300800 */
[----:B---3--:R-:W-:Y:S02]  /*2ab60*/  IADD3.X R24, R24, UR6, RZ, P5, !PT ;  /* 0x0000000618187c10 */ /* 0x008fe4000affe4ff */
[----:B----4-:R-:W-:Y:S02]  /*2ab70*/  IADD3 R25, P5, R25, UR7, RZ ;  /* 0x0000000719197c10 */ /* 0x010fe4000ffbe0ff */
[----:B------:R-:W-:Y:S02]  /*2ab80*/  IADD3.X R26, R26, UR6, RZ, P2, !PT ;  /* 0x000000061a1a7c10 */ /* 0x000fe400097fe4ff */
[----:B------:R-:W-:-:S02]  /*2ab90*/  IADD3 R27, P2, R27, UR7, RZ ;  /* 0x000000071b1b7c10 */ /* 0x000fc4000ff5e0ff */
[----:B------:R-:W-:Y:S02]  /*2aba0*/  IADD3.X R8, R8, UR6, RZ, P1, !PT ;  /* 0x0000000608087c10 */ /* 0x000fe40008ffe4ff */
[----:B------:R-:W-:Y:S02]  /*2abb0*/  IADD3 R5, P1, R5, UR7, RZ ;  /* 0x0000000705057c10 */ /* 0x000fe4000ff3e0ff */
[----:B------:R-:W-:Y:S02]  /*2abc0*/  IADD3.X R10, R10, UR6, RZ, P4, !PT ;  /* 0x000000060a0a7c10 */ /* 0x000fe4000a7fe4ff */
[----:B------:R-:W-:Y:S02]  /*2abd0*/  IADD3 R9, P4, R9, UR7, RZ ;  /* 0x0000000709097c10 */ /* 0x000fe4000ff9e0ff */
[----:B--2---:R-:W-:-:S05]  /*2abe0*/  IADD3 R0, P6, R0, UR7, RZ ;  /* 0x0000000700007c10 */ /* 0x004fca000ffde0ff */
[----:B------:R0:W-:Y:S04]  /*2abf0*/  STL [R1+0x1470], R0 ;  /* 0x0014700001007387 */ /* 0x0001e80000100800 */
[----:B0-----:R0:W5:Y:S04]  /*2ac00*/  LDL.LU R0, [R1+0x1520] ;  /* 0x0015200001007983 */ /* 0x0011680000300800 */
[----:B------:R1:W-:Y:S04]  /*2ac10*/  STL [R1+0x140c], R24 ;  /* 0x00140c1801007387 */ /* 0x0003e80000100800 */
[----:B-1----:R0:W5:Y:S04]  /*2ac20*/  LDL.LU R24, [R1+0x151c] ;  /* 0x00151c0001187983 */ /* 0x0021680000300800 */
[----:B------:R1:W-:Y:S04]  /*2ac30*/  STL [R1+0x1478], R25 ;  /* 0x0014781901007387 */ /* 0x0003e80000100800 */
[----:B-1----:R0:W5:Y:S04]  /*2ac40*/  LDL.LU R25, [R1+0x1518] ;  /* 0x0015180001197983 */ /* 0x0021680000300800 */
[----:B------:R1:W-:Y:S04]  /*2ac50*/  STL [R1+0x1414], R26 ;  /* 0x0014141a01007387 */ /* 0x0003e80000100800 */
[----:B-1----:R0:W5:Y:S04]  /*2ac60*/  LDL.LU R26, [R1+0x1514] ;  /* 0x00151400011a7983 */ /* 0x0021680000300800 */
[----:B------:R1:W-:Y:S04]  /*2ac70*/  STL [R1+0x1480], R27 ;  /* 0x0014801b01007387 */ /* 0x0003e80000100800 */
[----:B-1----:R0:W5:Y:S04]  /*2ac80*/  LDL.LU R27, [R1+0x1510] ;  /* 0x00151000011b7983 */ /* 0x0021680000300800 */
[----:B------:R1:W-:Y:S04]  /*2ac90*/  STL [R1+0x141c], R8 ;  /* 0x00141c0801007387 */ /* 0x0003e80000100800 */
[----:B-1----:R-:W2:Y:S04]  /*2aca0*/  LDL.LU R8, [R1+0x150c] ;  /* 0x00150c0001087983 */ /* 0x002ea80000300800 */
[----:B------:R1:W-:Y:S04]  /*2acb0*/  STL [R1+0x1488], R5 ;  /* 0x0014880501007387 */ /* 0x0003e80000100800 */
[----:B-1----:R-:W3:Y:S04]  /*2acc0*/  LDL.LU R5, [R1+0x1508] ;  /* 0x0015080001057983 */ /* 0x002ee80000300800 */
[----:B------:R1:W-:Y:S04]  /*2acd0*/  STL [R1+0x1424], R10 ;  /* 0x0014240a01007387 */ /* 0x0003e80000100800 */
[----:B-1----:R-:W4:Y:S04]  /*2ace0*/  LDL.LU R10, [R1+0x1504] ;  /* 0x00150400010a7983 */ /* 0x002f280000300800 */
[----:B------:R1:W-:Y:S04]  /*2acf0*/  STL [R1+0x1490], R9 ;  /* 0x0014900901007387 */ /* 0x0003e80000100800 */
[----:B-1----:R-:W4:Y:S01]  /*2ad00*/  LDL.LU R9, [R1+0x1500] ;  /* 0x0015000001097983 */ /* 0x002f220000300800 */
[----:B------:R-:W-:-:S02]  /*2ad10*/  IADD3.X R28, R28, UR6, RZ, P3, !PT ;  /* 0x000000061c1c7c10 */ /* 0x000fc40009ffe4ff */
[----:B------:R-:W-:Y:S02]  /*2ad20*/  IADD3 R29, P3, R29, UR7, RZ ;  /* 0x000000071d1d7c10 */ /* 0x000fe4000ff7e0ff */
[----:B------:R-:W-:Y:S02]  /*2ad30*/  IADD3.X R3, R3, UR6, RZ, P6, !PT ;  /* 0x0000000603037c10 */ /* 0x000fe4000b7fe4ff */
[----:B------:R-:W-:Y:S02]  /*2ad40*/  IADD3 R2, P6, R2, UR7, RZ ;  /* 0x0000000702027c10 */ /* 0x000fe4000ffde0ff */
[----:B------:R-:W-:Y:S01]  /*2ad50*/  IADD3.X R19, R19, UR6, RZ, P5, !PT ;  /* 0x0000000613137c10 */ /* 0x000fe2000affe4ff */
[----:B------:R1:W-:Y:S01]  /*2ad60*/  STL [R1+0x142c], R28 ;  /* 0x00142c1c01007387 */ /* 0x0003e20000100800 */
[----:B------:R-:W-:Y:S02]  /*2ad70*/  IADD3 R4, P5, R4, UR7, RZ ;  /* 0x0000000704047c10 */ /* 0x000fe4000ffbe0ff */
[----:B------:R-:W-:-:S02]  /*2ad80*/  IADD3.X R18, R18, UR6, RZ, P2, !PT ;  /* 0x0000000612127c10 */ /* 0x000fc400097fe4ff */
[----:B------:R-:W-:Y:S02]  /*2ad90*/  IADD3 R14, P2, R14, UR7, RZ ;  /* 0x000000070e0e7c10 */ /* 0x000fe4000ff5e0ff */
[----:B------:R-:W-:Y:S02]  /*2ada0*/  IADD3.X R17, R17, UR6, RZ, P1, !PT ;  /* 0x0000000611117c10 */ /* 0x000fe40008ffe4ff */
[----:B------:R-:W-:Y:S01]  /*2adb0*/  IADD3 R13, P1, R13, UR7, RZ ;  /* 0x000000070d0d7c10 */ /* 0x000fe2000ff3e0ff */
[----:B-1----:R0:W5:Y:S04]  /*2adc0*/  LDL.LU R28, [R1+0x14fc] ;  /* 0x0014fc00011c7983 */ /* 0x0021680000300800 */
[----:B------:R1:W-:Y:S01]  /*2add0*/  STL [R1+0x14ac], R29 ;  /* 0x0014ac1d01007387 */ /* 0x0003e20000100800 */
[----:B------:R-:W-:-:S02]  /*2ade0*/  IADD3.X R16, R16, UR6, RZ, P4, !PT ;  /* 0x0000000610107c10 */ /* 0x000fc4000a7fe4ff */
[----:B------:R-:W-:Y:S02]  /*2adf0*/  IADD3 R12, P4, R12, UR7, RZ ;  /* 0x000000070c0c7c10 */ /* 0x000fe4000ff9e0ff */
[----:B------:R-:W-:Y:S01]  /*2ae00*/  IADD3.X R15, R15, UR6, RZ, P3, !PT ;  /* 0x000000060f0f7c10 */ /* 0x000fe20009ffe4ff */
[----:B-1----:R0:W5:Y:S04]  /*2ae10*/  LDL.LU R29, [R1+0x14f8] ;  /* 0x0014f800011d7983 */ /* 0x0021680000300800 */
[----:B------:R-:W-:Y:S04]  /*2ae20*/  STL [R1+0x1434], R3 ;  /* 0x0014340301007387 */ /* 0x000fe80000100800 */
[----:B------:R1:W-:Y:S04]  /*2ae30*/  STL [R1+0x14a8], R2 ;  /* 0x0014a80201007387 */ /* 0x0003e80000100800 */
[----:B------:R-:W-:Y:S04]  /*2ae40*/  STL [R1+0x143c], R19 ;  /* 0x00143c1301007387 */ /* 0x000fe80000100800 */
[----:B------:R-:W-:Y:S04]  /*2ae50*/  STL [R1+0x14a4], R4 ;  /* 0x0014a40401007387 */ /* 0x000fe80000100800 */
[----:B------:R-:W-:Y:S04]  /*2ae60*/  STL [R1+0x1444], R18 ;  /* 0x0014441201007387 */ /* 0x000fe80000100800 */
[----:B------:R-:W-:Y:S04]  /*2ae70*/  STL [R1+0x14a0], R14 ;  /* 0x0014a00e01007387 */ /* 0x000fe80000100800 */
[----:B------:R-:W-:Y:S01]  /*2ae80*/  STL [R1+0x144c], R17 ;  /* 0x00144c1101007387 */ /* 0x000fe20000100800 */
[----:B------:R-:W-:-:S03]  /*2ae90*/  IADD3 R11, P3, R11, UR7, RZ ;  /* 0x000000070b0b7c10 */ /* 0x000fc6000ff7e0ff */
[----:B------:R-:W-:Y:S01]  /*2aea0*/  STL [R1+0x149c], R13 ;  /* 0x00149c0d01007387 */ /* 0x000fe20000100800 */
[----:B-1----:R-:W1:Y:S01]  /*2aeb0*/  S2R R2, SR_TID.X ;  /* 0x0000000000027919 */ /* 0x002e620000002100 */
[----:B------:R-:W-:Y:S02]  /*2aec0*/  IADD3.X R6, R6, UR6, RZ, P6, !PT ;  /* 0x0000000606067c10 */ /* 0x000fe4000b7fe4ff */
[----:B------:R-:W-:Y:S01]  /*2aed0*/  STL [R1+0x1454], R16 ;  /* 0x0014541001007387 */ /* 0x000fe20000100800 */
[----:B------:R-:W-:-:S03]  /*2aee0*/  IADD3.X R7, R7, UR6, RZ, P5, !PT ;  /* 0x0000000607077c10 */ /* 0x000fc6000affe4ff */
[----:B------:R-:W-:Y:S04]  /*2aef0*/  STL [R1+0x1498], R12 ;  /* 0x0014980c01007387 */ /* 0x000fe80000100800 */
[----:B------:R-:W-:Y:S04]  /*2af00*/  STL [R1+0x145c], R15 ;  /* 0x00145c0f01007387 */ /* 0x000fe80000100800 */
[----:B------:R-:W-:Y:S01]  /*2af10*/  STL [R1+0x1494], R11 ;  /* 0x0014940b01007387 */ /* 0x000fe20000100800 */
[----:B------:R-:W-:-:S03]  /*2af20*/  IADD3.X R20, R20, UR6, RZ, P2, !PT ;  /* 0x0000000614147c10 */ /* 0x000fc600097fe4ff */
[----:B------:R-:W-:Y:S01]  /*2af30*/  STL [R1+0x1464], R6 ;  /* 0x0014640601007387 */ /* 0x000fe20000100800 */
[----:B------:R-:W-:-:S03]  /*2af40*/  IADD3.X R21, R21, UR6, RZ, P1, !PT ;  /* 0x0000000615157c10 */ /* 0x000fc60008ffe4ff */
[----:B------:R3:W-:Y:S01]  /*2af50*/  STL [R1+0x146c], R7 ;  /* 0x00146c0701007387 */ /* 0x0007e20000100800 */
[----:B------:R-:W0:Y:S01]  /*2af60*/  LDC R3, c[0x0][0x238] ;  /* 0x00008e00ff037b82 */ /* 0x000e220000000800 */
[----:B------:R-:W-:Y:S02]  /*2af70*/  IADD3.X R22, R22, UR6, RZ, P4, !PT ;  /* 0x0000000616167c10 */ /* 0x000fe4000a7fe4ff */
[----:B------:R-:W-:Y:S01]  /*2af80*/  IADD3.X R23, R23, UR6, RZ, P3, !PT ;  /* 0x0000000617177c10 */ /* 0x000fe20009ffe4ff */
[----:B------:R0:W-:Y:S04]  /*2af90*/  STL [R1+0x1474], R20 ;  /* 0x0014741401007387 */ /* 0x0001e80000100800 */
[----:B------:R0:W-:Y:S04]  /*2afa0*/  STL [R1+0x147c], R21 ;  /* 0x00147c1501007387 */ /* 0x0001e80000100800 */
[----:B------:R0:W-:Y:S01]  /*2afb0*/  STL [R1+0x1484], R22 ;  /* 0x0014841601007387 */ /* 0x0001e20000100800 */
[----:B-1----:R-:W-:Y:S01]  /*2afc0*/  LOP3.LUT R2, R2, 0x3f, RZ, 0xc0, !PT ;  /* 0x0000003f02027812 */ /* 0x002fe200078ec0ff */
[----:B0-----:R-:W-:-:S04]  /*2afd0*/  IMAD.SHL.U32 R3, R3, 0x20, RZ ;  /* 0x0000002003037824 */ /* 0x001fc800078e00ff */
[----:B------:R-:W-:Y:S02]  /*2afe0*/  IMAD.SHL.U32 R2, R2, 0x2, RZ ;  /* 0x0000000202027824 */ /* 0x000fe400078e00ff */
[----:B------:R-:W-:Y:S02]  /*2aff0*/  IMAD.SHL.U32 R3, R3, 0x2, RZ ;  /* 0x0000000203037824 */ /* 0x000fe400078e00ff */
[----:B---3--:R-:W-:Y:S02]  /*2b000*/  IMAD.MOV.U32 R7, RZ, RZ, R5 ;  /* 0x000000ffff077224 */ /* 0x008fe400078e0005 */
[----:B--2---:R-:W-:Y:S02]  /*2b010*/  IMAD.MOV.U32 R5, RZ, RZ, R8 ;  /* 0x000000ffff057224 */ /* 0x004fe400078e0008 */
[----:B----4-:R-:W-:-:S05]  /*2b020*/  IMAD.MOV.U32 R4, RZ, RZ, R10 ;  /* 0x000000ffff047224 */ /* 0x010fca00078e000a */
[----:B------:R0:W-:Y:S04]  /*2b030*/  STL.64 [R1+0x890], R4 ;  /* 0x0008900401007387 */ /* 0x0001e80000100a00 */
[----:B------:R0:W-:Y:S01]  /*2b040*/  STL [R1+0x148c], R23 ;  /* 0x00148c1701007387 */ /* 0x0001e20000100800 */
[----:B------:R-:W-:-:S05]  /*2b050*/  IMAD.MOV.U32 R6, RZ, RZ, R9 ;  /* 0x000000ffff067224 */ /* 0x000fca00078e0009 */
[----:B------:R0:W-:Y:S01]  /*2b060*/  STL.64 [R1+0x888], R6 ;  /* 0x0008880601007387 */ /* 0x0001e20000100a00 */
[----:B------:R-:W-:Y:S05]  /*2b070*/  @P0 BRA `(.L_x_1) ;  /* 0xfffffdf000680947 */ /* 0x000fea000383ffff */
[----:B-----5:R-:W2:Y:S04]  /*2b080*/  LDL.LU R0, [R1+0x10c] ;  /* 0x00010c0001007983 */ /* 0x020ea80000300800 */
[----:B------:R-:W3:Y:S04]  /*2b090*/  LDL.LU R3, [R1+0x104] ;  /* 0x0001040001037983 */ /* 0x000ee80000300800 */
[----:B------:R-:W4:Y:S04]  /*2b0a0*/  LDL.LU R10, [R1+0x1cc] ;  /* 0x0001cc00010a7983 */ /* 0x000f280000300800 */
[----:B------:R-:W4:Y:S04]  /*2b0b0*/  LDL.LU R8, [R1+0x21c] ;  /* 0x00021c0001087983 */ /* 0x000f280000300800 */
[----:B------:R-:W4:Y:S04]  /*2b0c0*/  LDL.LU R9, [R1+0x1c4] ;  /* 0x0001c40001097983 */ /* 0x000f280000300800 */
[----:B0-----:R-:W4:Y:S04]  /*2b0d0*/  LDL.LU R5, [R1+0x214] ;  /* 0x0002140001057983 */ /* 0x001f280000300800 */
        /* <DEDUP_REMOVED lines=16> */
[----:B------:R-:W-:Y:S04]  /*2b1e0*/  STL [R1+0x18fc], R26 ;  /* 0x0018fc1a01007387 */ /* 0x000fe80000100800 */
[----:B------:R2:W-:Y:S04]  /*2b1f0*/  STL [R1+0x18f8], R24 ;  /* 0x0018f81801007387 */ /* 0x0005e80000100800 */
[----:B------:R-:W-:Y:S01]  /*2b200*/  STL [R1+0x14f8], R29 ;  /* 0x0014f81d01007387 */ /* 0x000fe20000100800 */
[----:B--2---:R-:W-:-:S02]  /*2b210*/  F2FP.BF16.F32.PACK_AB R24, R27, R0 ;  /* 0x000000001b18723e */ /* 0x004fc400000010ff */
[----:B---3--:R-:W-:-:S03]  /*2b220*/  F2FP.BF16.F32.PACK_AB R2, R25, R3 ;  /* 0x000000031902723e */ /* 0x008fc600000010ff */
[----:B------:R-:W-:Y:S04]  /*2b230*/  STL [R1+0x91c], R24 ;  /* 0x00091c1801007387 */ /* 0x000fe80000100800 */
[----:B------:R0:W-:Y:S01]  /*2b240*/  STL [R1+0x918], R2 ;  /* 0x0009180201007387 */ /* 0x0001e20000100800 */
[----:B----4-:R-:W-:-:S05]  /*2b250*/  F2FP.BF16.F32.PACK_AB R0, R10, R8 ;  /* 0x000000080a00723e */ /* 0x010fca00000010ff */
[----:B------:R1:W-:Y:S01]  /*2b260*/  STL [R1+0x914], R0 ;  /* 0x0009140001007387 */ /* 0x0003e20000100800 */
[----:B------:R-:W-:-:S05]  /*2b270*/  F2FP.BF16.F32.PACK_AB R3, R9, R5 ;  /* 0x000000050903723e */ /* 0x000fca00000010ff */
[----:B------:R2:W-:Y:S01]  /*2b280*/  STL [R1+0x910], R3 ;  /* 0x0009100301007387 */ /* 0x0005e20000100800 */
[----:B0-----:R-:W-:-:S05]  /*2b290*/  F2FP.BF16.F32.PACK_AB R2, R19, R4 ;  /* 0x000000041302723e */ /* 0x001fca00000010ff */
[----:B------:R0:W-:Y:S01]  /*2b2a0*/  STL [R1+0x92c], R2 ;  /* 0x00092c0201007387 */ /* 0x0001e20000100800 */
[----:B-1----:R-:W-:-:S05]  /*2b2b0*/  F2FP.BF16.F32.PACK_AB R0, R18, R14 ;  /* 0x0000000e1200723e */ /* 0x002fca00000010ff */
[----:B------:R1:W-:Y:S01]  /*2b2c0*/  STL [R1+0x928], R0 ;  /* 0x0009280001007387 */ /* 0x0003e20000100800 */
[----:B--2---:R-:W-:-:S05]  /*2b2d0*/  F2FP.BF16.F32.PACK_AB R3, R17, R13 ;  /* 0x0000000d1103723e */ /* 0x004fca00000010ff */
[----:B------:R2:W-:Y:S01]  /*2b2e0*/  STL [R1+0x924], R3 ;  /* 0x0009240301007387 */ /* 0x0005e20000100800 */
[----:B0-----:R-:W-:-:S05]  /*2b2f0*/  F2FP.BF16.F32.PACK_AB R2, R16, R12 ;  /* 0x0000000c1002723e */ /* 0x001fca00000010ff */
[----:B------:R0:W-:Y:S01]  /*2b300*/  STL [R1+0x920], R2 ;  /* 0x0009200201007387 */ /* 0x0001e20000100800 */
[----:B-1----:R-:W-:-:S05]  /*2b310*/  F2FP.BF16.F32.PACK_AB R0, R15, R11 ;  /* 0x0000000b0f00723e */ /* 0x002fca00000010ff */
[----:B------:R1:W-:Y:S01]  /*2b320*/  STL [R1+0x93c], R0 ;  /* 0x00093c0001007387 */ /* 0x0003e20000100800 */
[----:B--2---:R-:W-:-:S05]  /*2b330*/  F2FP.BF16.F32.PACK_AB R3, R6, R7 ;  /* 0x000000070603723e */ /* 0x004fca00000010ff */
[----:B------:R-:W-:Y:S01]  /*2b340*/  STL [R1+0x938], R3 ;  /* 0x0009380301007387 */ /* 0x000fe20000100800 */
[----:B0-----:R-:W-:-:S03]  /*2b350*/  F2FP.BF16.F32.PACK_AB R2, R20, R21 ;  /* 0x000000151402723e */ /* 0x001fc600000010ff */
[----:B------:R-:W2:Y:S04]  /*2b360*/  LDL.LU R26, [R1+0x474] ;  /* 0x00047400011a7983 */ /* 0x000ea80000300800 */
[----:B------:R-:W-:Y:S01]  /*2b370*/  STL [R1+0x934], R2 ;  /* 0x0009340201007387 */ /* 0x000fe20000100800 */
[----:B-1----:R-:W-:-:S03]  /*2b380*/  F2FP.BF16.F32.PACK_AB R0, R22, R23 ;  /* 0x000000171600723e */ /* 0x002fc600000010ff */
[----:B--2---:R0:W-:Y:S04]  /*2b390*/  STL [R1+0x1904], R26 ;  /* 0x0019041a01007387 */ /* 0x0041e80000100800 */
[----:B------:R-:W-:Y:S04]  /*2b3a0*/  STL [R1+0x930], R0 ;  /* 0x0009300001007387 */ /* 0x000fe80000100800 */
[----:B0-----:R-:W2:Y:S04]  /*2b3b0*/  LDL.LU R26, [R1+0x47c] ;  /* 0x00047c00011a7983 */ /* 0x001ea80000300800 */
[----:B--2---:R0:W-:Y:S04]  /*2b3c0*/  STL [R1+0x190c], R26 ;  /* 0x00190c1a01007387 */ /* 0x0041e80000100800 */
[----:B0-----:R-:W2:Y:S04]  /*2b3d0*/  LDL.LU R26, [R1+0x1b4] ;  /* 0x0001b400011a7983 */ /* 0x001ea80000300800 */
[----:B--2---:R0:W-:Y:S04]  /*2b3e0*/  STL [R1+0x1914], R26 ;  /* 0x0019141a01007387 */ /* 0x0041e80000100800 */
[----:B0-----:R-:W2:Y:S04]  /*2b3f0*/  LDL.LU R26, [R1+0x1bc] ;  /* 0x0001bc00011a7983 */ /* 0x001ea80000300800 */
[----:B------:R-:W3:Y:S04]  /*2b400*/  LDL.LU R24, [R1+0x108] ;  /* 0x0001080001187983 */ /* 0x000ee80000300800 */
[----:B---3--:R0:W-:Y:S04]  /*2b410*/  STL [R1+0x1900], R24 ;  /* 0x0019001801007387 */ /* 0x0081e80000100800 */
[----:B0-----:R-:W3:Y:S04]  /*2b420*/  LDL.LU R24, [R1+0x3b4] ;  /* 0x0003b40001187983 */ /* 0x001ee80000300800 */
[----:B---3--:R0:W-:Y:S04]  /*2b430*/  STL [R1+0x1908], R24 ;  /* 0x0019081801007387 */ /* 0x0081e80000100800 */
[----:B0-----:R-:W3:Y:S04]  /*2b440*/  LDL.LU R24, [R1+0x3bc] ;  /* 0x0003bc0001187983 */ /* 0x001ee80000300800 */
[----:B---3--:R0:W-:Y:S04]  /*2b450*/  STL [R1+0x1910], R24 ;  /* 0x0019101801007387 */ /* 0x0081e80000100800 */
[----:B0-----:R-:W3:Y:S04]  /*2b460*/  LDL.LU R24, [R1+0x374] ;  /* 0x0003740001187983 */ /* 0x001ee80000300800 */
[----:B---3--:R0:W-:Y:S04]  /*2b470*/  STL [R1+0x1918], R24 ;  /* 0x0019181801007387 */ /* 0x0081e80000100800 */
        /* <DEDUP_REMOVED lines=28> */
[----:B------:R-:W4:Y:S04]  /*2b640*/  LDL.LU R27, [R1+0x3b0] ;  /* 0x0003b000011b7983 */ /* 0x000f280000300800 */
[----:B----4-:R0:W-:Y:S04]  /*2b650*/  STL [R1+0x18a0], R27 ;  /* 0x0018a01b01007387 */ /* 0x0101e80000100800 */
[----:B0-----:R-:W4:Y:S04]  /*2b660*/  LDL.LU R27, [R1+0x378] ;  /* 0x00037800011b7983 */ /* 0x001f280000300800 */
        /* <DEDUP_REMOVED lines=17> */
[----:B0-----:R-:W4:Y:S01]  /*2b780*/  LDL.LU R27, [R1+0x1c0] ;  /* 0x0001c000011b7983 */ /* 0x001f220000300800 */
[----:B--2---:R-:W-:-:S03]  /*2b790*/  F2FP.BF16.F32.PACK_AB R26, R24, R26 ;  /* 0x0000001a181a723e */ /* 0x004fc600000010ff */
[----:B----4-:R0:W-:Y:S04]  /*2b7a0*/  STL [R1+0x18f0], R27 ;  /* 0x0018f01b01007387 */ /* 0x0101e80000100800 */
[----:B0-----:R-:W2:Y:S04]  /*2b7b0*/  LDL.LU R27, [R1+0x1c8] ;  /* 0x0001c800011b7983 */ /* 0x001ea80000300800 */
        /* <DEDUP_REMOVED lines=25> */
[----:B------:R-:W3:Y:S04]  /*2b950*/  LDL.LU R24, [R1+0x1918] ;  /* 0x0019180001187983 */ /* 0x000ee80000300800 */
[----:B------:R0:W-:Y:S04]  /*2b960*/  STL [R1+0x94c], R26 ;  /* 0x00094c1a01007387 */ /* 0x0001e80000100800 */
[----:B0-----:R-:W3:Y:S02]  /*2b970*/  LDL.LU R26, [R1+0x1914] ;  /* 0x00191400011a7983 */ /* 0x001ee40000300800 */
[----:B---3--:R-:W-:-:S02]  /*2b980*/  F2FP.BF16.F32.PACK_AB R26, R24, R26 ;  /* 0x0000001a181a723e */ /* 0x008fc400000010ff */
        /* <DEDUP_REMOVED lines=14> */
[----:B0-----:R-:W4:Y:S01]  /*2ba70*/  LDL.LU R26, [R1+0x3b8] ;  /* 0x0003b800011a7983 */ /* 0x001f220000300800 */
[----:B---3--:R-:W-:-:S03]  /*2ba80*/  F2FP.BF16.F32.PACK_AB R24, R24, R25 ;  /* 0x000000191818723e */ /* 0x008fc600000010ff */
[----:B------:R-:W2:Y:S04]  /*2ba90*/  LDL.LU R25, [R1+0x18f4] ;  /* 0x0018f40001197983 */ /* 0x000ea80000300800 */
[----:B------:R0:W-:Y:S04]  /*2baa0*/  STL [R1+0x908], R24 ;  /* 0x0009081801007387 */ /* 0x0001e80000100800 */
[----:B0-----:R-:W3:Y:S01]  /*2bab0*/  LDL.LU R24, [R1+0x1b0] ;  /* 0x0001b00001187983 */ /* 0x001ee20000300800 */
[----:B--2---:R-:W-:-:S03]  /*2bac0*/  F2FP.BF16.F32.PACK_AB R25, R27, R25 ;  /* 0x000000191b19723e */ /* 0x004fc600000010ff */
[----:B------:R-:W2:Y:S04]  /*2bad0*/  LDL.LU R27, [R1+0x18f0] ;  /* 0x0018f000011b7983 */ /* 0x000ea80000300800 */
[----:B------:R0:W-:Y:S04]  /*2bae0*/  STL [R1+0x904], R25 ;  /* 0x0009041901007387 */ /* 0x0001e80000100800 */
[----:B0-----:R-:W2:Y:S02]  /*2baf0*/  LDL.LU R25, [R1+0x18ec] ;  /* 0x0018ec0001197983 */ /* 0x001ea40000300800 */
[----:B--2---:R-:W-:-:S02]  /*2bb00*/  F2FP.BF16.F32.PACK_AB R25, R27, R25 ;  /* 0x000000191b19723e */ /* 0x004fc400000010ff */
        /* <DEDUP_REMOVED lines=38> */
[----:B0-----:R-:W3:Y:S02]  /*2bd70*/  LDL.LU R25, [R1+0x189c] ;  /* 0x00189c0001197983 */ /* 0x001ee40000300800 */
[----:B---3--:R-:W-:-:S02]  /*2bd80*/  F2FP.BF16.F32.PACK_AB R24, R25, R24 ;  /* 0x000000181918723e */ /* 0x008fc400000010ff */
[----:B------:R-:W3:Y:S04]  /*2bd90*/  LDL.LU R25, [R1+0x1898] ;  /* 0x0018980001197983 */ /* 0x000ee80000300800 */
[----:B------:R4:W-:Y:S02]  /*2bda0*/  STL [R1+0x8d8], R24 ;  /* 0x0008d81801007387 */ /* 0x0009e40000100800 */
[----:B----4-:R-:W-:Y:S02]  /*2bdb0*/  F2FP.BF16.F32.PACK_AB R24, R28, R2 ;  /* 0x000000021c18723e */ /* 0x010fe400000010ff */
[----:B------:R-:W-:Y:S02]  /*2bdc0*/  F2FP.BF16.F32.PACK_AB R2, R0, R3 ;  /* 0x000000030002723e */ /* 0x000fe400000010ff */
[----:B------:R-:W-:-:S02]  /*2bdd0*/  F2FP.BF16.F32.PACK_AB R0, R10, R8 ;  /* 0x000000080a00723e */ /* 0x000fc400000010ff */
[----:B------:R-:W-:Y:S02]  /*2bde0*/  F2FP.BF16.F32.PACK_AB R3, R9, R5 ;  /* 0x000000050903723e */ /* 0x000fe400000010ff */
[----:B---3--:R-:W-:Y:S02]  /*2bdf0*/  F2FP.BF16.F32.PACK_AB R26, R26, R25 ;  /* 0x000000191a1a723e */ /* 0x008fe400000010ff */
[----:B--2---:R-:W-:-:S03]  /*2be00*/  F2FP.BF16.F32.PACK_AB R25, R27, R29 ;  /* 0x0000001d1b19723e */ /* 0x004fc600000010ff */
[----:B------:R-:W-:Y:S04]  /*2be10*/  STL [R1+0x8d4], R26 ;  /* 0x0008d41a01007387 */ /* 0x000fe80000100800 */
[----:B------:R-:W-:Y:S04]  /*2be20*/  STL [R1+0x8d0], R25 ;  /* 0x0008d01901007387 */ /* 0x000fe80000100800 */
[----:B------:R-:W-:Y:S04]  /*2be30*/  STL [R1+0x88c], R24 ;  /* 0x00088c1801007387 */ /* 0x000fe80000100800 */
[----:B------:R0:W-:Y:S04]  /*2be40*/  STL [R1+0x888], R2 ;  /* 0x0008880201007387 */ /* 0x0001e80000100800 */
[----:B------:R1:W-:Y:S04]  /*2be50*/  STL [R1+0x884], R0 ;  /* 0x0008840001007387 */ /* 0x0003e80000100800 */
[----:B------:R2:W-:Y:S01]  /*2be60*/  STL [R1+0x880], R3 ;  /* 0x0008800301007387 */ /* 0x0005e20000100800 */
[----:B0-----:R-:W-:-:S02]  /*2be70*/  F2FP.BF16.F32.PACK_AB R2, R19, R4 ;  /* 0x000000041302723e */ /* 0x001fc400000010ff */
[----:B-1----:R-:W-:-:S03]  /*2be80*/  F2FP.BF16.F32.PACK_AB R0, R18, R14 ;  /* 0x0000000e1200723e */ /* 0x002fc600000010ff */
[----:B------:R0:W-:Y:S01]  /*2be90*/  STL [R1+0x89c], R2 ;  /* 0x00089c0201007387 */ /* 0x0001e20000100800 */
[----:B--2---:R-:W-:-:S03]  /*2bea0*/  F2FP.BF16.F32.PACK_AB R3, R17, R13 ;  /* 0x0000000d1103723e */ /* 0x004fc600000010ff */
[----:B------:R1:W-:Y:S04]  /*2beb0*/  STL [R1+0x898], R0 ;  /* 0x0008980001007387 */ /* 0x0003e80000100800 */
[----:B------:R2:W-:Y:S01]  /*2bec0*/  STL [R1+0x894], R3 ;  /* 0x0008940301007387 */ /* 0x0005e20000100800 */
[----:B0-----:R-:W-:Y:S02]  /*2bed0*/  F2FP.BF16.F32.PACK_AB R2, R16, R12 ;  /* 0x0000000c1002723e */ /* 0x001fe400000010ff */
[----:B-1----:R-:W-:-:S03]  /*2bee0*/  F2FP.BF16.F32.PACK_AB R0, R15, R11 ;  /* 0x0000000b0f00723e */ /* 0x002fc600000010ff */
[----:B------:R0:W-:Y:S01]  /*2bef0*/  STL [R1+0x890], R2 ;  /* 0x0008900201007387 */ /* 0x0001e20000100800 */
[----:B--2---:R-:W-:-:S03]  /*2bf00*/  F2FP.BF16.F32.PACK_AB R3, R6, R7 ;  /* 0x000000070603723e */ /* 0x004fc600000010ff */
[----:B------:R1:W-:Y:S04]  /*2bf10*/  STL [R1+0x8bc], R0 ;  /* 0x0008bc0001007387 */ /* 0x0003e80000100800 */
[----:B------:R-:W-:Y:S04]  /*2bf20*/  STL [R1+0x8b8], R3 ;  /* 0x0008b80301007387 */ /* 0x000fe80000100800 */
[----:B------:R-:W2:Y:S01]  /*2bf30*/  LDL.LU R24, [R1+0x400] ;  /* 0x0004000001187983 */ /* 0x000ea20000300800 */
[----:B0-----:R-:W-:Y:S02]  /*2bf40*/  F2FP.BF16.F32.PACK_AB R2, R20, R21 ;  /* 0x000000151402723e */ /* 0x001fe400000010ff */
[----:B-1----:R-:W-:-:S03]  /*2bf50*/  F2FP.BF16.F32.PACK_AB R0, R22, R23 ;  /* 0x000000171600723e */ /* 0x002fc600000010ff */
[----:B------:R-:W-:Y:S04]  /*2bf60*/  STL [R1+0x8b4], R2 ;  /* 0x0008b40201007387 */ /* 0x000fe80000100800 */
[----:B--2---:R0:W-:Y:S04]  /*2bf70*/  STL [R1+0x1810], R24 ;  /* 0x0018101801007387 */ /* 0x0041e80000100800 */
[----:B------:R-:W-:Y:S04]  /*2bf80*/  STL [R1+0x8b0], R0 ;  /* 0x0008b00001007387 */ /* 0x000fe80000100800 */
[----:B0-----:R-:W2:Y:S04]  /*2bf90*/  LDL.LU R24, [R1+0x408] ;  /* 0x0004080001187983 */ /* 0x001ea80000300800 */
[----:B--2---:R0:W-:Y:S04]  /*2bfa0*/  STL [R1+0x1818], R24 ;  /* 0x0018181801007387 */ /* 0x0041e80000100800 */
        /* <DEDUP_REMOVED lines=69> */
[----:B------:R-:W4:Y:S04]  /*2c400*/  LDL.LU R27, [R1+0x6b0] ;  /* 0x0006b000011b7983 */ /* 0x000f280000300800 */
[----:B------:R-:W4:Y:S04]  /*2c410*/  LDL.LU R29, [R1+0x6e0] ;  /* 0x0006e000011d7983 */ /* 0x000f280000300800 */
[----:B------:R-:W3:Y:S04]  /*2c420*/  LDL.LU R28, [R1+0xac] ;  /* 0x0000ac00011c7983 */ /* 0x000ee80000300800 */
        /* <DEDUP_REMOVED lines=93> */
[----:B------:R3:W-:Y:S02]  /*2ca00*/  STL [R1+0x638], R24 ;  /* 0x0006381801007387 */ /* 0x0007e40000100800 */
[----:B---3--:R-:W-:Y:S02]  /*2ca10*/  F2FP.BF16.F32.PACK_AB R24, R28, R2 ;  /* 0x000000021c18723e */ /* 0x008fe400000010ff */
[----:B----4-:R-:W-:Y:S02]  /*2ca20*/  F2FP.BF16.F32.PACK_AB R2, R0, R3 ;  /* 0x000000030002723e */ /* 0x010fe400000010ff */
[----:B------:R-:W-:-:S02]  /*2ca30*/  F2FP.BF16.F32.PACK_AB R0, R10, R8 ;  /* 0x000000080a00723e */ /* 0x000fc400000010ff */
[----:B------:R-:W-:Y:S02]  /*2ca40*/  F2FP.BF16.F32.PACK_AB R3, R9, R5 ;  /* 0x000000050903723e */ /* 0x000fe400000010ff */
[----:B--2---:R-:W-:Y:S02]  /*2ca50*/  F2FP.BF16.F32.PACK_AB R26, R26, R25 ;  /* 0x000000191a1a723e */ /* 0x004fe400000010ff */
[----:B------:R-:W-:-:S03]  /*2ca60*/  F2FP.BF16.F32.PACK_AB R25, R27, R29 ;  /* 0x0000001d1b19723e */ /* 0x000fc600000010ff */
        /* <DEDUP_REMOVED lines=660> */
[----:B------:R-:W2:Y:S04]  /*2f3b0*/  LDL.LU R13, [R1+0x3a0] ;  /* 0x0003a000010d7983 */ /* 0x000ea80000300800 */
[----:B------:R-:W2:Y:S04]  /*2f3c0*/  LDL.LU R12, [R1+0x440] ;  /* 0x00044000010c7983 */ /* 0x000ea80000300800 */
[----:B------:R-:W2:Y:S04]  /*2f3d0*/  LDL.LU R15, [R1+0x3d8] ;  /* 0x0003d800010f7983 */ /* 0x000ea80000300800 */
[----:B------:R-:W2:Y:S04]  /*2f3e0*/  LDL.LU R11, [R1+0x728] ;  /* 0x00072800010b7983 */ /* 0x000ea80000300800 */
[----:B------:R-:W2:Y:S04]  /*2f3f0*/  LDL.LU R6, [R1+0x3d0] ;  /* 0x0003d00001067983 */ /* 0x000ea80000300800 */
[----:B------:R-:W2:Y:S04]  /*2f400*/  LDL.LU R7, [R1+0x720] ;  /* 0x0007200001077983 */ /* 0x000ea80000300800 */
        /* <DEDUP_REMOVED lines=18> */
[----:B0-----:R-:W2:Y:S01]  /*2f530*/  LDL.LU R27, [R1+0x1e8] ;  /* 0x0001e800011b7983 */ /* 0x001ea20000300800 */
[----:B---3--:R-:W-:-:S03]  /*2f540*/  F2FP.BF16.F32.PACK_AB R26, R25, R26 ;  /* 0x0000001a191a723e */ /* 0x008fc600000010ff */
[----:B------:R-:W3:Y:S01]  /*2f550*/  LDL.LU R25, [R1+0x1640] ;  /* 0x0016400001197983 */ /* 0x000ee20000300800 */
[----:B----4-:R-:W-:Y:S02]  /*2f560*/  F2FP.BF16.F32.PACK_AB R24, R24, R29 ;  /* 0x0000001d1818723e */ /* 0x010fe400000010ff */
[----:B------:R-:W-:Y:S01]  /*2f570*/  F2FP.BF16.F32.PACK_AB R23, R28, R23 ;  /* 0x000000171c17723e */ /* 0x000fe200000010ff */
[----:B------:R-:W-:Y:S01]  /*2f580*/  STL [R1+0x1500], R26 ;  /* 0x0015001a01007387 */ /* 0x000fe20000100800 */
[----:B------:R-:W-:Y:S02]  /*2f590*/  F2FP.BF16.F32.PACK_AB R22, R2, R22 ;  /* 0x000000160216723e */ /* 0x000fe400000010ff */
[----:B------:R-:W-:Y:S02]  /*2f5a0*/  F2FP.BF16.F32.PACK_AB R21, R0, R21 ;  /* 0x000000150015723e */ /* 0x000fe400000010ff */
[----:B------:R-:W-:Y:S02]  /*2f5b0*/  F2FP.BF16.F32.PACK_AB R20, R3, R20 ;  /* 0x000000140314723e */ /* 0x000fe400000010ff */
[----:B------:R-:W-:-:S02]  /*2f5c0*/  F2FP.BF16.F32.PACK_AB R19, R10, R19 ;  /* 0x000000130a13723e */ /* 0x000fc400000010ff */
[----:B------:R-:W-:Y:S02]  /*2f5d0*/  F2FP.BF16.F32.PACK_AB R18, R8, R18 ;  /* 0x000000120812723e */ /* 0x000fe400000010ff */
[----:B------:R-:W-:Y:S02]  /*2f5e0*/  F2FP.BF16.F32.PACK_AB R17, R9, R17 ;  /* 0x000000110911723e */ /* 0x000fe400000010ff */
[----:B------:R-:W-:Y:S02]  /*2f5f0*/  F2FP.BF16.F32.PACK_AB R16, R5, R16 ;  /* 0x000000100510723e */ /* 0x000fe400000010ff */
[----:B--2---:R-:W-:Y:S02]  /*2f600*/  F2FP.BF16.F32.PACK_AB R0, R4, R14 ;  /* 0x0000000e0400723e */ /* 0x004fe400000010ff */
[----:B------:R-:W-:Y:S02]  /*2f610*/  F2FP.BF16.F32.PACK_AB R3, R13, R12 ;  /* 0x0000000c0d03723e */ /* 0x000fe400000010ff */
[----:B---3--:R-:W-:-:S05]  /*2f620*/  F2FP.BF16.F32.PACK_AB R25, R27, R25 ;  /* 0x000000191b19723e */ /* 0x008fca00000010ff */
        /* <DEDUP_REMOVED lines=10> */
[----:B------:R1:W-:Y:S04]  /*2f6d0*/  STL [R1+0x5c], R0 ;  /* 0x00005c0001007387 */ /* 0x0003e80000100800 */
[----:B------:R-:W-:Y:S04]  /*2f6e0*/  STL [R1+0x58], R3 ;  /* 0x0000580301007387 */ /* 0x000fe80000100800 */
[----:B0-----:R-:W2:Y:S01]  /*2f6f0*/  LDL.LU R16, [R1+0x160] ;  /* 0x0001600001107983 */ /* 0x001ea20000300800 */
[----:B------:R-:W-:-:S02]  /*2f700*/  F2FP.BF16.F32.PACK_AB R2, R15, R11 ;  /* 0x0000000b0f02723e */ /* 0x000fc400000010ff */
        /* <DEDUP_REMOVED lines=171> */
[----:B------:R0:W-:Y:S01]  /*301c0*/  STL [R1+0xa8], R16 ;  /* 0x0000a81001007387 */ /* 0x0001e20000100800 */
[----:B---3--:R-:W-:Y:S02]  /*301d0*/  F2FP.BF16.F32.PACK_AB R2, R28, R2 ;  /* 0x000000021c02723e */ /* 0x008fe400000010ff */
[----:B0-----:R-:W-:Y:S02]  /*301e0*/  F2FP.BF16.F32.PACK_AB R16, R21, R22 ;  /* 0x000000161510723e */ /* 0x001fe400000010ff */
[----:B----4-:R-:W-:Y:S02]  /*301f0*/  F2FP.BF16.F32.PACK_AB R0, R0, R3 ;  /* 0x000000030000723e */ /* 0x010fe400000010ff */
[----:B------:R-:W-:-:S02]  /*30200*/  F2FP.BF16.F32.PACK_AB R3, R10, R8 ;  /* 0x000000080a03723e */ /* 0x000fc400000010ff */
[----:B--2---:R-:W-:Y:S02]  /*30210*/  F2FP.BF16.F32.PACK_AB R18, R17, R18 ;  /* 0x000000121112723e */ /* 0x004fe400000010ff */
[----:B------:R-:W-:-:S03]  /*30220*/  F2FP.BF16.F32.PACK_AB R17, R19, R20 ;  /* 0x000000141311723e */ /* 0x000fc600000010ff */
[----:B------:R0:W-:Y:S04]  /*30230*/  STL [R1+0xa4], R18 ;  /* 0x0000a41201007387 */ /* 0x0001e80000100800 */
[----:B------:R1:W-:Y:S04]  /*30240*/  STL [R1+0xa0], R17 ;  /* 0x0000a01101007387 */ /* 0x0003e80000100800 */
[----:B------:R2:W-:Y:S01]  /*30250*/  STL [R1+0xbc], R16 ;  /* 0x0000bc1001007387 */ /* 0x0005e20000100800 */
[----:B0-----:R-:W-:Y:S02]  /*30260*/  F2FP.BF16.F32.PACK_AB R18, R23, R24 ;  /* 0x000000181712723e */ /* 0x001fe400000010ff */
[----:B-1----:R-:W-:-:S02]  /*30270*/  F2FP.BF16.F32.PACK_AB R17, R25, R26 ;  /* 0x0000001a1911723e */ /* 0x002fc400000010ff */
[----:B--2---:R-:W-:Y:S01]  /*30280*/  F2FP.BF16.F32.PACK_AB R16, R27, R29 ;  /* 0x0000001d1b10723e */ /* 0x004fe200000010ff */
[----:B------:R-:W-:Y:S04]  /*30290*/  STL [R1+0xb8], R18 ;  /* 0x0000b81201007387 */ /* 0x000fe80000100800 */
[----:B------:R-:W-:Y:S04]  /*302a0*/  STL [R1+0xb4], R17 ;  /* 0x0000b41101007387 */ /* 0x000fe80000100800 */
[----:B------:R-:W-:Y:S04]  /*302b0*/  STL [R1+0xb0], R16 ;  /* 0x0000b01001007387 */ /* 0x000fe80000100800 */
[----:B------:R0:W-:Y:S04]  /*302c0*/  STL [R1+0xcc], R2 ;  /* 0x0000cc0201007387 */ /* 0x0001e80000100800 */
[----:B------:R1:W-:Y:S04]  /*302d0*/  STL [R1+0xc8], R0 ;  /* 0x0000c80001007387 */ /* 0x0003e80000100800 */
[----:B------:R2:W-:Y:S01]  /*302e0*/  STL [R1+0xc4], R3 ;  /* 0x0000c40301007387 */ /* 0x0005e20000100800 */
[----:B0-----:R-:W-:-:S02]  /*302f0*/  F2FP.BF16.F32.PACK_AB R2, R9, R5 ;  /* 0x000000050902723e */ /* 0x001fc400000010ff */
[----:B-1----:R-:W-:Y:S02]  /*30300*/  F2FP.BF16.F32.PACK_AB R0, R4, R14 ;  /* 0x0000000e0400723e */ /* 0x002fe400000010ff */
[----:B--2---:R-:W-:Y:S01]  /*30310*/  F2FP.BF16.F32.PACK_AB R3, R13, R12 ;  /* 0x0000000c0d03723e */ /* 0x004fe200000010ff */
[----:B------:R0:W-:Y:S04]  /*30320*/  STL [R1+0xc0], R2 ;  /* 0x0000c00201007387 */ /* 0x0001e80000100800 */
[----:B------:R1:W-:Y:S04]  /*30330*/  STL [R1+0xdc], R0 ;  /* 0x0000dc0001007387 */ /* 0x0003e80000100800 */
[----:B------:R-:W-:Y:S01]  /*30340*/  STL [R1+0xd8], R3 ;  /* 0x0000d80301007387 */ /* 0x000fe20000100800 */
[----:B0-----:R-:W-:-:S03]  /*30350*/  F2FP.BF16.F32.PACK_AB R2, R15, R11 ;  /* 0x0000000b0f02723e */ /* 0x001fc600000010ff */
[----:B------:R-:W2:Y:S04]  /*30360*/  LDL.LU R15, [R1+0x17c] ;  /* 0x00017c00010f7983 */ /* 0x000ea80000300800 */
[----:B------:R-:W-:Y:S04]  /*30370*/  STL [R1+0xd4], R2 ;  /* 0x0000d40201007387 */ /* 0x000fe80000100800 */
[----:B------:R-:W3:Y:S01]  /*30380*/  LDL.LU R14, [R1+0x174] ;  /* 0x00017400010e7983 */ /* 0x000ee20000300800 */
[----:B-1----:R-:W-:-:S05]  /*30390*/  F2FP.BF16.F32.PACK_AB R0, R6, R7 ;  /* 0x000000070600723e */ /* 0x002fca00000010ff */
[----:B------:R-:W-:Y:S04]  /*303a0*/  STL [R1+0xd0], R0 ;  /* 0x0000d00001007387 */ /* 0x000fe80000100800 */
[----:B---3--:R0:W-:Y:S04]  /*303b0*/  STL [R1+0x15b0], R14 ;  /* 0x0015b00e01007387 */ /* 0x0081e80000100800 */
[----:B0-----:R-:W2:Y:S04]  /*303c0*/  LDL.LU R14, [R1+0xfc] ;  /* 0x0000fc00010e7983 */ /* 0x001ea80000300800 */
[----:B------:R-:W3:Y:S04]  /*303d0*/  LDL.LU R13, [R1+0x50c] ;  /* 0x00050c00010d7983 */ /* 0x000ee80000300800 */
[----:B---3--:R0:W-:Y:S04]  /*303e0*/  STL [R1+0x15ac], R13 ;  /* 0x0015ac0d01007387 */ /* 0x0081e80000100800 */
[----:B0-----:R-:W3:Y:S04]  /*303f0*/  LDL.LU R13, [R1+0xf4] ;  /* 0x0000f400010d7983 */ /* 0x001ee80000300800 */
[----:B------:R-:W4:Y:S04]  /*30400*/  LDL.LU R12, [R1+0x504] ;  /* 0x00050400010c7983 */ /* 0x000f280000300800 */
[----:B----4-:R0:W-:Y:S04]  /*30410*/  STL [R1+0x15a8], R12 ;  /* 0x0015a80c01007387 */ /* 0x0101e80000100800 */
[----:B0-----:R-:W4:Y:S04]  /*30420*/  LDL.LU R12, [R1+0x20c] ;  /* 0x00020c00010c7983 */ /* 0x001f280000300800 */
[----:B------:R-:W2:Y:S04]  /*30430*/  LDL.LU R11, [R1+0x5ac] ;  /* 0x0005ac00010b7983 */ /* 0x000ea80000300800 */
[----:B--2---:R0:W-:Y:S04]  /*30440*/  STL [R1+0x15a4], R11 ;  /* 0x0015a40b01007387 */ /* 0x0041e80000100800 */
        /* <DEDUP_REMOVED lines=47> */
[----:B------:R-:W2:Y:S04]  /*30740*/  LDL.LU R17, [R1+0x610] ;  /* 0x0006100001117983 */ /* 0x000ea80000300800 */
        /* <DEDUP_REMOVED lines=19> */
[----:B0-----:R-:W2:Y:S01]  /*30880*/  LDL.LU R17, [R1+0x1a4] ;  /* 0x0001a40001117983 */ /* 0x001ea20000300800 */
[----:B------:R-:W-:-:S03]  /*30890*/  F2FP.BF16.F32.PACK_AB R15, R14, R15 ;  /* 0x0000000f0e0f723e */ /* 0x000fc600000010ff */
[----:B--2---:R0:W-:Y:S04]  /*308a0*/  STL [R1+0x1580], R17 ;  /* 0x0015801101007387 */ /* 0x0041e80000100800 */
        /* <DEDUP_REMOVED lines=16> */
[----:B------:R-:W3:Y:S02]  /*309b0*/  LDL.LU R14, [R1+0x15b0] ;  /* 0x0015b000010e7983 */ /* 0x000ee40000300800 */
[----:B---3--:R-:W-:-:S02]  /*309c0*/  F2FP.BF16.F32.PACK_AB R14, R13, R14 ;  /* 0x0000000e0d0e723e */ /* 0x008fc400000010ff */
[----:B------:R-:W3:Y:S02]  /*309d0*/  LDL.LU R13, [R1+0x15ac] ;  /* 0x0015ac00010d7983 */ /* 0x000ee40000300800 */
[----:B---3--:R-:W-:Y:S02]  /*309e0*/  F2FP.BF16.F32.PACK_AB R13, R12, R13 ;  /* 0x0000000d0c0d723e */ /* 0x008fe400000010ff */
[----:B------:R-:W3:Y:S02]  /*309f0*/  LDL.LU R12, [R1+0x15a8] ;  /* 0x0015a800010c7983 */ /* 0x000ee40000300800 */
[----:B---3--:R-:W-:Y:S02]  /*30a00*/  F2FP.BF16.F32.PACK_AB R12, R11, R12 ;  /* 0x0000000c0b0c723e */ /* 0x008fe400000010ff */
        /* <DEDUP_REMOVED lines=14> */
[----:B------:R-:W4:Y:S02]  /*30af0*/  LDL.LU R4, [R1+0x1588] ;  /* 0x0015880001047983 */ /* 0x000f240000300800 */
[----:B----4-:R-:W-:Y:S02]  /*30b00*/  F2FP.BF16.F32.PACK_AB R4, R16, R4 ;  /* 0x000000041004723e */ /* 0x010fe400000010ff */
[----:B------:R-:W2:Y:S02]  /*30b10*/  LDL.LU R16, [R1+0x1584] ;  /* 0x0015840001107983 */ /* 0x000ea40000300800 */
[----:B--2---:R-:W-:Y:S02]  /*30b20*/  F2FP.BF16.F32.PACK_AB R16, R17, R16 ;  /* 0x000000101110723e */ /* 0x004fe400000010ff */
        /* <DEDUP_REMOVED lines=42> */
[----:B0-----:R-:W2:Y:S01]  /*30dd0*/  LDL.LU R16, [R1+0x152c] ;  /* 0x00152c0001107983 */ /* 0x001ea20000300800 */
[----:B------:R-:W-:Y:S02]  /*30de0*/  F2FP.BF16.F32.PACK_AB R19, R18, R19 ;  /* 0x000000131213723e */ /* 0x000fe400000010ff */
[----:B------:R-:W-:-:S02]  /*30df0*/  F2FP.BF16.F32.PACK_AB R21, R20, R21 ;  /* 0x000000151415723e */ /* 0x000fc400000010ff */
[----:B------:R-:W-:Y:S02]  /*30e00*/  F2FP.BF16.F32.PACK_AB R23, R22, R23 ;  /* 0x000000171617723e */ /* 0x000fe400000010ff */
[----:B------:R-:W-:Y:S02]  /*30e10*/  F2FP.BF16.F32.PACK_AB R25, R24, R25 ;  /* 0x000000191819723e */ /* 0x000fe400000010ff */
[----:B------:R-:W-:Y:S02]  /*30e20*/  F2FP.BF16.F32.PACK_AB R27, R26, R27 ;  /* 0x0000001b1a1b723e */ /* 0x000fe400000010ff */
[----:B------:R-:W-:Y:S02]  /*30e30*/  F2FP.BF16.F32.PACK_AB R28, R29, R28 ;  /* 0x0000001c1d1c723e */ /* 0x000fe400000010ff */
[----:B--2---:R-:W-:Y:S02]  /*30e40*/  F2FP.BF16.F32.PACK_AB R17, R16, R17 ;  /* 0x000000111011723e */ /* 0x004fe400000010ff */
[----:B------:R0:W5:Y:S04]  /*30e50*/  LDL.LU R16, [R1+0x1528] ;  /* 0x0015280001107983 */ /* 0x0001680000300800 */
[----:B------:R1:W-:Y:S04]  /*30e60*/  STL [R1+0x30], R17 ;  /* 0x0000301101007387 */ /* 0x0003e80000100800 */
[----:B-1----:R0:W5:Y:S04]  /*30e70*/  LDL.LU R17, [R1+0x1524] ;  /* 0x0015240001117983 */ /* 0x0021680000300800 */
        /* <DEDUP_REMOVED lines=15> */
[----:B------:R-:W2:Y:S01]  /*30f70*/  LDL.LU R29, [R1+0x14f8] ;  /* 0x0014f800011d7983 */ /* 0x000ea20000300800 */
[----:B------:R-:W-:-:S03]  /*30f80*/  F2FP.BF16.F32.PACK_AB R2, R2, R0 ;  /* 0x000000000202723e */ /* 0x000fc600000010ff */
[----:B------:R0:W-:Y:S01]  /*30f90*/  STL [R1+0x8], R28 ;  /* 0x0000081c01007387 */ /* 0x0001e20000100800 */
[----:B--2---:R-:W-:-:S05]  /*30fa0*/  F2FP.BF16.F32.PACK_AB R0, R3, R29 ;  /* 0x0000001d0300723e */ /* 0x004fca00000010ff */
[----:B------:R0:W-:Y:S04]  /*30fb0*/  STL [R1], R0 ;  /* 0x0000000001007387 */ /* 0x0001e80000100800 */
[----:B------:R0:W-:Y:S02]  /*30fc0*/  STL [R1+0x4], R2 ;  /* 0x0000040201007387 */ /* 0x0001e40000100800 */
.L_x_0:
[----:B------:R-:W-:Y:S01]  /*30fd0*/  STL.64 [R1+0x1938], R10 ;  /* 0x0019380a01007387 */ /* 0x000fe20000100a00 */
[----:B0-----:R-:W0:Y:S01]  /*30fe0*/  S2R R2, SR_TID.X ;  /* 0x0000000000027919 */ /* 0x001e220000002100 */
[----:B------:R-:W1:Y:S01]  /*30ff0*/  S2UR UR5, SR_CgaCtaId ;  /* 0x00000000000579c3 */ /* 0x000e620000008800 */
[----:B------:R-:W-:Y:S01]  /*31000*/  UMOV UR4, 0x400 ;  /* 0x0000040000047882 */ /* 0x000fe20000000000 */
[----:B------:R-:W-:Y:S01]  /*31010*/  ULDC.64 UR10, c[0x0][0x228] ;  /* 0x00008a00000a7ab9 */ /* 0x000fe20000000a00 */
[----:B------:R2:W-:Y:S01]  /*31020*/  STL.64 [R1+0x1930], R8 ;  /* 0x0019300801007387 */ /* 0x0005e20000100a00 */
[----:B------:R-:W-:Y:S01]  /*31030*/  ULDC.64 UR6, c[0x0][0x220] ;  /* 0x0000880000067ab9 */ /* 0x000fe20000000a00 */
        /* <DEDUP_REMOVED lines=9> */
[----:B--2---:R-:W2:Y:S04]  /*310d0*/  LDL.LU R8, [R1] ;  /* 0x0000000001087983 */ /* 0x004ea80000300800 */
[----:B------:R-:W2:Y:S04]  /*310e0*/  LDL.LU R9, [R1+0x4] ;  /* 0x0000040001097983 */ /* 0x000ea80000300800 */
[----:B------:R-:W2:Y:S04]  /*310f0*/  LDL.LU R10, [R1+0x8] ;  /* 0x00000800010a7983 */ /* 0x000ea80000300800 */
[----:B------:R-:W2:Y:S04]  /*31100*/  LDL.LU R11, [R1+0xc] ;  /* 0x00000c00010b7983 */ /* 0x000ea80000300800 */
[----:B------:R-:W-:Y:S04]  /*31110*/  STL.64 [R1+0x1928], R14 ;  /* 0x0019280e01007387 */ /* 0x000fe80000100a00 */
[----:B------:R-:W-:Y:S04]  /*31120*/  STL.64 [R1+0x1920], R12 ;  /* 0x0019200c01007387 */ /* 0x000fe80000100a00 */
[----:B-----5:R-:W-:Y:S04]  /*31130*/  STL.64 [R1+0x18f8], R18 ;  /* 0x0018f81201007387 */ /* 0x020fe80000100a00 */
[----:B------:R3:W-:Y:S04]  /*31140*/  STL.64 [R1+0x18f0], R16 ;  /* 0x0018f01001007387 */ /* 0x0007e80000100a00 */
[----:B---3--:R-:W3:Y:S04]  /*31150*/  LDL.LU R16, [R1+0x10] ;  /* 0x0000100001107983 */ /* 0x008ee80000300800 */
[----:B------:R-:W3:Y:S04]  /*31160*/  LDL.LU R17, [R1+0x14] ;  /* 0x0000140001117983 */ /* 0x000ee80000300800 */
[----:B------:R-:W3:Y:S04]  /*31170*/  LDL.LU R18, [R1+0x18] ;  /* 0x0000180001127983 */ /* 0x000ee80000300800 */
[----:B------:R-:W3:Y:S04]  /*31180*/  LDL.LU R19, [R1+0x1c] ;  /* 0x00001c0001137983 */ /* 0x000ee80000300800 */
[----:B------:R-:W4:Y:S04]  /*31190*/  LDL.LU R12, [R1+0x40] ;  /* 0x00004000010c7983 */ /* 0x000f280000300800 */
[----:B------:R-:W4:Y:S04]  /*311a0*/  LDL.LU R13, [R1+0x44] ;  /* 0x00004400010d7983 */ /* 0x000f280000300800 */
[----:B------:R-:W4:Y:S04]  /*311b0*/  LDL.LU R14, [R1+0x48] ;  /* 0x00004800010e7983 */ /* 0x000f280000300800 */
[----:B------:R-:W4:Y:S04]  /*311c0*/  LDL.LU R15, [R1+0x4c] ;  /* 0x00004c00010f7983 */ /* 0x000f280000300800 */
[----:B------:R-:W-:Y:S04]  /*311d0*/  STL.64 [R1+0x18e8], R22 ;  /* 0x0018e81601007387 */ /* 0x000fe80000100a00 */
[----:B------:R1:W-:Y:S04]  /*311e0*/  STL.64 [R1+0x18e0], R20 ;  /* 0x0018e01401007387 */ /* 0x0003e80000100a00 */
[----:B-1----:R-:W3:Y:S04]  /*311f0*/  LDL.LU R20, [R1+0x20] ;  /* 0x0000200001147983 */ /* 0x002ee80000300800 */
[----:B------:R-:W3:Y:S04]  /*31200*/  LDL.LU R21, [R1+0x24] ;  /* 0x0000240001157983 */ /* 0x000ee80000300800 */
[----:B------:R-:W3:Y:S04]  /*31210*/  LDL.LU R22, [R1+0x28] ;  /* 0x0000280001167983 */ /* 0x000ee80000300800 */
[----:B------:R-:W3:Y:S04]  /*31220*/  LDL.LU R23, [R1+0x2c] ;  /* 0x00002c0001177983 */ /* 0x000ee80000300800 */
[----:B------:R-:W-:Y:S04]  /*31230*/  STL.64 [R1+0x18d8], R26 ;  /* 0x0018d81a01007387 */ /* 0x000fe80000100a00 */
[----:B------:R1:W-:Y:S04]  /*31240*/  STL.64 [R1+0x18d0], R24 ;  /* 0x0018d01801007387 */ /* 0x0003e80000100a00 */
[----:B-1----:R-:W3:Y:S04]  /*31250*/  LDL.LU R24, [R1+0x30] ;  /* 0x0000300001187983 */ /* 0x002ee80000300800 */
[----:B------:R-:W3:Y:S04]  /*31260*/  LDL.LU R25, [R1+0x34] ;  /* 0x0000340001197983 */ /* 0x000ee80000300800 */
[----:B------:R-:W3:Y:S04]  /*31270*/  LDL.LU R26, [R1+0x38] ;  /* 0x00003800011a7983 */ /* 0x000ee80000300800 */
[----:B------:R-:W3:Y:S01]  /*31280*/  LDL.LU R27, [R1+0x3c] ;  /* 0x00003c00011b7983 */ /* 0x000ee20000300800 */
[C---:B0-----:R-:W-:Y:S01]  /*31290*/  IMAD.SHL.U32 R3, R2.reuse, 0x10, RZ ;  /* 0x0000001002037824 */ /* 0x041fe200078e00ff */
[----:B------:R-:W-:Y:S01]  /*312a0*/  ULEA UR4, UR5, UR4, 0x18 ;  /* 0x0000000405047291 */ /* 0x000fe2000f8ec03f */
[----:B------:R-:W-:Y:S01]  /*312b0*/  IMAD.SHL.U32 R0, R2, 0x20, RZ ;  /* 0x0000002002007824 */ /* 0x000fe200078e00ff */
[----:B------:R-:W-:Y:S02]  /*312c0*/  STL [R1+0x17bc], R28 ;  /* 0x0017bc1c01007387 */ /* 0x000fe40000100800 */
[----:B------:R-:W-:-:S02]  /*312d0*/  LOP3.LUT R3, R3, 0xf0, RZ, 0xc0, !PT ;  /* 0x000000f003037812 */ /* 0x000fc400078ec0ff */
[----:B------:R-:W-:-:S04]  /*312e0*/  LOP3.LUT R0, R0, 0x200, RZ, 0xc0, !PT ;  /* 0x0000020000007812 */ /* 0x000fc800078ec0ff */
[----:B------:R-:W-:Y:S02]  /*312f0*/  IADD3 R0, R0, UR4, R3 ;  /* 0x0000000400007c10 */ /* 0x000fe4000fffe003 */
[C---:B------:R-:W-:Y:S02]  /*31300*/  LOP3.LUT R3, R2.reuse, 0x20, RZ, 0xc0, !PT ;  /* 0x0000002002037812 */ /* 0x040fe400078ec0ff */
[----:B------:R-:W-:-:S03]  /*31310*/  LOP3.LUT R2, R2, 0x3f, RZ, 0xc0, !PT ;  /* 0x0000003f02027812 */ /* 0x000fc600078ec0ff */
[----:B------:R-:W-:Y:S01]  /*31320*/  IMAD R0, R3, 0x8, R0 ;  /* 0x0000000803007824 */ /* 0x000fe200078e0200 */
[----:B------:R-:W-:Y:S01]  /*31330*/  BAR.SYNC.DEFER_BLOCKING 0x0 ;  /* 0x0000000000007b1d */ /* 0x000fe20000010000 */
[----:B------:R-:W-:-:S07]  /*31340*/  LEA R2, R2, UR4, 0x4 ;  /* 0x0000000402027c11 */ /* 0x000fce000f8e20ff */
[----:B------:R-:W0:Y:S01]  /*31350*/  LDC R3, c[0x0][0x244] ;  /* 0x00009100ff037b82 */ /* 0x000e220000000800 */
[----:B------:R-:W-:Y:S01]  /*31360*/  ULDC UR4, c[0x0][0x244] ;  /* 0x0000910000047ab9 */ /* 0x000fe20000000800 */
[----:B--2---:R-:W-:Y:S06]  /*31370*/  STSM.16.M88.4 [R0], R8 ;  /* 0x0000000800007844 */ /* 0x004fec0000000200 */
[----:B------:R-:W-:Y:S06]  /*31380*/  BAR.SYNC.DEFER_BLOCKING 0x0 ;  /* 0x0000000000007b1d */ /* 0x000fec0000010000 */
[----:B------:R-:W1:Y:S02]  /*31390*/  LDS.128 R8, [R2] ;  /* 0x0000000002087984 */ /* 0x000e640000000c00 */
[----:B------:R-:W-:Y:S06]  /*313a0*/  BAR.SYNC.DEFER_BLOCKING 0x0 ;  /* 0x0000000000007b1d */ /* 0x000fec0000010000 */
[----:B-1----:R-:W-:Y:S04]  /*313b0*/  STL.64 [R1+0xe0], R8 ;  /* 0x0000e00801007387 */ /* 0x002fe80000100a00 */
[----:B------:R1:W-:Y:S04]  /*313c0*/  STL.64 [R1+0xe8], R10 ;  /* 0x0000e80a01007387 */ /* 0x0003e80000100a00 */
[----:B-1----:R-:W2:Y:S04]  /*313d0*/  LDL.LU.64 R10, [R1+0x1938] ;  /* 0x00193800010a7983 */ /* 0x002ea80000300a00 */
[----:B------:R-:W2:Y:S04]  /*313e0*/  LDL.LU.64 R8, [R1+0x1930] ;  /* 0x0019300001087983 */ /* 0x000ea80000300a00 */
[----:B----4-:R-:W-:Y:S01]  /*313f0*/  STSM.16.M88.4 [R0], R12 ;  /* 0x0000000c00007844 */ /* 0x010fe20000000200 */
[----:B------:R-:W-:Y:S06]  /*31400*/  BAR.SYNC.DEFER_BLOCKING 0x0 ;  /* 0x0000000000007b1d */ /* 0x000fec0000010000 */
[----:B------:R-:W1:Y:S02]  /*31410*/  LDS.128 R12, [R2] ;  /* 0x00000000020c7984 */ /* 0x000e640000000c00 */
[----:B------:R-:W-:Y:S06]  /*31420*/  BAR.SYNC.DEFER_BLOCKING 0x0 ;  /* 0x0000000000007b1d */ /* 0x000fec0000010000 */
[----:B---3--:R-:W-:Y:S02]  /*31430*/  STSM.16.M88.4 [R0], R24 ;  /* 0x0000001800007844 */ /* 0x008fe40000000200 */
[----:B------:R-:W-:Y:S06]  /*31440*/  BAR.SYNC.DEFER_BLOCKING 0x0 ;  /* 0x0000000000007b1d */ /* 0x000fec0000010000 */
[----:B-1----:R-:W-:Y:S04]  /*31450*/  STL.64 [R1+0x40], R12 ;  /* 0x0000400c01007387 */ /* 0x002fe80000100a00 */
[----:B------:R1:W-:Y:S04]  /*31460*/  STL.64 [R1+0x48], R14 ;  /* 0x0000480e01007387 */ /* 0x0003e80000100a00 */
[----:B------:R-:W3:Y:S01]  /*31470*/  LDS.128 R24, [R2] ;  /* 0x0000000002187984 */ /* 0x000ee20000000c00 */
[----:B------:R-:W-:Y:S06]  /*31480*/  BAR.SYNC.DEFER_BLOCKING 0x0 ;  /* 0x0000000000007b1d */ /* 0x000fec0000010000 */
[----:B-1----:R-:W4:Y:S04]  /*31490*/  LDL.LU.64 R14, [R1+0x1928] ;  /* 0x00192800010e7983 */ /* 0x002f280000300a00 */
[----:B------:R-:W4:Y:S04]  /*314a0*/  LDL.LU.64 R12, [R1+0x1920] ;  /* 0x00192000010c7983 */ /* 0x000f280000300a00 */
[----:B------:R-:W-:Y:S01]  /*314b0*/  STSM.16.M88.4 [R0], R20 ;  /* 0x0000001400007844 */ /* 0x000fe20000000200 */
[----:B------:R-:W-:Y:S06]  /*314c0*/  BAR.SYNC.DEFER_BLOCKING 0x0 ;  /* 0x0000000000007b1d */ /* 0x000fec0000010000 */
[----:B---3--:R-:W-:Y:S04]  /*314d0*/  STL.64 [R1+0x30], R24 ;  /* 0x0000301801007387 */ /* 0x008fe80000100a00 */
[----:B------:R-:W-:Y:S04]  /*314e0*/  STL.64 [R1+0x38], R26 ;  /* 0x0000381a01007387 */ /* 0x000fe80000100a00 */
[----:B------:R-:W1:Y:S01]  /*314f0*/  LDS.128 R20, [R2] ;  /* 0x0000000002147984 */ /* 0x000e620000000c00 */
[----:B------:R-:W-:Y:S06]  /*31500*/  BAR.SYNC.DEFER_BLOCKING 0x0 ;  /* 0x0000000000007b1d */ /* 0x000fec0000010000 */
[----:B------:R-:W-:Y:S02]  /*31510*/  STSM.16.M88.4 [R0], R16 ;  /* 0x0000001000007844 */ /* 0x000fe40000000200 */
[----:B------:R-:W-:Y:S01]  /*31520*/  BAR.SYNC.DEFER_BLOCKING 0x0 ;  /* 0x0000000000007b1d */ /* 0x000fe20000010000 */
[----:B-1----:R-:W-:-:S05]  /*31530*/  IMAD.MOV.U32 R28, RZ, RZ, R23 ;  /* 0x000000ffff1c7224 */ /* 0x002fca00078e0017 */
[----:B------:R1:W-:Y:S04]  /*31540*/  STL.64 [R1+0x20], R20 ;  /* 0x0000201401007387 */ /* 0x0003e80000100a00 */
[----:B------:R-:W-:Y:S04]  /*31550*/  STL [R1+0x28], R22 ;  /* 0x0000281601007387 */ /* 0x000fe80000100800 */
[----:B------:R-:W-:Y:S04]  /*31560*/  STL [R1+0x17c0], R28 ;  /* 0x0017c01c01007387 */ /* 0x000fe80000100800 */
[----:B-1----:R-:W3:Y:S04]  /*31570*/  LDL.LU R20, [R1+0xd0] ;  /* 0x0000d00001147983 */ /* 0x002ee80000300800 */
[----:B------:R-:W1:Y:S01]  /*31580*/  LDS.128 R16, [R2] ;  /* 0x0000000002107984 */ /* 0x000e620000000c00 */
[----:B------:R-:W-:Y:S06]  /*31590*/  BAR.SYNC.DEFER_BLOCKING 0x0 ;  /* 0x0000000000007b1d */ /* 0x000fec0000010000 */
[----:B------:R-:W-:Y:S02]  /*315a0*/  STSM.16.M88.4 [R0], R4 ;  /* 0x0000000400007844 */ /* 0x000fe40000000200 */
[----:B------:R-:W-:Y:S06]  /*315b0*/  BAR.SYNC.DEFER_BLOCKING 0x0 ;  /* 0x0000000000007b1d */ /* 0x000fec0000010000 */
[----:B------:R-:W0:Y:S02]  /*315c0*/  LDS.128 R4, [R2] ;  /* 0x0000000002047984 */ /* 0x000e240000000c00 */
[----:B------:R-:W-:Y:S06]  /*315d0*/  BAR.SYNC.DEFER_BLOCKING 0x0 ;  /* 0x0000000000007b1d */ /* 0x000fec0000010000 */
[----:B-1----:R1:W-:Y:S04]  /*315e0*/  STL.64 [R1], R16 ;  /* 0x0000001001007387 */ /* 0x0023e80000100a00 */
[----:B------:R-:W-:Y:S04]  /*315f0*/  STL.64 [R1+0x8], R18 ;  /* 0x0000081201007387 */ /* 0x000fe80000100a00 */
[----:B------:R-:W3:Y:S04]  /*31600*/  LDL.LU R21, [R1+0xd4] ;  /* 0x0000d40001157983 */ /* 0x000ee80000300800 */
[----:B------:R-:W3:Y:S04]  /*31610*/  LDL.LU R22, [R1+0xd8] ;  /* 0x0000d80001167983 */ /* 0x000ee80000300800 */
[----:B------:R-:W3:Y:S04]  /*31620*/  LDL.LU R23, [R1+0xdc] ;  /* 0x0000dc0001177983 */ /* 0x000ee80000300800 */
[----:B--2---:R-:W-:Y:S04]  /*31630*/  STSM.16.M88.4 [R0], R8 ;  /* 0x0000000800007844 */ /* 0x004fe80000000200 */
[----:B0-----:R-:W-:Y:S04]  /*31640*/  STL.64 [R1+0xf0], R4 ;  /* 0x0000f00401007387 */ /* 0x001fe80000100a00 */
[----:B------:R-:W-:Y:S01]  /*31650*/  STL.64 [R1+0xf8], R6 ;  /* 0x0000f80601007387 */ /* 0x000fe20000100a00 */
[----:B------:R-:W-:Y:S06]  /*31660*/  BAR.SYNC.DEFER_BLOCKING 0x0 ;  /* 0x0000000000007b1d */ /* 0x000fec0000010000 */
[----:B-1----:R-:W2:Y:S04]  /*31670*/  LDL.LU R16, [R1+0xa0] ;  /* 0x0000a00001107983 */ /* 0x002ea80000300800 */
[----:B------:R-:W0:Y:S01]  /*31680*/  LDS.128 R4, [R2] ;  /* 0x0000000002047984 */ /* 0x000e220000000c00 */
[----:B------:R-:W-:Y:S06]  /*31690*/  BAR.SYNC.DEFER_BLOCKING 0x0 ;  /* 0x0000000000007b1d */ /* 0x000fec0000010000 */
[----:B0-----:R-:W-:Y:S04]  /*316a0*/  STL.64 [R1+0x10], R4 ;  /* 0x0000100401007387 */ /* 0x001fe80000100a00 */
[----:B------:R-:W-:Y:S04]  /*316b0*/  STL.64 [R1+0x18], R6 ;  /* 0x0000180601007387 */ /* 0x000fe80000100a00 */
[----:B------:R-:W2:Y:S04]  /*316c0*/  LDL.LU R17, [R1+0xa4] ;  /* 0x0000a40001117983 */ /* 0x000ea80000300800 */
[----:B------:R-:W3:Y:S04]  /*316d0*/  LDL.LU R18, [R1+0xa8] ;  /* 0x0000a80001127983 */ /* 0x000ee80000300800 */
[----:B------:R-:W3:Y:S04]  /*316e0*/  LDL.LU R19, [R1+0xac] ;  /* 0x0000ac0001137983 */ /* 0x000ee80000300800 */
[----:B----4-:R-:W-:Y:S01]  /*316f0*/  STSM.16.M88.4 [R0], R12 ;  /* 0x0000000c00007844 */ /* 0x010fe20000000200 */
[----:B------:R-:W-:Y:S06]  /*31700*/  BAR.SYNC.DEFER_BLOCKING 0x0 ;  /* 0x0000000000007b1d */ /* 0x000fec0000010000 */
[----:B------:R-:W0:Y:S02]  /*31710*/  LDS.128 R4, [R2] ;  /* 0x0000000002047984 */ /* 0x000e240000000c00 */
[----:B------:R-:W-:Y:S06]  /*31720*/  BAR.SYNC.DEFER_BLOCKING 0x0 ;  /* 0x0000000000007b1d */ /* 0x000fec0000010000 */
[----:B---3--:R-:W-:Y:S04]  /*31730*/  STL.64 [R1+0x1908], R18 ;  /* 0x0019081201007387 */ /* 0x008fe80000100a00 */
[----:B--2---:R1:W-:Y:S04]  /*31740*/  STL.64 [R1+0x1900], R16 ;  /* 0x0019001001007387 */ /* 0x0043e80000100a00 */
[----:B-1----:R-:W2:Y:S04]  /*31750*/  LDL.LU R16, [R1+0xc0] ;  /* 0x0000c00001107983 */ /* 0x002ea80000300800 */
[----:B------:R-:W2:Y:S04]  /*31760*/  LDL.LU R17, [R1+0xc4] ;  /* 0x0000c40001117983 */ /* 0x000ea80000300800 */
[----:B------:R-:W3:Y:S04]  /*31770*/  LDL.LU R18, [R1+0xc8] ;  /* 0x0000c80001127983 */ /* 0x000ee80000300800 */
[----:B------:R-:W3:Y:S04]  /*31780*/  LDL.LU R19, [R1+0xcc] ;  /* 0x0000cc0001137983 */ /* 0x000ee80000300800 */
[----:B------:R-:W-:Y:S01]  /*31790*/  STSM.16.M88.4 [R0], R20 ;  /* 0x0000001400007844 */ /* 0x000fe20000000200 */
[----:B------:R-:W-:Y:S06]  /*317a0*/  BAR.SYNC.DEFER_BLOCKING 0x0 ;  /* 0x0000000000007b1d */ /* 0x000fec0000010000 */
[----:B---3--:R-:W-:Y:S04]  /*317b0*/  STL.64 [R1+0x1918], R18 ;  /* 0x0019181201007387 */ /* 0x008fe80000100a00 */
[----:B--2---:R-:W-:Y:S04]  /*317c0*/  STL.64 [R1+0x1910], R16 ;  /* 0x0019101001007387 */ /* 0x004fe80000100a00 */
[----:B------:R-:W1:Y:S04]  /*317d0*/  LDS.128 R16, [R2] ;  /* 0x0000000002107984 */ /* 0x000e680000000c00 */
[----:B------:R-:W2:Y:S04]  /*317e0*/  LDL.LU R24, [R1+0xb0] ;  /* 0x0000b00001187983 */ /* 0x000ea80000300800 */
[----:B------:R-:W2:Y:S04]  /*317f0*/  LDL.LU R25, [R1+0xb4] ;  /* 0x0000b40001197983 */ /* 0x000ea80000300800 */
[----:B------:R-:W2:Y:S04]  /*31800*/  LDL.LU R26, [R1+0xb8] ;  /* 0x0000b800011a7983 */ /* 0x000ea80000300800 */
[----:B------:R-:W2:Y:S04]  /*31810*/  LDL.LU R27, [R1+0xbc] ;  /* 0x0000bc00011b7983 */ /* 0x000ea80000300800 */
[----:B0-----:R0:W-:Y:S04]  /*31820*/  STL [R1+0x17e8], R4 ;  /* 0x0017e80401007387 */ /* 0x0011e80000100800 */
[----:B------:R3:W-:Y:S04]  /*31830*/  STL [R1+0x17d8], R5 ;  /* 0x0017d80501007387 */ /* 0x0007e80000100800 */
[----:B------:R4:W-:Y:S04]  /*31840*/  STL [R1+0x17c8], R6 ;  /* 0x0017c80601007387 */ /* 0x0009e80000100800 */
[----:B------:R1:W-:Y:S04]  /*31850*/  STL [R1+0x17b4], R7 ;  /* 0x0017b40701007387 */ /* 0x0003e80000100800 */
[----:B0-----:R-:W2:Y:S04]  /*31860*/  LDL.LU R4, [R1+0x90] ;  /* 0x0000900001047983 */ /* 0x001ea80000300800 */
[----:B---3--:R-:W3:Y:S04]  /*31870*/  LDL.LU R5, [R1+0x94] ;  /* 0x0000940001057983 */ /* 0x008ee80000300800 */
[----:B----4-:R-:W3:Y:S04]  /*31880*/  LDL.LU R6, [R1+0x98] ;  /* 0x0000980001067983 */ /* 0x010ee80000300800 */
        /* <DEDUP_REMOVED lines=13> */
[----:B------:R-:W-:Y:S04]  /*31960*/  STL.64 [R1+0xd0], R16 ;  /* 0x0000d01001007387 */ /* 0x000fe80000100a00 */
[----:B------:R0:W-:Y:S01]  /*31970*/  STL.64 [R1+0xd8], R18 ;  /* 0x0000d81201007387 */ /* 0x0001e20000100a00 */
[----:B------:R-:W-:Y:S06]  /*31980*/  BAR.SYNC.DEFER_BLOCKING 0x0 ;  /* 0x0000000000007b1d */ /* 0x000fec0000010000 */
[----:B0-----:R-:W2:Y:S04]  /*31990*/  LDL.LU.64 R18, [R1+0x1918] ;  /* 0x0019180001127983 */ /* 0x001ea80000300a00 */
[----:B------:R-:W2:Y:S04]  /*319a0*/  LDL.LU.64 R16, [R1+0x1910] ;  /* 0x0019100001107983 */ /* 0x000ea80000300a00 */
[----:B--2---:R-:W-:Y:S01]  /*319b0*/  STSM.16.M88.4 [R0], R16 ;  /* 0x0000001000007844 */ /* 0x004fe20000000200 */
[----:B------:R-:W-:Y:S06]  /*319c0*/  BAR.SYNC.DEFER_BLOCKING 0x0 ;  /* 0x0000000000007b1d */ /* 0x000fec0000010000 */
[----:B------:R-:W0:Y:S02]  /*319d0*/  LDS.128 R16, [R2] ;  /* 0x0000000002107984 */ /* 0x000e240000000c00 */
[----:B------:R-:W-:Y:S06]  /*319e0*/  BAR.SYNC.DEFER_BLOCKING 0x0 ;  /* 0x0000000000007b1d */ /* 0x000fec0000010000 */
[----:B0-----:R-:W-:Y:S04]  /*319f0*/  STL.64 [R1+0xc0], R16 ;  /* 0x0000c01001007387 */ /* 0x001fe80000100a00 */
[----:B------:R0:W-:Y:S04]  /*31a00*/  STL.64 [R1+0xc8], R18 ;  /* 0x0000c81201007387 */ /* 0x0001e80000100a00 */
[----:B0-----:R-:W2:Y:S04]  /*31a10*/  LDL.LU.64 R18, [R1+0x1908] ;  /* 0x0019080001127983 */ /* 0x001ea80000300a00 */
[----:B------:R-:W2:Y:S04]  /*31a20*/  LDL.LU.64 R16, [R1+0x1900] ;  /* 0x0019000001107983 */ /* 0x000ea80000300a00 */
[----:B------:R-:W-:Y:S01]  /*31a30*/  STSM.16.M88.4 [R0], R24 ;  /* 0x0000001800007844 */ /* 0x000fe20000000200 */
[----:B------:R-:W-:Y:S06]  /*31a40*/  BAR.SYNC.DEFER_BLOCKING 0x0 ;  /* 0x0000000000007b1d */ /* 0x000fec0000010000 */
[----:B------:R-:W0:Y:S02]  /*31a50*/  LDS.128 R24, [R2] ;  /* 0x0000000002187984 */ /* 0x000e240000000c00 */
[----:B------:R-:W-:Y:S06]  /*31a60*/  BAR.SYNC.DEFER_BLOCKING 0x0 ;  /* 0x0000000000007b1d */ /* 0x000fec0000010000 */
[----:B0-----:R0:W-:Y:S04]  /*31a70*/  STL.64 [R1+0xb0], R24 ;  /* 0x0000b01801007387 */ /* 0x0011e80000100a00 */
[----:B------:R1:W-:Y:S04]  /*31a80*/  STL.64 [R1+0xb8], R26 ;  /* 0x0000b81a01007387 */ /* 0x0003e80000100a00 */
[----:B0-----:R-:W4:Y:S04]  /*31a90*/  LDL.LU R24, [R1+0x50] ;  /* 0x0000500001187983 */ /* 0x001f280000300800 */
[----:B------:R-:W4:Y:S04]  /*31aa0*/  LDL.LU R25, [R1+0x54] ;  /* 0x0000540001197983 */ /* 0x000f280000300800 */
[----:B-1----:R-:W4:Y:S04]  /*31ab0*/  LDL.LU R26, [R1+0x58] ;  /* 0x00005800011a7983 */ /* 0x002f280000300800 */
[----:B------:R-:W4:Y:S04]  /*31ac0*/  LDL.LU R27, [R1+0x5c] ;  /* 0x00005c00011b7983 */ /* 0x000f280000300800 */
        /* <DEDUP_REMOVED lines=8> */
[----:B---3--:R-:W-:Y:S01]  /*31b50*/  STSM.16.M88.4 [R0], R4 ;  /* 0x0000000400007844 */ /* 0x008fe20000000200 */
[----:B------:R-:W-:Y:S06]  /*31b60*/  BAR.SYNC.DEFER_BLOCKING 0x0 ;  /* 0x0000000000007b1d */ /* 0x000fec0000010000 */
[----:B------:R-:W0:Y:S02]  /*31b70*/  LDS.128 R4, [R2] ;  /* 0x0000000002047984 */ /* 0x000e240000000c00 */
[----:B------:R-:W-:Y:S06]  /*31b80*/  BAR.SYNC.DEFER_BLOCKING 0x0 ;  /* 0x0000000000007b1d */ /* 0x000fec0000010000 */
[----:B----4-:R-:W-:Y:S04]  /*31b90*/  STSM.16.M88.4 [R0], R12 ;  /* 0x0000000c00007844 */ /* 0x010fe80000000200 */
[----:B0-----:R-:W-:Y:S04]  /*31ba0*/  STL.64 [R1+0x90], R4 ;  /* 0x0000900401007387 */ /* 0x001fe80000100a00 */
[----:B------:R-:W-:Y:S01]  /*31bb0*/  STL.64 [R1+0x98], R6 ;  /* 0x0000980601007387 */ /* 0x000fe20000100a00 */
[----:B------:R-:W-:Y:S06]  /*31bc0*/  BAR.SYNC.DEFER_BLOCKING 0x0 ;  /* 0x0000000000007b1d */ /* 0x000fec0000010000 */
[----:B------:R-:W0:Y:S02]  /*31bd0*/  LDS.128 R4, [R2] ;  /* 0x0000000002047984 */ /* 0x000e240000000c00 */
[----:B------:R-:W-:Y:S06]  /*31be0*/  BAR.SYNC.DEFER_BLOCKING 0x0 ;  /* 0x0000000000007b1d */ /* 0x000fec0000010000 */
[----:B------:R-:W-:Y:S04]  /*31bf0*/  STSM.16.M88.4 [R0], R8 ;  /* 0x0000000800007844 */ /* 0x000fe80000000200 */
[----:B0-----:R-:W-:Y:S04]  /*31c00*/  STL.64 [R1+0x80], R4 ;  /* 0x0000800401007387 */ /* 0x001fe80000100a00 */
[----:B------:R-:W-:Y:S01]  /*31c10*/  STL.64 [R1+0x88], R6 ;  /* 0x0000880601007387 */ /* 0x000fe20000100a00 */
[----:B------:R-:W-:Y:S06]  /*31c20*/  BAR.SYNC.DEFER_BLOCKING 0x0 ;  /* 0x0000000000007b1d */ /* 0x000fec0000010000 */
[----:B------:R-:W0:Y:S02]  /*31c30*/  LDS.128 R4, [R2] ;  /* 0x0000000002047984 */ /* 0x000e240000000c00 */
[----:B------:R-:W-:Y:S06]  /*31c40*/  BAR.SYNC.DEFER_BLOCKING 0x0 ;  /* 0x0000000000007b1d */ /* 0x000fec0000010000 */
[----:B------:R-:W-:Y:S02]  /*31c50*/  STSM.16.M88.4 [R0], R20 ;  /* 0x0000001400007844 */ /* 0x000fe40000000200 */
[----:B------:R-:W-:Y:S06]  /*31c60*/  BAR.SYNC.DEFER_BLOCKING 0x0 ;  /* 0x0000000000007b1d */ /* 0x000fec0000010000 */
[----:B------:R-:W1:Y:S02]  /*31c70*/  LDS.128 R20, [R2] ;  /* 0x0000000002147984 */ /* 0x000e640000000c00 */
[----:B------:R-:W-:Y:S06]  /*31c80*/  BAR.SYNC.DEFER_BLOCKING 0x0 ;  /* 0x0000000000007b1d */ /* 0x000fec0000010000 */
[----:B------:R-:W-:Y:S02]  /*31c90*/  STSM.16.M88.4 [R0], R24 ;  /* 0x0000001800007844 */ /* 0x000fe40000000200 */
[----:B------:R-:W-:Y:S06]  /*31ca0*/  BAR.SYNC.DEFER_BLOCKING 0x0 ;  /* 0x0000000000007b1d */ /* 0x000fec0000010000 */
[----:B------:R-:W3:Y:S02]  /*31cb0*/  LDS.128 R24, [R2] ;  /* 0x0000000002187984 */ /* 0x000ee40000000c00 */
[----:B------:R-:W-:Y:S06]  /*31cc0*/  BAR.SYNC.DEFER_BLOCKING 0x0 ;  /* 0x0000000000007b1d */ /* 0x000fec0000010000 */
[----:B0-----:R0:W-:Y:S04]  /*31cd0*/  STL.64 [R1+0x70], R4 ;  /* 0x0000700401007387 */ /* 0x0011e80000100a00 */
[----:B------:R4:W-:Y:S04]  /*31ce0*/  STL.64 [R1+0x78], R6 ;  /* 0x0000780601007387 */ /* 0x0009e80000100a00 */
[----:B0-----:R-:W3:Y:S04]  /*31cf0*/  LDL.LU R4, [R1+0x120] ;  /* 0x0001200001047983 */ /* 0x001ee80000300800 */
[----:B--2---:R-:W-:Y:S04]  /*31d00*/  STSM.16.M88.4 [R0], R16 ;  /* 0x0000001000007844 */ /* 0x004fe80000000200 */
[----:B------:R-:W2:Y:S04]  /*31d10*/  LDL.LU R5, [R1+0x124] ;  /* 0x0001240001057983 */ /* 0x000ea80000300800 */
[----:B----4-:R-:W2:Y:S04]  /*31d20*/  LDL.LU R6, [R1+0x128] ;  /* 0x0001280001067983 */ /* 0x010ea80000300800 */
[----:B------:R-:W2:Y:S01]  /*31d30*/  LDL.LU R7, [R1+0x12c] ;  /* 0x00012c0001077983 */ /* 0x000ea20000300800 */
[----:B------:R-:W-:Y:S06]  /*31d40*/  BAR.SYNC.DEFER_BLOCKING 0x0 ;  /* 0x0000000000007b1d */ /* 0x000fec0000010000 */
        /* <DEDUP_REMOVED lines=8> */
[----:B-1----:R-:W-:Y:S04]  /*31dd0*/  STL.64 [R1+0x60], R20 ;  /* 0x0000601401007387 */ /* 0x002fe80000100a00 */
[----:B------:R0:W-:Y:S04]  /*31de0*/  STL.64 [R1+0x68], R22 ;  /* 0x0000681601007387 */ /* 0x0001e80000100a00 */
[----:B0-----:R-:W2:Y:S04]  /*31df0*/  LDL.LU.64 R22, [R1+0x18e8] ;  /* 0x0018e80001167983 */ /* 0x001ea80000300a00 */
[----:B------:R-:W2:Y:S04]  /*31e00*/  LDL.LU.64 R20, [R1+0x18e0] ;  /* 0x0018e00001147983 */ /* 0x000ea80000300a00 */
[----:B---3--:R-:W-:Y:S04]  /*31e10*/  STL.64 [R1+0x150], R24 ;  /* 0x0001501801007387 */ /* 0x008fe80000100a00 */
[----:B------:R-:W-:Y:S04]  /*31e20*/  STL.64 [R1+0x158], R26 ;  /* 0x0001581a01007387 */ /* 0x000fe80000100a00 */
[----:B------:R-:W0:Y:S04]  /*31e30*/  LDS.128 R24, [R2] ;  /* 0x0000000002187984 */ /* 0x000e280000000c00 */
[----:B------:R-:W3:Y:S04]  /*31e40*/  LDL.LU R16, [R1+0x130] ;  /* 0x0001300001107983 */ /* 0x000ee80000300800 */
[----:B------:R-:W3:Y:S04]  /*31e50*/  LDL.LU R17, [R1+0x134] ;  /* 0x0001340001117983 */ /* 0x000ee80000300800 */
[----:B------:R-:W3:Y:S04]  /*31e60*/  LDL.LU R18, [R1+0x138] ;  /* 0x0001380001127983 */ /* 0x000ee80000300800 */
[----:B------:R-:W3:Y:S01]  /*31e70*/  LDL.LU R19, [R1+0x13c] ;  /* 0x00013c0001137983 */ /* 0x000ee20000300800 */
[----:B------:R-:W-:Y:S06]  /*31e80*/  BAR.SYNC.DEFER_BLOCKING 0x0 ;  /* 0x0000000000007b1d */ /* 0x000fec0000010000 */
[----:B0-----:R-:W-:Y:S04]  /*31e90*/  STL.64 [R1+0x50], R24 ;  /* 0x0000501801007387 */ /* 0x001fe80000100a00 */
[----:B------:R0:W-:Y:S04]  /*31ea0*/  STL.64 [R1+0x58], R26 ;  /* 0x0000581a01007387 */ /* 0x0001e80000100a00 */
[----:B0-----:R-:W4:Y:S04]  /*31eb0*/  LDL.LU.64 R26, [R1+0x18d8] ;  /* 0x0018d800011a7983 */ /* 0x001f280000300a00 */
[----:B------:R-:W4:Y:S04]  /*31ec0*/  LDL.LU.64 R24, [R1+0x18d0] ;  /* 0x0018d00001187983 */ /* 0x000f280000300a00 */
[----:B--2---:R-:W-:Y:S01]  /*31ed0*/  STSM.16.M88.4 [R0], R20 ;  /* 0x0000001400007844 */ /* 0x004fe20000000200 */
        /* <DEDUP_REMOVED lines=9> */
[----:B---3--:R-:W-:Y:S02]  /*31f70*/  STSM.16.M88.4 [R0], R16 ;  /* 0x0000001000007844 */ /* 0x008fe40000000200 */
[----:B------:R-:W-:Y:S06]  /*31f80*/  BAR.SYNC.DEFER_BLOCKING 0x0 ;  /* 0x0000000000007b1d */ /* 0x000fec0000010000 */
[----:B------:R-:W1:Y:S02]  /*31f90*/  LDS.128 R16, [R2] ;  /* 0x0000000002107984 */ /* 0x000e640000000c00 */
[----:B------:R-:W-:Y:S06]  /*31fa0*/  BAR.SYNC.DEFER_BLOCKING 0x0 ;  /* 0x0000000000007b1d */ /* 0x000fec0000010000 */
[----:B------:R-:W-:Y:S02]  /*31fb0*/  STSM.16.M88.4 [R0], R4 ;  /* 0x0000000400007844 */ /* 0x000fe40000000200 */
[----:B------:R-:W-:Y:S06]  /*31fc0*/  BAR.SYNC.DEFER_BLOCKING 0x0 ;  /* 0x0000000000007b1d */ /* 0x000fec0000010000 */
[----:B------:R-:W2:Y:S02]  /*31fd0*/  LDS.128 R4, [R2] ;  /* 0x0000000002047984 */ /* 0x000ea40000000c00 */
[----:B------:R-:W-:Y:S06]  /*31fe0*/  BAR.SYNC.DEFER_BLOCKING 0x0 ;  /* 0x0000000000007b1d */ /* 0x000fec0000010000 */
[----:B------:R-:W-:Y:S04]  /*31ff0*/  STSM.16.M88.4 [R0], R12 ;  /* 0x0000000c00007844 */ /* 0x000fe80000000200 */
[----:B0-----:R-:W-:Y:S04]  /*32000*/  STL.64 [R1+0x160], R20 ;  /* 0x0001601401007387 */ /* 0x001fe80000100a00 */
[----:B------:R-:W-:Y:S04]  /*32010*/  STL.64 [R1+0x168], R22 ;  /* 0x0001681601007387 */ /* 0x000fe80000100a00 */
[----:B-1----:R-:W-:Y:S04]  /*32020*/  STL.64 [R1+0x130], R16 ;  /* 0x0001301001007387 */ /* 0x002fe80000100a00 */
[----:B------:R-:W-:Y:S04]  /*32030*/  STL.64 [R1+0x138], R18 ;  /* 0x0001381201007387 */ /* 0x000fe80000100a00 */
[----:B--2---:R-:W-:Y:S04]  /*32040*/  STL.64 [R1+0x120], R4 ;  /* 0x0001200401007387 */ /* 0x004fe80000100a00 */
[----:B------:R-:W-:Y:S01]  /*32050*/  STL.64 [R1+0x128], R6 ;  /* 0x0001280601007387 */ /* 0x000fe20000100a00 */
[----:B------:R-:W-:Y:S06]  /*32060*/  BAR.SYNC.DEFER_BLOCKING 0x0 ;  /* 0x0000000000007b1d */ /* 0x000fec0000010000 */
[----:B------:R-:W0:Y:S02]  /*32070*/  LDS.128 R4, [R2] ;  /* 0x0000000002047984 */ /* 0x000e240000000c00 */
[----:B------:R-:W-:Y:S06]  /*32080*/  BAR.SYNC.DEFER_BLOCKING 0x0 ;  /* 0x0000000000007b1d */ /* 0x000fec0000010000 */
[----:B0-----:R-:W-:Y:S04]  /*32090*/  STL.64 [R1+0x110], R4 ;  /* 0x0001100401007387 */ /* 0x001fe80000100a00 */
[----:B------:R-:W-:Y:S04]  /*320a0*/  STL.64 [R1+0x118], R6 ;  /* 0x0001180601007387 */ /* 0x000fe80000100a00 */
        /* <DEDUP_REMOVED lines=10> */
[----:B------:R-:W-:Y:S01]  /*32150*/  STSM.16.M88.4 [R0], R8 ;  /* 0x0000000800007844 */ /* 0x000fe20000000200 */
[----:B------:R-:W-:Y:S06]  /*32160*/  BAR.SYNC.DEFER_BLOCKING 0x0 ;  /* 0x0000000000007b1d */ /* 0x000fec0000010000 */
[----:B---3--:R-:W-:Y:S04]  /*32170*/  STL.64 [R1+0x18b8], R26 ;  /* 0x0018b81a01007387 */ /* 0x008fe80000100a00 */
[----:B--2---:R0:W-:Y:S04]  /*32180*/  STL.64 [R1+0x18b0], R24 ;  /* 0x0018b01801007387 */ /* 0x0041e80000100a00 */
[----:B0-----:R-:W2:Y:S04]  /*32190*/  LDL.LU R24, [R1+0x140] ;  /* 0x0001400001187983 */ /* 0x001ea80000300800 */
[----:B------:R-:W2:Y:S04]  /*321a0*/  LDL.LU R25, [R1+0x144] ;  /* 0x0001440001197983 */ /* 0x000ea80000300800 */
[----:B------:R-:W3:Y:S04]  /*321b0*/  LDL.LU R26, [R1+0x148] ;  /* 0x00014800011a7983 */ /* 0x000ee80000300800 */
[----:B------:R-:W3:Y:S04]  /*321c0*/  LDL.LU R27, [R1+0x14c] ;  /* 0x00014c00011b7983 */ /* 0x000ee80000300800 */
[----:B---3--:R-:W-:Y:S04]  /*321d0*/  STL.64 [R1+0x18c8], R26 ;  /* 0x0018c81a01007387 */ /* 0x008fe80000100a00 */
[----:B--2---:R-:W-:Y:S04]  /*321e0*/  STL.64 [R1+0x18c0], R24 ;  /* 0x0018c01801007387 */ /* 0x004fe80000100a00 */
[----:B------:R-:W0:Y:S04]  /*321f0*/  LDS.128 R24, [R2] ;  /* 0x0000000002187984 */ /* 0x000e280000000c00 */
[----:B------:R-:W2:Y:S04]  /*32200*/  LDL.LU R20, [R1+0x1c0] ;  /* 0x0001c00001147983 */ /* 0x000ea80000300800 */
[----:B------:R-:W2:Y:S04]  /*32210*/  LDL.LU R21, [R1+0x1c4] ;  /* 0x0001c40001157983 */ /* 0x000ea80000300800 */
[----:B------:R-:W2:Y:S04]  /*32220*/  LDL.LU R22, [R1+0x1c8] ;  /* 0x0001c80001167983 */ /* 0x000ea80000300800 */
[----:B------:R-:W2:Y:S04]  /*32230*/  LDL.LU R23, [R1+0x1cc] ;  /* 0x0001cc0001177983 */ /* 0x000ea80000300800 */
[----:B------:R-:W3:Y:S04]  /*32240*/  LDL.LU R16, [R1+0x240] ;  /* 0x0002400001107983 */ /* 0x000ee80000300800 */
[----:B------:R-:W3:Y:S04]  /*32250*/  LDL.LU R17, [R1+0x244] ;  /* 0x0002440001117983 */ /* 0x000ee80000300800 */
        /* <DEDUP_REMOVED lines=14> */
[----:B0-----:R-:W-:Y:S04]  /*32340*/  STL.64 [R1+0x100], R24 ;  /* 0x0001001801007387 */ /* 0x001fe80000100a00 */
[----:B------:R0:W-:Y:S01]  /*32350*/  STL.64 [R1+0x108], R26 ;  /* 0x0001081a01007387 */ /* 0x0001e20000100a00 */
[----:B------:R-:W-:Y:S06]  /*32360*/  BAR.SYNC.DEFER_BLOCKING 0x0 ;  /* 0x0000000000007b1d */ /* 0x000fec0000010000 */
[----:B0-----:R-:W2:Y:S04]  /*32370*/  LDL.LU.64 R26, [R1+0x18c8] ;  /* 0x0018c800011a7983 */ /* 0x001ea80000300a00 */
[----:B------:R-:W2:Y:S04]  /*32380*/  LDL.LU.64 R24, [R1+0x18c0] ;  /* 0x0018c00001187983 */ /* 0x000ea80000300a00 */
[----:B--2---:R-:W-:Y:S01]  /*32390*/  STSM.16.M88.4 [R0], R24 ;  /* 0x0000001800007844 */ /* 0x004fe20000000200 */
[----:B------:R-:W-:Y:S06]  /*323a0*/  BAR.SYNC.DEFER_BLOCKING 0x0 ;  /* 0x0000000000007b1d */ /* 0x000fec0000010000 */
[----:B------:R-:W0:Y:S04]  /*323b0*/  LDS.128 R24, [R2] ;  /* 0x0000000002187984 */ /* 0x000e280000000c00 */
[----:B0-----:R-:W-:Y:S04]  /*323c0*/  STL.64 [R1+0x190], R24 ;  /* 0x0001901801007387 */ /* 0x001fe80000100a00 */
[----:B------:R0:W-:Y:S04]  /*323d0*/  STL.64 [R1+0x198], R26 ;  /* 0x0001981a01007387 */ /* 0x0001e80000100a00 */
[----:B0-----:R-:W2:Y:S04]  /*323e0*/  LDL.LU.64 R26, [R1+0x18b8] ;  /* 0x0018b800011a7983 */ /* 0x001ea80000300a00 */
[----:B------:R-:W2:Y:S01]  /*323f0*/  LDL.LU.64 R24, [R1+0x18b0] ;  /* 0x0018b00001187983 */ /* 0x000ea20000300a00 */
[----:B------:R-:W-:Y:S06]  /*32400*/  BAR.SYNC.DEFER_BLOCKING 0x0 ;  /* 0x0000000000007b1d */ /* 0x000fec0000010000 */
[----:B--2---:R-:W-:Y:S02]  /*32410*/  STSM.16.M88.4 [R0], R24 ;  /* 0x0000001800007844 */ /* 0x004fe40000000200 */
        /* <DEDUP_REMOVED lines=9> */
[----:B------:R-:W0:Y:S02]  /*324b0*/  LDS.128 R24, [R2] ;  /* 0x0000000002187984 */ /* 0x000e240000000c00 */
[----:B------:R-:W-:Y:S06]  /*324c0*/  BAR.SYNC.DEFER_BLOCKING 0x0 ;  /* 0x0000000000007b1d */ /* 0x000fec0000010000 */
[----:B------:R-:W-:Y:S02]  /*324d0*/  STSM.16.M88.4 [R0], R20 ;  /* 0x0000001400007844 */ /* 0x000fe40000000200 */
[----:B------:R-:W-:Y:S06]  /*324e0*/  BAR.SYNC.DEFER_BLOCKING 0x0 ;  /* 0x0000000000007b1d */ /* 0x000fec0000010000 */
[----:B------:R-:W1:Y:S02]  /*324f0*/  LDS.128 R20, [R2] ;  /* 0x0000000002147984 */ /* 0x000e640000000c00 */
[----:B------:R-:W-:Y:S06]  /*32500*/  BAR.SYNC.DEFER_BLOCKING 0x0 ;  /* 0x0000000000007b1d */ /* 0x000fec0000010000 */
[----:B---3--:R-:W-:Y:S02]  /*32510*/  STSM.16.M88.4 [R0], R16 ;  /* 0x0000001000007844 */ /* 0x008fe40000000200 */
[----:B------:R-:W-:Y:S06]  /*32520*/  BAR.SYNC.DEFER_BLOCKING 0x0 ;  /* 0x0000000000007b1d */ /* 0x000fec0000010000 */
[----:B------:R-:W2:Y:S02]  /*32530*/  LDS.128 R16, [R2] ;  /* 0x0000000002107984 */ /* 0x000ea40000000c00 */
[----:B------:R-:W-:Y:S06]  /*32540*/  BAR.SYNC.DEFER_BLOCKING 0x0 ;  /* 0x0000000000007b1d */ /* 0x000fec0000010000 */
[----:B----4-:R-:W-:Y:S02]  /*32550*/  STSM.16.M88.4 [R0], R4 ;  /* 0x0000000400007844 */ /* 0x010fe40000000200 */
[----:B------:R-:W-:Y:S06]  /*32560*/  BAR.SYNC.DEFER_BLOCKING 0x0 ;  /* 0x0000000000007b1d */ /* 0x000fec0000010000 */
[----:B------:R-:W3:Y:S02]  /*32570*/  LDS.128 R4, [R2] ;  /* 0x0000000002047984 */ /* 0x000ee40000000c00 */
[----:B------:R-:W-:Y:S06]  /*32580*/  BAR.SYNC.DEFER_BLOCKING 0x0 ;  /* 0x0000000000007b1d */ /* 0x000fec0000010000 */
[----:B------:R-:W-:Y:S04]  /*32590*/  STSM.16.M88.4 [R0], R12 ;  /* 0x0000000c00007844 */ /* 0x000fe80000000200 */
[----:B0-----:R-:W-:Y:S04]  /*325a0*/  STL.64 [R1+0x1b0], R24 ;  /* 0x0001b01801007387 */ /* 0x001fe80000100a00 */
[----:B------:R-:W-:Y:S04]  /*325b0*/  STL.64 [R1+0x1b8], R26 ;  /* 0x0001b81a01007387 */ /* 0x000fe80000100a00 */
[----:B-1----:R-:W-:Y:S04]  /*325c0*/  STL.64 [R1+0x1a0], R20 ;  /* 0x0001a01401007387 */ /* 0x002fe80000100a00 */
[----:B------:R-:W-:Y:S04]  /*325d0*/  STL.64 [R1+0x1a8], R22 ;  /* 0x0001a81601007387 */ /* 0x000fe80000100a00 */
[----:B--2---:R-:W-:Y:S04]  /*325e0*/  STL.64 [R1+0x180], R16 ;  /* 0x0001801001007387 */ /* 0x004fe80000100a00 */
[----:B------:R-:W-:Y:S04]  /*325f0*/  STL.64 [R1+0x188], R18 ;  /* 0x0001881201007387 */ /* 0x000fe80000100a00 */
[----:B---3--:R-:W-:Y:S04]  /*32600*/  STL.64 [R1+0x1d0], R4 ;  /* 0x0001d00401007387 */ /* 0x008fe80000100a00 */
        /* <DEDUP_REMOVED lines=280> */
[----:B------:R1:W-:Y:S04]  /*33790*/  STSM.16.M88.4 [R0], R8 ;  /* 0x0000000800007844 */ /* 0x0003e80000000200 */
[----:B0-----:R-:W-:Y:S04]  /*337a0*/  STL.64 [R1+0x350], R4 ;  /* 0x0003500401007387 */ /* 0x001fe80000100a00 */
[----:B------:R-:W-:Y:S04]  /*337b0*/  STL.64 [R1+0x358], R6 ;  /* 0x0003580601007387 */ /* 0x000fe80000100a00 */
[----:B-1----:R-:W2:Y:S04]  /*337c0*/  LDL.LU R8, [R1+0x8d0] ;  /* 0x0008d00001087983 */ /* 0x002ea80000300800 */
[----:B------:R-:W2:Y:S04]  /*337d0*/  LDL.LU R9, [R1+0x8d4] ;  /* 0x0008d40001097983 */ /* 0x000ea80000300800 */
[----:B------:R-:W2:Y:S04]  /*337e0*/  LDL.LU R10, [R1+0x8d8] ;  /* 0x0008d800010a7983 */ /* 0x000ea80000300800 */
[----:B------:R-:W2:Y:S04]  /*337f0*/  LDL.LU R11, [R1+0x8dc] ;  /* 0x0008dc00010b7983 */ /* 0x000ea80000300800 */
[----:B------:R-:W3:Y:S04]  /*33800*/  LDL.LU R24, [R1+0x8f0] ;  /* 0x0008f00001187983 */ /* 0x000ee80000300800 */
[----:B------:R-:W3:Y:S04]  /*33810*/  LDL.LU R25, [R1+0x8f4] ;  /* 0x0008f40001197983 */ /* 0x000ee80000300800 */
[----:B------:R-:W4:Y:S04]  /*33820*/  LDL.LU R26, [R1+0x8f8] ;  /* 0x0008f800011a7983 */ /* 0x000f280000300800 */
[----:B------:R-:W4:Y:S01]  /*33830*/  LDL.LU R27, [R1+0x8fc] ;  /* 0x0008fc00011b7983 */ /* 0x000f220000300800 */
[----:B------:R-:W-:Y:S06]  /*33840*/  BAR.SYNC.DEFER_BLOCKING 0x0 ;  /* 0x0000000000007b1d */ /* 0x000fec0000010000 */
[----:B----4-:R-:W-:Y:S04]  /*33850*/  STL.64 [R1+0x17f8], R26 ;  /* 0x0017f81a01007387 */ /* 0x010fe80000100a00 */
[----:B---3--:R0:W-:Y:S04]  /*33860*/  STL.64 [R1+0x17f0], R24 ;  /* 0x0017f01801007387 */ /* 0x0081e80000100a00 */
[----:B0-----:R-:W3:Y:S04]  /*33870*/  LDL.LU R24, [R1+0x8e0] ;  /* 0x0008e00001187983 */ /* 0x001ee80000300800 */
[----:B------:R-:W3:Y:S04]  /*33880*/  LDL.LU R25, [R1+0x8e4] ;  /* 0x0008e40001197983 */ /* 0x000ee80000300800 */
[----:B------:R-:W4:Y:S04]  /*33890*/  LDL.LU R26, [R1+0x8e8] ;  /* 0x0008e800011a7983 */ /* 0x000f280000300800 */
[----:B------:R-:W4:Y:S04]  /*338a0*/  LDL.LU R27, [R1+0x8ec] ;  /* 0x0008ec00011b7983 */ /* 0x000f280000300800 */
[----:B----4-:R-:W-:Y:S04]  /*338b0*/  STL.64 [R1+0x1808], R26 ;  /* 0x0018081a01007387 */ /* 0x010fe80000100a00 */
[----:B---3--:R-:W-:Y:S04]  /*338c0*/  STL.64 [R1+0x1800], R24 ;  /* 0x0018001801007387 */ /* 0x008fe80000100a00 */
[----:B------:R-:W0:Y:S01]  /*338d0*/  LDS.128 R24, [R2] ;  /* 0x0000000002187984 */ /* 0x000e220000000c00 */
[----:B------:R-:W-:Y:S06]  /*338e0*/  BAR.SYNC.DEFER_BLOCKING 0x0 ;  /* 0x0000000000007b1d */ /* 0x000fec0000010000 */
[----:B------:R-:W3:Y:S04]  /*338f0*/  LDL.LU R20, [R1+0x900] ;  /* 0x0009000001147983 */ /* 0x000ee80000300800 */
[----:B------:R-:W3:Y:S04]  /*33900*/  LDL.LU R21, [R1+0x904] ;  /* 0x0009040001157983 */ /* 0x000ee80000300800 */
[----:B------:R-:W3:Y:S04]  /*33910*/  LDL.LU R22, [R1+0x908] ;  /* 0x0009080001167983 */ /* 0x000ee80000300800 */
[----:B------:R-:W3:Y:S04]  /*33920*/  LDL.LU R23, [R1+0x90c] ;  /* 0x00090c0001177983 */ /* 0x000ee80000300800 */
[----:B--2---:R1:W-:Y:S04]  /*33930*/  STSM.16.M88.4 [R0], R8 ;  /* 0x0000000800007844 */ /* 0x0043e80000000200 */
[----:B------:R-:W2:Y:S04]  /*33940*/  LDL.LU R4, [R1+0x940] ;  /* 0x0009400001047983 */ /* 0x000ea80000300800 */
[----:B------:R-:W2:Y:S04]  /*33950*/  LDL.LU R5, [R1+0x944] ;  /* 0x0009440001057983 */ /* 0x000ea80000300800 */
[----:B------:R-:W2:Y:S04]  /*33960*/  LDL.LU R6, [R1+0x948] ;  /* 0x0009480001067983 */ /* 0x000ea80000300800 */
[----:B------:R-:W2:Y:S01]  /*33970*/  LDL.LU R7, [R1+0x94c] ;  /* 0x00094c0001077983 */ /* 0x000ea20000300800 */
[----:B------:R-:W-:Y:S06]  /*33980*/  BAR.SYNC.DEFER_BLOCKING 0x0 ;  /* 0x0000000000007b1d */ /* 0x000fec0000010000 */
[----:B------:R-:W4:Y:S04]  /*33990*/  LDL.LU R12, [R1+0x930] ;  /* 0x00093000010c7983 */ /* 0x000f280000300800 */
[----:B------:R-:W4:Y:S04]  /*339a0*/  LDL.LU R13, [R1+0x934] ;  /* 0x00093400010d7983 */ /* 0x000f280000300800 */
[----:B------:R-:W4:Y:S04]  /*339b0*/  LDL.LU R14, [R1+0x938] ;  /* 0x00093800010e7983 */ /* 0x000f280000300800 */
[----:B------:R-:W4:Y:S04]  /*339c0*/  LDL.LU R15, [R1+0x93c] ;  /* 0x00093c00010f7983 */ /* 0x000f280000300800 */
[----:B------:R-:W4:Y:S04]  /*339d0*/  LDL.LU R16, [R1+0x920] ;  /* 0x0009200001107983 */ /* 0x000f280000300800 */
[----:B0-----:R-:W-:Y:S04]  /*339e0*/  STL.64 [R1+0x360], R24 ;  /* 0x0003601801007387 */ /* 0x001fe80000100a00 */
[----:B------:R-:W-:Y:S04]  /*339f0*/  STL.64 [R1+0x368], R26 ;  /* 0x0003681a01007387 */ /* 0x000fe80000100a00 */
[----:B------:R-:W0:Y:S04]  /*33a00*/  LDS.128 R24, [R2] ;  /* 0x0000000002187984 */ /* 0x000e280000000c00 */
[----:B------:R-:W4:Y:S04]  /*33a10*/  LDL.LU R17, [R1+0x924] ;  /* 0x0009240001117983 */ /* 0x000f280000300800 */
[----:B------:R-:W4:Y:S04]  /*33a20*/  LDL.LU R18, [R1+0x928] ;  /* 0x0009280001127983 */ /* 0x000f280000300800 */
[----:B------:R-:W4:Y:S04]  /*33a30*/  LDL.LU R19, [R1+0x92c] ;  /* 0x00092c0001137983 */ /* 0x000f280000300800 */
[----:B-1----:R-:W4:Y:S04]  /*33a40*/  LDL.LU R8, [R1+0x910] ;  /* 0x0009100001087983 */ /* 0x002f280000300800 */
[----:B------:R-:W4:Y:S04]  /*33a50*/  LDL.LU R9, [R1+0x914] ;  /* 0x0009140001097983 */ /* 0x000f280000300800 */
[----:B------:R-:W4:Y:S04]  /*33a60*/  LDL.LU R10, [R1+0x918] ;  /* 0x00091800010a7983 */ /* 0x000f280000300800 */
[----:B------:R-:W4:Y:S01]  /*33a70*/  LDL.LU R11, [R1+0x91c] ;  /* 0x00091c00010b7983 */ /* 0x000f220000300800 */
[----:B------:R-:W-:Y:S06]  /*33a80*/  BAR.SYNC.DEFER_BLOCKING 0x0 ;  /* 0x0000000000007b1d */ /* 0x000fec0000010000 */
[----:B0-----:R-:W-:Y:S04]  /*33a90*/  STL.64 [R1+0x370], R24 ;  /* 0x0003701801007387 */ /* 0x001fe80000100a00 */
[----:B------:R0:W-:Y:S04]  /*33aa0*/  STL.64 [R1+0x378], R26 ;  /* 0x0003781a01007387 */ /* 0x0001e80000100a00 */
[----:B0-----:R-:W3:Y:S04]  /*33ab0*/  LDL.LU.64 R26, [R1+0x1808] ;  /* 0x00180800011a7983 */ /* 0x001ee80000300a00 */
[----:B------:R-:W3:Y:S04]  /*33ac0*/  LDL.LU.64 R24, [R1+0x1800] ;  /* 0x0018000001187983 */ /* 0x000ee80000300a00 */
[----:B---3--:R-:W-:Y:S01]  /*33ad0*/  STSM.16.M88.4 [R0], R24 ;  /* 0x0000001800007844 */ /* 0x008fe20000000200 */
[----:B------:R-:W-:Y:S06]  /*33ae0*/  BAR.SYNC.DEFER_BLOCKING 0x0 ;  /* 0x0000000000007b1d */ /* 0x000fec0000010000 */
[----:B------:R-:W0:Y:S04]  /*33af0*/  LDS.128 R24, [R2] ;  /* 0x0000000002187984 */ /* 0x000e280000000c00 */
[----:B0-----:R-:W-:Y:S04]  /*33b00*/  STL.64 [R1+0x390], R24 ;  /* 0x0003901801007387 */ /* 0x001fe80000100a00 */
[----:B------:R0:W-:Y:S04]  /*33b10*/  STL.64 [R1+0x398], R26 ;  /* 0x0003981a01007387 */ /* 0x0001e80000100a00 */
[----:B0-----:R-:W3:Y:S04]  /*33b20*/  LDL.LU.64 R26, [R1+0x17f8] ;  /* 0x0017f800011a7983 */ /* 0x001ee80000300a00 */
[----:B------:R-:W3:Y:S01]  /*33b30*/  LDL.LU.64 R24, [R1+0x17f0] ;  /* 0x0017f00001187983 */ /* 0x000ee20000300a00 */
[----:B------:R-:W-:Y:S06]  /*33b40*/  BAR.SYNC.DEFER_BLOCKING 0x0 ;  /* 0x0000000000007b1d */ /* 0x000fec0000010000 */
[----:B---3--:R-:W-:Y:S02]  /*33b50*/  STSM.16.M88.4 [R0], R24 ;  /* 0x0000001800007844 */ /* 0x008fe40000000200 */
[----:B------:R-:W-:Y:S06]  /*33b60*/  BAR.SYNC.DEFER_BLOCKING 0x0 ;  /* 0x0000000000007b1d */ /* 0x000fec0000010000 */
[----:B------:R-:W0:Y:S02]  /*33b70*/  LDS.128 R24, [R2] ;  /* 0x0000000002187984 */ /* 0x000e240000000c00 */
[----:B------:R-:W-:Y:S06]  /*33b80*/  BAR.SYNC.DEFER_BLOCKING 0x0 ;  /* 0x0000000000007b1d */ /* 0x000fec0000010000 */
[----:B------:R-:W-:Y:S02]  /*33b90*/  STSM.16.M88.4 [R0], R20 ;  /* 0x0000001400007844 */ /* 0x000fe40000000200 */
[----:B------:R-:W-:Y:S06]  /*33ba0*/  BAR.SYNC.DEFER_BLOCKING 0x0 ;  /* 0x0000000000007b1d */ /* 0x000fec0000010000 */
[----:B------:R-:W1:Y:S02]  /*33bb0*/  LDS.128 R20, [R2] ;  /* 0x0000000002147984 */ /* 0x000e640000000c00 */
[----:B------:R-:W-:Y:S06]  /*33bc0*/  BAR.SYNC.DEFER_BLOCKING 0x0 ;  /* 0x0000000000007b1d */ /* 0x000fec0000010000 */
[----:B--2---:R-:W-:Y:S02]  /*33bd0*/  STSM.16.M88.4 [R0], R4 ;  /* 0x0000000400007844 */ /* 0x004fe40000000200 */
[----:B------:R-:W-:Y:S06]  /*33be0*/  BAR.SYNC.DEFER_BLOCKING 0x0 ;  /* 0x0000000000007b1d */ /* 0x000fec0000010000 */
[----:B------:R-:W2:Y:S02]  /*33bf0*/  LDS.128 R4, [R2] ;  /* 0x0000000002047984 */ /* 0x000ea40000000c00 */
[----:B------:R-:W-:Y:S06]  /*33c00*/  BAR.SYNC.DEFER_BLOCKING 0x0 ;  /* 0x0000000000007b1d */ /* 0x000fec0000010000 */
[----:B----4-:R3:W-:Y:S04]  /*33c10*/  STSM.16.M88.4 [R0], R12 ;  /* 0x0000000c00007844 */ /* 0x0107e80000000200 */
[----:B0-----:R-:W-:Y:S04]  /*33c20*/  STL.64 [R1+0x3b0], R24 ;  /* 0x0003b01801007387 */ /* 0x001fe80000100a00 */
[----:B------:R-:W-:Y:S04]  /*33c30*/  STL.64 [R1+0x3b8], R26 ;  /* 0x0003b81a01007387 */ /* 0x000fe80000100a00 */
[----:B-1----:R-:W-:Y:S04]  /*33c40*/  STL.64 [R1+0x3d0], R20 ;  /* 0x0003d01401007387 */ /* 0x002fe80000100a00 */
[----:B------:R-:W-:Y:S01]  /*33c50*/  STL.64 [R1+0x3d8], R22 ;  /* 0x0003d81601007387 */ /* 0x000fe20000100a00 */
[----:B---3--:R-:W0:Y:S08]  /*33c60*/  LDC R14, c[0x0][0x244] ;  /* 0x00009100ff0e7b82 */ /* 0x008e300000000800 */
[----:B------:R-:W-:Y:S06]  /*33c70*/  BAR.SYNC.DEFER_BLOCKING 0x0 ;  /* 0x0000000000007b1d */ /* 0x000fec0000010000 */
[----:B------:R-:W1:Y:S02]  /*33c80*/  LDS.128 R20, [R2] ;  /* 0x0000000002147984 */ /* 0x000e640000000c00 */
[----:B------:R-:W-:Y:S06]  /*33c90*/  BAR.SYNC.DEFER_BLOCKING 0x0 ;  /* 0x0000000000007b1d */ /* 0x000fec0000010000 */
[----:B------:R-:W-:Y:S02]  /*33ca0*/  STSM.16.M88.4 [R0], R16 ;  /* 0x0000001000007844 */ /* 0x000fe40000000200 */
[----:B------:R-:W-:Y:S06]  /*33cb0*/  BAR.SYNC.DEFER_BLOCKING 0x0 ;  /* 0x0000000000007b1d */ /* 0x000fec0000010000 */
[----:B------:R-:W3:Y:S04]  /*33cc0*/  LDS.128 R16, [R2] ;  /* 0x0000000002107984 */ /* 0x000ee80000000c00 */
[----:B--2---:R2:W-:Y:S04]  /*33cd0*/  STL.64 [R1+0x3c0], R4 ;  /* 0x0003c00401007387 */ /* 0x0045e80000100a00 */
[----:B------:R-:W-:Y:S04]  /*33ce0*/  STL.64 [R1+0x3c8], R6 ;  /* 0x0003c80601007387 */ /* 0x000fe80000100a00 */
[----:B------:R-:W4:Y:S04]  /*33cf0*/  LDL.LU R15, [R1+0xe0] ;  /* 0x0000e000010f7983 */ /* 0x000f280000300800 */
[----:B--2---:R-:W2:Y:S04]  /*33d00*/  LDL R4, [R1+0x14b0] ;  /* 0x0014b00001047983 */ /* 0x004ea80000100800 */
[----:B-1----:R1:W-:Y:S04]  /*33d10*/  STL.64 [R1+0x3a0], R20 ;  /* 0x0003a01401007387 */ /* 0x0023e80000100a00 */
[----:B------:R-:W-:Y:S04]  /*33d20*/  STL.64 [R1+0x3a8], R22 ;  /* 0x0003a81601007387 */ /* 0x000fe80000100a00 */
[----:B------:R-:W4:Y:S04]  /*33d30*/  LDL R27, [R1+0x14b4] ;  /* 0x0014b400011b7983 */ /* 0x000f280000100800 */
[----:B------:R0:W-:Y:S01]  /*33d40*/  STL [R1+0x1558], R2 ;  /* 0x0015580201007387 */ /* 0x0001e20000100800 */
[----:B-1----:R-:W1:Y:S08]  /*33d50*/  LDC R20, c[0x0][0x244] ;  /* 0x00009100ff147b82 */ /* 0x002e700000000800 */
[----:B------:R-:W-:Y:S06]  /*33d60*/  BAR.SYNC.DEFER_BLOCKING 0x0 ;  /* 0x0000000000007b1d */ /* 0x000fec0000010000 */
[----:B---3--:R-:W-:Y:S04]  /*33d70*/  STL.64 [R1+0x380], R16 ;  /* 0x0003801001007387 */ /* 0x008fe80000100a00 */
[----:B------:R3:W-:Y:S04]  /*33d80*/  STL.64 [R1+0x388], R18 ;  /* 0x0003881201007387 */ /* 0x0007e80000100a00 */
[----:B0-----:R-:W4:Y:S04]  /*33d90*/  LDL R2, [R1+0x14c4] ;  /* 0x0014c40001027983 */ /* 0x001f280000100800 */
[----:B------:R-:W4:Y:S04]  /*33da0*/  LDL R29, [R1+0x14c0] ;  /* 0x0014c000011d7983 */ /* 0x000f280000100800 */
[----:B------:R-:W4:Y:S01]  /*33db0*/  LDL R5, [R1+0x14cc] ;  /* 0x0014cc0001057983 */ /* 0x000f220000100800 */
[----:B---3--:R-:W0:Y:S03]  /*33dc0*/  LDC R18, c[0x0][0x244] ;  /* 0x00009100ff127b82 */ /* 0x008e260000000800 */
[----:B------:R-:W3:Y:S04]  /*33dd0*/  LDL R6, [R1+0x14c8] ;  /* 0x0014c80001067983 */ /* 0x000ee80000100800 */
[----:B------:R-:W3:Y:S04]  /*33de0*/  LDL R7, [R1+0x14b8] ;  /* 0x0014b80001077983 */ /* 0x000ee80000100800 */
[----:B------:R-:W3:Y:S04]  /*33df0*/  LDL.LU R28, [R1+0x40] ;  /* 0x00004000011c7983 */ /* 0x000ee80000300800 */
[----:B------:R2:W-:Y:S04]  /*33e00*/  STSM.16.M88.4 [R0], R8 ;  /* 0x0000000800007844 */ /* 0x0005e80000000200 */
[----:B------:R-:W3:Y:S04]  /*33e10*/  LDL R19, [R1+0x14d0] ;  /* 0x0014d00001137983 */ /* 0x000ee80000100800 */
[----:B------:R-:W3:Y:S01]  /*33e20*/  LDL.LU R23, [R1+0x30] ;  /* 0x0000300001177983 */ /* 0x000ee20000300800 */
[----:B------:R-:W-:Y:S01]  /*33e30*/  BAR.SYNC.DEFER_BLOCKING 0x0 ;  /* 0x0000000000007b1d */ /* 0x000fe20000010000 */
[C---:B--2---:R-:W-:Y:S01]  /*33e40*/  IMAD R0, R4.reuse, UR4, RZ ;  /* 0x0000000404007c24 */ /* 0x044fe2000f8e02ff */
[----:B------:R-:W-:-:S04]  /*33e50*/  ISETP.GE.AND P0, PT, R4, UR10, PT ;  /* 0x0000000a04007c0c */ /* 0x000fc8000bf06270 */
[----:B------:R-:W-:Y:S01]  /*33e60*/  ULDC UR4, c[0x0][0x248] ;  /* 0x0000920000047ab9 */ /* 0x000fe20000000800 */
[----:B------:R-:W-:-:S04]  /*33e70*/  LEA R8, P1, R0, UR6, 0x1 ;  /* 0x0000000600087c11 */ /* 0x000fc8000f8208ff */
[----:B------:R-:W-:Y:S02]  /*33e80*/  LEA.HI.X.SX32 R9, R0, UR7, 0x1, P1 ;  /* 0x0000000700097c11 */ /* 0x000fe400088f0eff */
[C---:B----4-:R-:W-:Y:S01]  /*33e90*/  ISETP.LT.AND P0, PT, R27.reuse, UR29, !P0 ;  /* 0x0000001d1b007c0c */ /* 0x050fe2000c701270 */
[----:B------:R-:W-:Y:S02]  /*33ea0*/  IMAD R26, R27, UR4, RZ ;  /* 0x000000041b1a7c24 */ /* 0x000fe4000f8e02ff */
[----:B------:R-:W-:Y:S01]  /*33eb0*/  IMAD R0, R3, 0x40, R0 ;  /* 0x0000004003007824 */ /* 0x000fe200078e0200 */
[----:B------:R-:W-:Y:S01]  /*33ec0*/  ISETP.GE.AND P1, PT, R27, UR11, PT ;  /* 0x0000000b1b007c0c */ /* 0x000fe2000bf26270 */
[----:B------:R-:W-:Y:S01]  /*33ed0*/  IMAD.WIDE R10, R26, 0x2, R8 ;  /* 0x000000021a0a7825 */ /* 0x000fe200078e0208 */
[----:B------:R-:W-:Y:S01]  /*33ee0*/  ULDC.64 UR6, c[0x0][0x220] ;  /* 0x0000880000067ab9 */ /* 0x000fe20000000a00 */
[----:B------:R-:W-:Y:S01]  /*33ef0*/  ULDC.64 UR4, c[0x0][0x228] ;  /* 0x00008a0000047ab9 */ /* 0x000fe20000000a00 */
[----:B------:R-:W-:Y:S01]  /*33f00*/  PRMT R3, R15, 0x7632, R3 ;  /* 0x000076320f037816 */ /* 0x000fe20000000003 */
[----:B------:R-:W-:-:S04]  /*33f10*/  ULDC.64 UR10, c[0x0][0x220] ;  /* 0x00008800000a7ab9 */ /* 0x000fc80000000a00 */
[----:B------:R2:W-:Y:S01]  /*33f20*/  @P0 STG.E.U16 desc[UR8][R10.64], R15 ;  /* 0x0000000f0a000986 */ /* 0x0005e2000c101508 */
[----:B------:R-:W-:Y:S01]  /*33f30*/  ISETP.LT.AND P2, PT, R2, UR4, !P1 ;  /* 0x0000000402007c0c */ /* 0x000fe2000cf41270 */
[----:B------:R-:W-:Y:S01]  /*33f40*/  ULDC UR4, c[0x0][0x22c] ;  /* 0x00008b0000047ab9 */ /* 0x000fe20000000800 */
[----:B--2---:R-:W-:-:S04]  /*33f50*/  LEA R10, P0, R0, UR6, 0x1 ;  /* 0x00000006000a7c11 */ /* 0x004fc8000f8008ff */
[----:B------:R-:W-:Y:S01]  /*33f60*/  LEA.HI.X.SX32 R11, R0, UR7, 0x1, P0 ;  /* 0x00000007000b7c11 */ /* 0x000fe200080f0eff */
[----:B------:R-:W-:Y:S01]  /*33f70*/  IMAD R0, R14, 0x40, R0 ;  /* 0x000000400e007824 */ /* 0x000fe200078e0200 */
[----:B------:R-:W-:Y:S01]  /*33f80*/  ULDC.64 UR6, c[0x0][0x228] ;  /* 0x00008a0000067ab9 */ /* 0x000fe20000000a00 */
[----:B------:R-:W-:-:S05]  /*33f90*/  IMAD.WIDE R12, R26, 0x2, R10 ;  /* 0x000000021a0c7825 */ /* 0x000fca00078e020a */
[----:B------:R2:W-:Y:S02]  /*33fa0*/  @P2 STG.E.U16 desc[UR8][R12.64], R3 ;  /* 0x000000030c002986 */ /* 0x0005e4000c101508 */
[----:B--2---:R-:W2:Y:S01]  /*33fb0*/  LDC R3, c[0x0][0x244] ;  /* 0x00009100ff037b82 */ /* 0x004ea20000000800 */
[C---:B------:R-:W-:Y:S02]  /*33fc0*/  LEA R12, P0, R0.reuse, UR10, 0x1 ;  /* 0x0000000a000c7c11 */ /* 0x040fe4000f8008ff */
[----:B------:R-:W-:Y:S01]  /*33fd0*/  ISETP.LT.AND P2, PT, R29, UR6, !P1 ;  /* 0x000000061d007c0c */ /* 0x000fe2000cf41270 */
[----:B------:R-:W-:Y:S01]  /*33fe0*/  ULDC UR6, c[0x0][0x228] ;  /* 0x00008a0000067ab9 */ /* 0x000fe20000000800 */
[----:B------:R-:W-:Y:S01]  /*33ff0*/  LEA.HI.X.SX32 R13, R0, UR11, 0x1, P0 ;  /* 0x0000000b000d7c11 */ /* 0x000fe200080f0eff */
[----:B------:R-:W-:Y:S02]  /*34000*/  ULDC.64 UR10, c[0x0][0x228] ;  /* 0x00008a00000a7ab9 */ /* 0x000fe40000000a00 */
[----:B------:R-:W-:-:S02]  /*34010*/  IMAD.WIDE R14, R26, 0x2, R12 ;  /* 0x000000021a0e7825 */ /* 0x000fc400078e020c */
[----:B------:R4:W-:Y:S04]  /*34020*/  STL [R1+0x17ec], R13 ;  /* 0x0017ec0d01007387 */ /* 0x0009e80000100800 */
[----:B------:R-:W2:Y:S04]  /*34030*/  LDL.LU R4, [R1+0x20] ;  /* 0x0000200001047983 */ /* 0x000ea80000300800 */
[----:B---3--:R3:W-:Y:S04]  /*34040*/  @P2 STG.E.U16 desc[UR8][R14.64], R28 ;  /* 0x0000001c0e002986 */ /* 0x0087e8000c101508 */
[----:B----4-:R-:W4:Y:S01]  /*34050*/  LDL.LU R13, [R1] ;  /* 0x00000000010d7983 */ /* 0x010f220000300800 */
[----:B--2---:R-:W-:Y:S01]  /*34060*/  IMAD R0, R3, 0x40, R0 ;  /* 0x0000004003007824 */ /* 0x004fe200078e0200 */
[----:B------:R-:W-:-:S02]  /*34070*/  PRMT R3, R28, 0x7632, R3 ;  /* 0x000076321c037816 */ /* 0x000fc40000000003 */
[----:B---3--:R-:W2:Y:S02]  /*34080*/  LDL R28, [R1+0x14bc] ;  /* 0x0014bc00011c7983 */ /* 0x008ea40000100800 */
[C---:B------:R-:W-:Y:S02]  /*34090*/  LEA R14, P0, R0.reuse, UR12, 0x1 ;  /* 0x0000000c000e7c11 */ /* 0x040fe4000f8008ff */
[----:B------:R-:W-:Y:S01]  /*340a0*/  ISETP.LT.AND P2, PT, R5, UR10, !P1 ;  /* 0x0000000a05007c0c */ /* 0x000fe2000cf41270 */
[----:B------:R-:W-:Y:S01]  /*340b0*/  ULDC UR10, c[0x0][0x228] ;  /* 0x00008a00000a7ab9 */ /* 0x000fe20000000800 */
[----:B------:R-:W-:Y:S01]  /*340c0*/  LEA.HI.X.SX32 R15, R0, UR13, 0x1, P0 ;  /* 0x0000000d000f7c11 */ /* 0x000fe200080f0eff */
[----:B0-----:R-:W-:Y:S01]  /*340d0*/  IMAD R0, R18, 0x40, R0 ;  /* 0x0000004012007824 */ /* 0x001fe200078e0200 */
[----:B------:R-:W-:Y:S01]  /*340e0*/  ULDC.64 UR12, c[0x0][0x228] ;  /* 0x00008a00000c7ab9 */ /* 0x000fe20000000a00 */
[----:B------:R-:W-:-:S08]  /*340f0*/  IMAD.WIDE R16, R26, 0x2, R14 ;  /* 0x000000021a107825 */ /* 0x000fd000078e020e */
[----:B------:R0:W-:Y:S02]  /*34100*/  @P2 STG.E.U16 desc[UR8][R16.64], R3 ;  /* 0x0000000310002986 */ /* 0x0001e4000c101508 */
[----:B0-----:R-:W0:Y:S01]  /*34110*/  LDC R3, c[0x0][0x244] ;  /* 0x00009100ff037b82 */ /* 0x001e220000000800 */
[C---:B------:R-:W-:Y:S02]  /*34120*/  LEA R16, P0, R0.reuse, UR14, 0x1 ;  /* 0x0000000e00107c11 */ /* 0x040fe4000f8008ff */
[----:B------:R-:W-:Y:S01]  /*34130*/  ISETP.LT.AND P2, PT, R19, UR12, !P1 ;  /* 0x0000000c13007c0c */ /* 0x000fe2000cf41270 */
[----:B------:R-:W-:Y:S01]  /*34140*/  ULDC UR12, c[0x0][0x228] ;  /* 0x00008a00000c7ab9 */ /* 0x000fe20000000800 */
[----:B------:R-:W-:Y:S01]  /*34150*/  LEA.HI.X.SX32 R17, R0, UR15, 0x1, P0 ;  /* 0x0000000f00117c11 */ /* 0x000fe200080f0eff */
[----:B------:R-:W-:Y:S02]  /*34160*/  ULDC.64 UR14, c[0x0][0x228] ;  /* 0x00008a00000e7ab9 */ /* 0x000fe40000000a00 */
[----:B------:R-:W-:Y:S01]  /*34170*/  IMAD.WIDE R18, R26, 0x2, R16 ;  /* 0x000000021a127825 */ /* 0x000fe200078e0210 */
[----:B------:R-:W-:Y:S01]  /*34180*/  ISETP.LT.AND P3, PT, R6, UR14, !P1 ;  /* 0x0000000e06007c0c */ /* 0x000fe2000cf61270 */
[----:B------:R-:W-:-:S06]  /*34190*/  ULDC UR14, c[0x0][0x228] ;  /* 0x00008a00000e7ab9 */ /* 0x000fcc0000000800 */
[----:B------:R3:W-:Y:S01]  /*341a0*/  @P2 STG.E.U16 desc[UR8][R18.64], R23 ;  /* 0x0000001712002986 */ /* 0x0007e2000c101508 */
[----:B0-----:R-:W-:Y:S02]  /*341b0*/  IMAD R0, R3, 0x40, R0 ;  /* 0x0000004003007824 */ /* 0x001fe400078e0200 */
[----:B------:R-:W-:-:S03]  /*341c0*/  VIADD R3, R27, 0x3f ;  /* 0x0000003f1b037836 */ /* 0x000fc60000000000 */
[----:B---3--:R-:W-:-:S04]  /*341d0*/  LEA R18, P2, R0, UR16, 0x1 ;  /* 0x0000001000127c11 */ /* 0x008fc8000f8408ff */
[----:B------:R-:W-:Y:S01]  /*341e0*/  LEA.HI.X.SX32 R19, R0, UR17, 0x1, P2 ;  /* 0x0000001100137c11 */ /* 0x000fe200090f0eff */
[----:B-1----:R-:W-:Y:S01]  /*341f0*/  IMAD R0, R20, 0x40, R0 ;  /* 0x0000004014007824 */ /* 0x002fe200078e0200 */
[----:B------:R-:W-:Y:S01]  /*34200*/  ISETP.GE.AND P0, PT, R3, UR27, PT ;  /* 0x0000001b03007c0c */ /* 0x000fe2000bf06270 */
[----:B------:R-:W-:Y:S01]  /*34210*/  ULDC.64 UR16, c[0x0][0x228] ;  /* 0x00008a0000107ab9 */ /* 0x000fe20000000a00 */
[----:B------:R-:W-:Y:S01]  /*34220*/  PRMT R3, R23, 0x7632, R3 ;  /* 0x0000763217037816 */ /* 0x000fe20000000003 */
[----:B------:R-:W-:-:S05]  /*34230*/  IMAD.WIDE R20, R26, 0x2, R18 ;  /* 0x000000021a147825 */ /* 0x000fca00078e0212 */
[----:B------:R0:W-:Y:S02]  /*34240*/  @P3 STG.E.U16 desc[UR8][R20.64], R3 ;  /* 0x0000000314003986 */ /* 0x0001e4000c101508 */
[----:B0-----:R-:W0:Y:S01]  /*34250*/  LDC R3, c[0x0][0x244] ;  /* 0x00009100ff037b82 */ /* 0x001e220000000800 */
[----:B------:R-:W-:-:S04]  /*34260*/  LEA R20, P2, R0, UR18, 0x1 ;  /* 0x0000001200147c11 */ /* 0x000fc8000f8408ff */
[----:B------:R-:W-:Y:S01]  /*34270*/  LEA.HI.X.SX32 R21, R0, UR19, 0x1, P2 ;  /* 0x0000001300157c11 */ /* 0x000fe200090f0eff */
[----:B------:R-:W-:Y:S02]  /*34280*/  ULDC.64 UR18, c[0x0][0x228] ;  /* 0x00008a0000127ab9 */ /* 0x000fe40000000a00 */
[----:B------:R-:W-:-:S04]  /*34290*/  IMAD.WIDE R22, R26, 0x2, R20 ;  /* 0x000000021a167825 */ /* 0x000fc800078e0214 */
[----:B0-----:R-:W-:Y:S01]  /*342a0*/  IMAD R3, R3, 0x40, R0 ;  /* 0x0000004003037824 */ /* 0x001fe200078e0200 */
[----:B--2---:R-:W-:Y:S01]  /*342b0*/  ISETP.LT.AND P3, PT, R28, UR16, !P1 ;  /* 0x000000101c007c0c */ /* 0x004fe2000cf61270 */
[----:B------:R-:W-:Y:S01]  /*342c0*/  ULDC UR16, c[0x0][0x228] ;  /* 0x00008a0000107ab9 */ /* 0x000fe20000000800 */
[----:B------:R-:W-:-:S11]  /*342d0*/  ISETP.LT.AND P1, PT, R7, UR18, !P1 ;  /* 0x0000001207007c0c */ /* 0x000fd6000cf21270 */
[----:B------:R0:W-:Y:S01]  /*342e0*/  @P3 STG.E.U16 desc[UR8][R22.64], R4 ;  /* 0x0000000416003986 */ /* 0x0001e2000c101508 */
[----:B------:R-:W-:Y:S02]  /*342f0*/  PRMT R0, R4, 0x7632, R0 ;  /* 0x0000763204007816 */ /* 0x000fe40000000000 */
[C---:B0-----:R-:W-:Y:S01]  /*34300*/  LEA R22, P2, R3.reuse, UR20, 0x1 ;  /* 0x0000001403167c11 */ /* 0x041fe2000f8408ff */
[----:B------:R-:W2:Y:S03]  /*34310*/  LDL R4, [R1+0x10] ;  /* 0x0000100001047983 */ /* 0x000ea60000100800 */
[----:B------:R-:W-:Y:S01]  /*34320*/  LEA.HI.X.SX32 R23, R3, UR21, 0x1, P2 ;  /* 0x0000001503177c11 */ /* 0x000fe200090f0eff */
[----:B------:R-:W-:Y:S02]  /*34330*/  ULDC.64 UR20, c[0x0][0x228] ;  /* 0x00008a0000147ab9 */ /* 0x000fe40000000a00 */
[----:B------:R-:W-:-:S05]  /*34340*/  IMAD.WIDE R24, R26, 0x2, R22 ;  /* 0x000000021a187825 */ /* 0x000fca00078e0216 */
[----:B------:R0:W-:Y:S04]  /*34350*/  @P1 STG.E.U16 desc[UR8][R24.64], R0 ;  /* 0x0000000018001986 */ /* 0x0001e8000c101508 */
[----:B0-----:R-:W3:Y:S01]  /*34360*/  LDL R25, [R1+0x14b0] ;  /* 0x0014b00001197983 */ /* 0x001ee20000100800 */
[----:B------:R-:W-:-:S05]  /*34370*/  VIADD R0, R27, 0x1 ;  /* 0x000000011b007836 */ /* 0x000fca0000000000 */
[----:B------:R-:W-:Y:S01]  /*34380*/  ISETP.GE.AND P1, PT, R0, UR4, PT ;  /* 0x0000000400007c0c */ /* 0x000fe2000bf26270 */
[----:B------:R-:W-:Y:S02]  /*34390*/  ULDC UR4, c[0x0][0x248] ;  /* 0x0000920000047ab9 */ /* 0x000fe40000000800 */
[----:B------:R-:W-:Y:S01]  /*343a0*/  VIADD R0, R26, UR4 ;  /* 0x000000041a007c36 */ /* 0x000fe20008000000 */
[----:B------:R-:W-:Y:S01]  /*343b0*/  ISETP.LT.AND P3, PT, R5, UR26, !P1 ;  /* 0x0000001a05007c0c */ /* 0x000fe2000cf61270 */
[----:B------:R-:W2:Y:S01]  /*343c0*/  LDL R26, [R1+0x14d0] ;  /* 0x0014d000011a7983 */ /* 0x000ea20000100800 */
[----:B------:R-:W-:Y:S01]  /*343d0*/  ULDC UR4, c[0x0][0x228] ;  /* 0x00008a0000047ab9 */ /* 0x000fe20000000800 */
[----:B---3--:R-:W-:Y:S01]  /*343e0*/  ISETP.LT.AND P2, PT, R25, UR20, !P1 ;  /* 0x0000001419007c0c */ /* 0x008fe2000cf41270 */
[----:B------:R-:W-:-:S12]  /*343f0*/  IMAD.WIDE R24, R0, 0x2, R8 ;  /* 0x0000000200187825 */ /* 0x000fd800078e0208 */
[----:B----4-:R0:W-:Y:S02]  /*34400*/  @P2 STG.E.U16 desc[UR8][R24.64], R13 ;  /* 0x0000000d18002986 */ /* 0x0101e4000c101508 */
[----:B0-----:R-:W-:Y:S02]  /*34410*/  IMAD.MOV.U32 R25, RZ, RZ, R13 ;  /* 0x000000ffff197224 */ /* 0x001fe400078e000d */
[----:B------:R-:W3:Y:S03]  /*34420*/  LDL.LU R13, [R1+0x17ec] ;  /* 0x0017ec00010d7983 */ /* 0x000ee60000300800 */
[----:B------:R-:W-:Y:S01]  /*34430*/  PRMT R3, R25, 0x7632, R3 ;  /* 0x0000763219037816 */ /* 0x000fe20000000003 */
[----:B------:R-:W-:Y:S01]  /*34440*/  IMAD.WIDE R24, R0, 0x2, R10 ;  /* 0x0000000200187825 */ /* 0x000fe200078e020a */
[----:B------:R0:W-:Y:S04]  /*34450*/  STL [R1+0x17e4], R11 ;  /* 0x0017e40b01007387 */ /* 0x0001e80000100800 */
[----:B0-----:R-:W4:Y:S01]  /*34460*/  LDL.LU R11, [R1+0xf0] ;  /* 0x0000f000010b7983 */ /* 0x001f220000300800 */
[----:B------:R-:W-:-:S13]  /*34470*/  ISETP.LT.AND P2, PT, R2, UR24, !P1 ;  /* 0x0000001802007c0c */ /* 0x000fda000cf41270 */
[----:B------:R3:W-:Y:S01]  /*34480*/  @P2 STG.E.U16 desc[UR8][R24.64], R3 ;  /* 0x0000000318002986 */ /* 0x0007e2000c101508 */
[----:B------:R-:W-:Y:S01]  /*34490*/  ISETP.LT.AND P2, PT, R29, UR22, !P1 ;  /* 0x000000161d007c0c */ /* 0x000fe2000cf41270 */
[----:B---3--:R-:W-:-:S12]  /*344a0*/  IMAD.WIDE R24, R0, 0x2, R12 ;  /* 0x0000000200187825 */ /* 0x008fd800078e020c */
[----:B----4-:R0:W-:Y:S01]  /*344b0*/  @P2 STG.E.U16 desc[UR8][R24.64], R11 ;  /* 0x0000000b18002986 */ /* 0x0101e2000c101508 */
[----:B--2---:R-:W-:Y:S02]  /*344c0*/  ISETP.LT.AND P2, PT, R26, UR28, !P1 ;  /* 0x0000001c1a007c0c */ /* 0x004fe4000cf41270 */
[----:B------:R-:W-:Y:S01]  /*344d0*/  PRMT R3, R11, 0x7632, R3 ;  /* 0x000076320b037816 */ /* 0x000fe20000000003 */
[C---:B0-----:R-:W-:Y:S01]  /*344e0*/  IMAD.WIDE R24, R0.reuse, 0x2, R14 ;  /* 0x0000000200187825 */ /* 0x041fe200078e020e */
[----:B------:R-:W2:Y:S04]  /*344f0*/  LDL R11, [R1+0xe4] ;  /* 0x0000e400010b7983 */ /* 0x000ea80000100800 */
[----:B------:R0:W-:Y:S02]  /*34500*/  @P3 STG.E.U16 desc[UR8][R24.64], R3 ;  /* 0x0000000318003986 */ /* 0x0001e4000c101508 */
[----:B0-----:R-:W-:-:S05]  /*34510*/  IMAD.WIDE R24, R0, 0x2, R16 ;  /* 0x0000000200187825 */ /* 0x001fca00078e0210 */
[----:B------:R0:W-:Y:S04]  /*34520*/  @P2 STG.E.U16 desc[UR8][R24.64], R4 ;  /* 0x0000000418002986 */ /* 0x0001e8000c101508 */
[----:B0-----:R-:W3:Y:S04]  /*34530*/  LDL.LU R4, [R1+0x17e8] ;  /* 0x0017e80001047983 */ /* 0x001ee80000300800 */
[----:B------:R-:W4:Y:S01]  /*34540*/  LDL.LU R25, [R1+0x10] ;  /* 0x0000100001197983 */ /* 0x000f220000300800 */
[----:B------:R-:W-:Y:S01]  /*34550*/  ISETP.LT.AND P3, PT, R6, UR4, !P1 ;  /* 0x0000000406007c0c */ /* 0x000fe2000cf61270 */
[----:B------:R-:W-:-:S02]  /*34560*/  ULDC UR4, c[0x0][0x228] ;  /* 0x00008a0000047ab9 */ /* 0x000fc40000000800 */
[----:B------:R-:W-:Y:S01]  /*34570*/  ISETP.LT.AND P2, PT, R28, UR4, !P1 ;  /* 0x000000041c007c0c */ /* 0x000fe2000cf41270 */
[----:B------:R-:W-:Y:S02]  /*34580*/  ULDC UR4, c[0x0][0x228] ;  /* 0x00008a0000047ab9 */ /* 0x000fe40000000800 */
[----:B------:R-:W-:Y:S01]  /*34590*/  ISETP.LT.AND P1, PT, R7, UR4, !P1 ;  /* 0x0000000407007c0c */ /* 0x000fe2000cf21270 */
[----:B------:R0:W-:Y:S01]  /*345a0*/  STL [R1+0x17e0], R19 ;  /* 0x0017e01301007387 */ /* 0x0001e20000100800 */
[----:B------:R-:W-:Y:S01]  /*345b0*/  ULDC UR4, c[0x0][0x22c] ;  /* 0x00008b0000047ab9 */ /* 0x000fe20000000800 */
[----:B----4-:R-:W-:Y:S01]  /*345c0*/  PRMT R3, R25, 0x7632, R3 ;  /* 0x0000763219037816 */ /* 0x010fe20000000003 */
[C---:B------:R-:W-:Y:S02]  /*345d0*/  IMAD.WIDE R24, R0.reuse, 0x2, R18 ;  /* 0x0000000200187825 */ /* 0x040fe400078e0212 */
[----:B0-----:R-:W4:Y:S04]  /*345e0*/  LDL R19, [R1+0x34] ;  /* 0x0000340001137983 */ /* 0x001f280000100800 */
[----:B------:R0:W-:Y:S02]  /*345f0*/  @P3 STG.E.U16 desc[UR8][R24.64], R3 ;  /* 0x0000000318003986 */ /* 0x0001e4000c101508 */
[----:B0-----:R-:W-:-:S05]  /*34600*/  IMAD.WIDE R24, R0, 0x2, R20 ;  /* 0x0000000200187825 */ /* 0x001fca00078e0214 */
[----:B---3--:R0:W-:Y:S02]  /*34610*/  @P2 STG.E.U16 desc[UR8][R24.64], R4 ;  /* 0x0000000418002986 */ /* 0x0081e4000c101508 */
[----:B0-----:R-:W-:Y:S01]  /*34620*/  PRMT R4, R4, 0x7632, R4 ;  /* 0x0000763204047816 */ /* 0x001fe20000000004 */
[----:B------:R-:W-:-:S05]  /*34630*/  IMAD.WIDE R24, R0, 0x2, R22 ;  /* 0x0000000200187825 */ /* 0x000fca00078e0216 */
[----:B------:R0:W-:Y:S04]  /*34640*/  @P1 STG.E.U16 desc[UR8][R24.64], R4 ;  /* 0x0000000418001986 */ /* 0x0001e8000c101508 */
[----:B0-----:R-:W3:Y:S01]  /*34650*/  LDL R25, [R1+0x14b0] ;  /* 0x0014b00001197983 */ /* 0x001ee20000100800 */
[----:B------:R-:W-:-:S03]  /*34660*/  VIADD R3, R27, 0x2 ;  /* 0x000000021b037836 */ /* 0x000fc60000000000 */
[----:B------:R-:W4:Y:S02]  /*34670*/  LDL.LU R4, [R1+0x24] ;  /* 0x0000240001047983 */ /* 0x000f240000300800 */
[----:B------:R-:W-:Y:S01]  /*34680*/  ISETP.GE.AND P1, PT, R3, UR4, PT ;  /* 0x0000000403007c0c */ /* 0x000fe2000bf26270 */
[----:B------:R-:W-:-:S03]  /*34690*/  ULDC UR4, c[0x0][0x228] ;  /* 0x00008a0000047ab9 */ /* 0x000fc60000000800 */
[----:B---3--:R-:W-:Y:S01]  /*346a0*/  ISETP.LT.AND P2, PT, R25, UR4, !P1 ;  /* 0x0000000419007c0c */ /* 0x008fe2000cf41270 */
[----:B------:R-:W-:Y:S02]  /*346b0*/  ULDC UR4, c[0x0][0x248] ;  /* 0x0000920000047ab9 */ /* 0x000fe40000000800 */
[----:B------:R-:W-:Y:S01]  /*346c0*/  VIADD R0, R0, UR4 ;  /* 0x0000000400007c36 */ /* 0x000fe20008000000 */
[----:B------:R-:W-:-:S03]  /*346d0*/  ULDC UR4, c[0x0][0x228] ;  /* 0x00008a0000047ab9 */ /* 0x000fc60000000800 */
[----:B------:R-:W-:-:S06]  /*346e0*/  IMAD.WIDE R24, R0, 0x2, R8 ;  /* 0x0000000200187825 */ /* 0x000fcc00078e0208 */
[----:B--2---:R0:W-:Y:S04]  /*346f0*/  @P2 STG.E.U16 desc[UR8][R24.64], R11 ;  /* 0x0000000b18002986 */ /* 0x0041e8000c101508 */
[----:B0-----:R-:W2:Y:S04]  /*34700*/  LDL.LU R11, [R1+0x17e4] ;  /* 0x0017e400010b7983 */ /* 0x001ea80000300800 */
[----:B------:R-:W3:Y:S01]  /*34710*/  LDL.LU R25, [R1+0xe4] ;  /* 0x0000e40001197983 */ /* 0x000ee20000300800 */
[----:B------:R-:W-:Y:S01]  /*34720*/  ISETP.LT.AND P3, PT, R2, UR4, !P1 ;  /* 0x0000000402007c0c */ /* 0x000fe2000cf61270 */
[----:B------:R-:W-:-:S02]  /*34730*/  ULDC UR4, c[0x0][0x228] ;  /* 0x00008a0000047ab9 */ /* 0x000fc40000000800 */
[----:B------:R-:W-:Y:S01]  /*34740*/  ISETP.LT.AND P2, PT, R29, UR4, !P1 ;  /* 0x000000041d007c0c */ /* 0x000fe2000cf41270 */
[----:B------:R-:W-:Y:S01]  /*34750*/  ULDC UR4, c[0x0][0x228] ;  /* 0x00008a0000047ab9 */ /* 0x000fe20000000800 */
[----:B--2---:R0:W-:Y:S01]  /*34760*/  STL [R1+0x17dc], R11 ;  /* 0x0017dc0b01007387 */ /* 0x0041e20000100800 */
[----:B---3--:R-:W-:Y:S01]  /*34770*/  PRMT R3, R25, 0x7632, R3 ;  /* 0x0000763219037816 */ /* 0x008fe20000000003 */
[C---:B------:R-:W-:Y:S02]  /*34780*/  IMAD.WIDE R24, R0.reuse, 0x2, R10 ;  /* 0x0000000200187825 */ /* 0x040fe400078e020a */
[----:B0-----:R-:W2:Y:S04]  /*34790*/  LDL.LU R11, [R1+0x44] ;  /* 0x00004400010b7983 */ /* 0x001ea80000300800 */
[----:B------:R0:W-:Y:S01]  /*347a0*/  @P3 STG.E.U16 desc[UR8][R24.64], R3 ;  /* 0x0000000318003986 */ /* 0x0001e2000c101508 */
[----:B------:R-:W-:Y:S01]  /*347b0*/  ISETP.LT.AND P3, PT, R5, UR4, !P1 ;  /* 0x0000000405007c0c */ /* 0x000fe2000cf61270 */
[----:B------:R-:W-:Y:S01]  /*347c0*/  ULDC UR4, c[0x0][0x228] ;  /* 0x00008a0000047ab9 */ /* 0x000fe20000000800 */
[----:B0-----:R-:W-:-:S05]  /*347d0*/  IMAD.WIDE R24, R0, 0x2, R12 ;  /* 0x0000000200187825 */ /* 0x001fca00078e020c */
[----:B--2---:R0:W-:Y:S01]  /*347e0*/  @P2 STG.E.U16 desc[UR8][R24.64], R11 ;  /* 0x0000000b18002986 */ /* 0x0041e2000c101508 */
[----:B------:R-:W-:Y:S01]  /*347f0*/  ISETP.LT.AND P2, PT, R26, UR4, !P1 ;  /* 0x000000041a007c0c */ /* 0x000fe2000cf41270 */
[----:B------:R-:W-:Y:S01]  /*34800*/  ULDC UR4, c[0x0][0x228] ;  /* 0x00008a0000047ab9 */ /* 0x000fe20000000800 */
[----:B------:R-:W-:Y:S01]  /*34810*/  PRMT R3, R11, 0x7632, R3 ;  /* 0x000076320b037816 */ /* 0x000fe20000000003 */
[C---:B0-----:R-:W-:Y:S01]  /*34820*/  IMAD.WIDE R24, R0.reuse, 0x2, R14 ;  /* 0x0000000200187825 */ /* 0x041fe200078e020e */
[----:B------:R-:W2:Y:S04]  /*34830*/  LDL R11, [R1+0x4] ;  /* 0x00000400010b7983 */ /* 0x000ea80000100800 */
[----:B------:R0:W-:Y:S02]  /*34840*/  @P3 STG.E.U16 desc[UR8][R24.64], R3 ;  /* 0x0000000318003986 */ /* 0x0001e4000c101508 */
[----:B0-----:R-:W-:-:S05]  /*34850*/  IMAD.WIDE R24, R0, 0x2, R16 ;  /* 0x0000000200187825 */ /* 0x001fca00078e0210 */
[----:B----4-:R0:W-:Y:S04]  /*34860*/  @P2 STG.E.U16 desc[UR8][R24.64], R19 ;  /* 0x0000001318002986 */ /* 0x0101e8000c101508 */
[----:B0-----:R-:W3:Y:S04]  /*34870*/  LDL.LU R19, [R1+0x17e0] ;  /* 0x0017e00001137983 */ /* 0x001ee80000300800 */
[----:B------:R-:W4:Y:S01]  /*34880*/  LDL.LU R25, [R1+0x34] ;  /* 0x0000340001197983 */ /* 0x000f220000300800 */
[----:B------:R-:W-:Y:S01]  /*34890*/  ISETP.LT.AND P3, PT, R6, UR4, !P1 ;  /* 0x0000000406007c0c */ /* 0x000fe2000cf61270 */
[----:B------:R-:W-:-:S02]  /*348a0*/  ULDC UR4, c[0x0][0x228] ;  /* 0x00008a0000047ab9 */ /* 0x000fc40000000800 */
[----:B------:R-:W-:Y:S01]  /*348b0*/  ISETP.LT.AND P2, PT, R28, UR4, !P1 ;  /* 0x000000041c007c0c */ /* 0x000fe2000cf41270 */
[----:B------:R-:W-:Y:S02]  /*348c0*/  ULDC UR4, c[0x0][0x228] ;  /* 0x00008a0000047ab9 */ /* 0x000fe40000000800 */
[----:B------:R-:W-:Y:S01]  /*348d0*/  ISETP.LT.AND P1, PT, R7, UR4, !P1 ;  /* 0x0000000407007c0c */ /* 0x000fe2000cf21270 */
[----:B------:R-:W-:Y:S01]  /*348e0*/  ULDC UR4, c[0x0][0x22c] ;  /* 0x00008b0000047ab9 */ /* 0x000fe20000000800 */
[----:B----4-:R-:W-:Y:S01]  /*348f0*/  PRMT R3, R25, 0x7632, R3 ;  /* 0x0000763219037816 */ /* 0x010fe20000000003 */
[----:B---3--:R-:W-:-:S05]  /*34900*/  IMAD.WIDE R24, R0, 0x2, R18 ;  /* 0x0000000200187825 */ /* 0x008fca00078e0212 */
[----:B------:R0:W-:Y:S02]  /*34910*/  @P3 STG.E.U16 desc[UR8][R24.64], R3 ;  /* 0x0000000318003986 */ /* 0x0001e4000c101508 */
[----:B0-----:R-:W-:Y:S01]  /*34920*/  IMAD.WIDE R24, R0, 0x2, R20 ;  /* 0x0000000200187825 */ /* 0x001fe200078e0214 */
[----:B------:R-:W-:-:S04]  /*34930*/  PRMT R3, R4, 0x7632, R3 ;  /* 0x0000763204037816 */ /* 0x000fc80000000003 */
[----:B------:R0:W-:Y:S02]  /*34940*/  @P2 STG.E.U16 desc[UR8][R24.64], R4 ;  /* 0x0000000418002986 */ /* 0x0001e4000c101508 */
[----:B0-----:R-:W-:Y:S02]  /*34950*/  IMAD.WIDE R24, R0, 0x2, R22 ;  /* 0x0000000200187825 */ /* 0x001fe400078e0216 */
[----:B------:R-:W3:Y:S04]  /*34960*/  LDL.LU R4, [R1+0x14] ;  /* 0x0000140001047983 */ /* 0x000ee80000300800 */
[----:B------:R0:W-:Y:S04]  /*34970*/  @P1 STG.E.U16 desc[UR8][R24.64], R3 ;  /* 0x0000000318001986 */ /* 0x0001e8000c101508 */
[----:B0-----:R-:W4:Y:S01]  /*34980*/  LDL R25, [R1+0x14b0] ;  /* 0x0014b00001197983 */ /* 0x001f220000100800 */
[----:B------:R-:W-:-:S05]  /*34990*/  VIADD R3, R27, 0x3 ;  /* 0x000000031b037836 */ /* 0x000fca0000000000 */
[----:B------:R-:W-:Y:S01]  /*349a0*/  ISETP.GE.AND P1, PT, R3, UR4, PT ;  /* 0x0000000403007c0c */ /* 0x000fe2000bf26270 */
[----:B------:R-:W-:-:S03]  /*349b0*/  ULDC UR4, c[0x0][0x228] ;  /* 0x00008a0000047ab9 */ /* 0x000fc60000000800 */
[----:B----4-:R-:W-:Y:S01]  /*349c0*/  ISETP.LT.AND P2, PT, R25, UR4, !P1 ;  /* 0x0000000419007c0c */ /* 0x010fe2000cf41270 */
[----:B------:R-:W-:Y:S02]  /*349d0*/  ULDC UR4, c[0x0][0x248] ;  /* 0x0000920000047ab9 */ /* 0x000fe40000000800 */
[----:B------:R-:W-:Y:S01]  /*349e0*/  VIADD R0, R0, UR4 ;  /* 0x0000000400007c36 */ /* 0x000fe20008000000 */
[----:B------:R-:W-:-:S03]  /*349f0*/  ULDC UR4, c[0x0][0x228] ;  /* 0x00008a0000047ab9 */ /* 0x000fc60000000800 */
[----:B------:R-:W-:-:S06]  /*34a00*/  IMAD.WIDE R24, R0, 0x2, R8 ;  /* 0x0000000200187825 */ /* 0x000fcc00078e0208 */
[----:B--2---:R0:W-:Y:S04]  /*34a10*/  @P2 STG.E.U16 desc[UR8][R24.64], R11 ;  /* 0x0000000b18002986 */ /* 0x0041e8000c101508 */
[----:B0-----:R-:W2:Y:S04]  /*34a20*/  LDL.LU R11, [R1+0x17dc] ;  /* 0x0017dc00010b7983 */ /* 0x001ea80000300800 */
[----:B------:R-:W4:Y:S01]  /*34a30*/  LDL.LU R25, [R1+0x4] ;  /* 0x0000040001197983 */ /* 0x000f220000300800 */
[----:B------:R-:W-:Y:S01]  /*34a40*/  ISETP.LT.AND P3, PT, R2, UR4, !P1 ;  /* 0x0000000402007c0c */ /* 0x000fe2000cf61270 */
[----:B------:R-:W-:-:S02]  /*34a50*/  ULDC UR4, c[0x0][0x228] ;  /* 0x00008a0000047ab9 */ /* 0x000fc40000000800 */
[----:B------:R-:W-:Y:S01]  /*34a60*/  ISETP.LT.AND P2, PT, R29, UR4, !P1 ;  /* 0x000000041d007c0c */ /* 0x000fe2000cf41270 */
[----:B------:R-:W-:Y:S01]  /*34a70*/  ULDC UR4, c[0x0][0x228] ;  /* 0x00008a0000047ab9 */ /* 0x000fe20000000800 */
[----:B--2---:R0:W-:Y:S01]  /*34a80*/  STL [R1+0x17d4], R11 ;  /* 0x0017d40b01007387 */ /* 0x0041e20000100800 */
[----:B----4-:R-:W-:Y:S01]  /*34a90*/  PRMT R3, R25, 0x7632, R3 ;  /* 0x0000763219037816 */ /* 0x010fe20000000003 */
[----:B------:R-:W-:Y:S02]  /*34aa0*/  IMAD.WIDE R24, R0, 0x2, R10 ;  /* 0x0000000200187825 */ /* 0x000fe400078e020a */
[----:B0-----:R-:W2:Y:S04]  /*34ab0*/  LDL.LU R11, [R1+0xf4] ;  /* 0x0000f400010b7983 */ /* 0x001ea80000300800 */
[----:B------:R0:W-:Y:S01]  /*34ac0*/  @P3 STG.E.U16 desc[UR8][R24.64], R3 ;  /* 0x0000000318003986 */ /* 0x0001e2000c101508 */
[----:B------:R-:W-:Y:S01]  /*34ad0*/  ISETP.LT.AND P3, PT, R5, UR4, !P1 ;  /* 0x0000000405007c0c */ /* 0x000fe2000cf61270 */
[----:B------:R-:W-:-:S02]  /*34ae0*/  ULDC UR4, c[0x0][0x228] ;  /* 0x00008a0000047ab9 */ /* 0x000fc40000000800 */
[----:B------:R-:W4:Y:S01]  /*34af0*/  LDL.LU R5, [R1+0x17d8] ;  /* 0x0017d80001057983 */ /* 0x000f220000300800 */
[----:B0-----:R-:W-:-:S05]  /*34b00*/  IMAD.WIDE R24, R0, 0x2, R12 ;  /* 0x0000000200187825 */ /* 0x001fca00078e020c */
[----:B--2---:R0:W-:Y:S01]  /*34b10*/  @P2 STG.E.U16 desc[UR8][R24.64], R11 ;  /* 0x0000000b18002986 */ /* 0x0041e2000c101508 */
[----:B------:R-:W-:Y:S01]  /*34b20*/  ISETP.LT.AND P2, PT, R26, UR4, !P1 ;  /* 0x000000041a007c0c */ /* 0x000fe2000cf41270 */
[----:B------:R-:W-:Y:S01]  /*34b30*/  ULDC UR4, c[0x0][0x228] ;  /* 0x00008a0000047ab9 */ /* 0x000fe20000000800 */
[----:B------:R-:W-:Y:S01]  /*34b40*/  PRMT R3, R11, 0x7632, R3 ;  /* 0x000076320b037816 */ /* 0x000fe20000000003 */
[----:B0-----:R-:W-:Y:S01]  /*34b50*/  IMAD.WIDE R24, R0, 0x2, R14 ;  /* 0x0000000200187825 */ /* 0x001fe200078e020e */
[----:B------:R-:W2:Y:S04]  /*34b60*/  LDL R11, [R1+0xe8] ;  /* 0x0000e800010b7983 */ /* 0x000ea80000100800 */
[----:B------:R0:W-:Y:S01]  /*34b70*/  @P3 STG.E.U16 desc[UR8][R24.64], R3 ;  /* 0x0000000318003986 */ /* 0x0001e2000c101508 */
[----:B------:R-:W-:Y:S01]  /*34b80*/  ISETP.LT.AND P3, PT, R6, UR4, !P1 ;  /* 0x0000000406007c0c */ /* 0x000fe2000cf61270 */
[----:B------:R-:W-:Y:S01]  /*34b90*/  ULDC UR4, c[0x0][0x228] ;  /* 0x00008a0000047ab9 */ /* 0x000fe20000000800 */
[----:B0-----:R-:W-:Y:S01]  /*34ba0*/  IMAD.WIDE R24, R0, 0x2, R16 ;  /* 0x0000000200187825 */ /* 0x001fe200078e0210 */
[----:B---3--:R-:W-:-:S04]  /*34bb0*/  PRMT R3, R4, 0x7632, R3 ;  /* 0x0000763204037816 */ /* 0x008fc80000000003 */
[----:B------:R0:W-:Y:S01]  /*34bc0*/  @P2 STG.E.U16 desc[UR8][R24.64], R4 ;  /* 0x0000000418002986 */ /* 0x0001e2000c101508 */
[----:B------:R-:W-:Y:S01]  /*34bd0*/  ISETP.LT.AND P2, PT, R28, UR4, !P1 ;  /* 0x000000041c007c0c */ /* 0x000fe2000cf41270 */
[----:B------:R-:W-:Y:S01]  /*34be0*/  ULDC UR4, c[0x0][0x228] ;  /* 0x00008a0000047ab9 */ /* 0x000fe20000000800 */
[----:B0-----:R-:W-:-:S05]  /*34bf0*/  IMAD.WIDE R24, R0, 0x2, R18 ;  /* 0x0000000200187825 */ /* 0x001fca00078e0212 */
[----:B------:R0:W-:Y:S02]  /*34c00*/  @P3 STG.E.U16 desc[UR8][R24.64], R3 ;  /* 0x0000000318003986 */ /* 0x0001e4000c101508 */
[----:B0-----:R-:W-:Y:S01]  /*34c10*/  IMAD.WIDE R24, R0, 0x2, R20 ;  /* 0x0000000200187825 */ /* 0x001fe200078e0214 */
[----:B----4-:R-:W-:-:S04]  /*34c20*/  PRMT R3, R5, 0x7632, R3 ;  /* 0x0000763205037816 */ /* 0x010fc80000000003 */
[----:B------:R0:W-:Y:S04]  /*34c30*/  @P2 STG.E.U16 desc[UR8][R24.64], R5 ;  /* 0x0000000518002986 */ /* 0x0001e8000c101508 */
[----:B0-----:R-:W3:Y:S01]  /*34c40*/  LDL.LU R24, [R1+0x38] ;  /* 0x0000380001187983 */ /* 0x001ee20000300800 */
[----:B------:R-:W-:-:S03]  /*34c50*/  IMAD.WIDE R4, R0, 0x2, R22 ;  /* 0x0000000200047825 */ /* 0x000fc600078e0216 */
[----:B------:R-:W4:Y:S04]  /*34c60*/  LDL R25, [R1+0x14cc] ;  /* 0x0014cc0001197983 */ /* 0x000f280000100800 */
[----:B------:R0:W-:Y:S04]  /*34c70*/  STL [R1+0x17d0], R23 ;  /* 0x0017d01701007387 */ /* 0x0001e80000100800 */
[----:B0-----:R-:W2:Y:S01]  /*34c80*/  LDL R23, [R1+0x14b0] ;  /* 0x0014b00001177983 */ /* 0x001ea20000100800 */
[----:B------:R-:W-:Y:S01]  /*34c90*/  ISETP.LT.AND P1, PT, R7, UR4, !P1 ;  /* 0x0000000407007c0c */ /* 0x000fe2000cf21270 */
[----:B------:R-:W-:-:S12]  /*34ca0*/  ULDC UR4, c[0x0][0x22c] ;  /* 0x00008b0000047ab9 */ /* 0x000fd80000000800 */
[----:B------:R0:W-:Y:S02]  /*34cb0*/  @P1 STG.E.U16 desc[UR8][R4.64], R3 ;  /* 0x0000000304001986 */ /* 0x0001e4000c101508 */
[----:B0-----:R-:W-:-:S05]  /*34cc0*/  VIADD R3, R27, 0x4 ;  /* 0x000000041b037836 */ /* 0x001fca0000000000 */
[----:B------:R-:W-:Y:S01]  /*34cd0*/  ISETP.GE.AND P1, PT, R3, UR4, PT ;  /* 0x0000000403007c0c */ /* 0x000fe2000bf26270 */
[----:B------:R-:W-:-:S03]  /*34ce0*/  ULDC UR4, c[0x0][0x228] ;  /* 0x00008a0000047ab9 */ /* 0x000fc60000000800 */
[----:B--2---:R-:W-:Y:S01]  /*34cf0*/  ISETP.LT.AND P2, PT, R23, UR4, !P1 ;  /* 0x0000000417007c0c */ /* 0x004fe2000cf41270 */
[----:B------:R-:W-:Y:S01]  /*34d00*/  ULDC UR4, c[0x0][0x248] ;  /* 0x0000920000047ab9 */ /* 0x000fe20000000800 */
[----:B------:R-:W2:Y:S01]  /*34d10*/  LDL R23, [R1+0x28] ;  /* 0x0000280001177983 */ /* 0x000ea20000100800 */
[----:B------:R-:W-:Y:S01]  /*34d20*/  VIADD R0, R0, UR4 ;  /* 0x0000000400007c36 */ /* 0x000fe20008000000 */
[----:B------:R-:W-:-:S03]  /*34d30*/  ULDC UR4, c[0x0][0x228] ;  /* 0x00008a0000047ab9 */ /* 0x000fc60000000800 */
[----:B------:R-:W-:-:S06]  /*34d40*/  IMAD.WIDE R4, R0, 0x2, R8 ;  /* 0x0000000200047825 */ /* 0x000fcc00078e0208 */
[----:B------:R0:W-:Y:S04]  /*34d50*/  @P2 STG.E.U16 desc[UR8][R4.64], R11 ;  /* 0x0000000b04002986 */ /* 0x0001e8000c101508 */
[----:B0-----:R-:W3:Y:S04]  /*34d60*/  LDL.LU R11, [R1+0x17d4] ;  /* 0x0017d400010b7983 */ /* 0x001ee80000300800 */
[----:B------:R-:W4:Y:S01]  /*34d70*/  LDL.LU R5, [R1+0xe8] ;  /* 0x0000e80001057983 */ /* 0x000f220000300800 */
[----:B------:R-:W-:Y:S01]  /*34d80*/  ISETP.LT.AND P3, PT, R2, UR4, !P1 ;  /* 0x0000000402007c0c */ /* 0x000fe2000cf61270 */
[----:B------:R-:W-:-:S02]  /*34d90*/  ULDC UR4, c[0x0][0x228] ;  /* 0x00008a0000047ab9 */ /* 0x000fc40000000800 */
[----:B------:R-:W-:Y:S01]  /*34da0*/  ISETP.LT.AND P2, PT, R29, UR4, !P1 ;  /* 0x000000041d007c0c */ /* 0x000fe2000cf41270 */
[----:B------:R-:W-:Y:S01]  /*34db0*/  ULDC UR4, c[0x0][0x228] ;  /* 0x00008a0000047ab9 */ /* 0x000fe20000000800 */
[----:B---3--:R0:W-:Y:S01]  /*34dc0*/  STL [R1+0x17cc], R11 ;  /* 0x0017cc0b01007387 */ /* 0x0081e20000100800 */
[----:B----4-:R-:W-:Y:S01]  /*34dd0*/  PRMT R3, R5, 0x7632, R3 ;  /* 0x0000763205037816 */ /* 0x010fe20000000003 */
[C---:B------:R-:W-:Y:S02]  /*34de0*/  IMAD.WIDE R4, R0.reuse, 0x2, R10 ;  /* 0x0000000200047825 */ /* 0x040fe400078e020a */
[----:B0-----:R-:W3:Y:S04]  /*34df0*/  LDL.LU R11, [R1+0x48] ;  /* 0x00004800010b7983 */ /* 0x001ee80000300800 */
[----:B------:R0:W-:Y:S01]  /*34e00*/  @P3 STG.E.U16 desc[UR8][R4.64], R3 ;  /* 0x0000000304003986 */ /* 0x0001e2000c101508 */
[----:B------:R-:W-:Y:S01]  /*34e10*/  ISETP.LT.AND P3, PT, R25, UR4, !P1 ;  /* 0x0000000419007c0c */ /* 0x000fe2000cf61270 */
[----:B------:R-:W-:Y:S01]  /*34e20*/  ULDC UR4, c[0x0][0x228] ;  /* 0x00008a0000047ab9 */ /* 0x000fe20000000800 */
[----:B0-----:R-:W-:-:S05]  /*34e30*/  IMAD.WIDE R4, R0, 0x2, R12 ;  /* 0x0000000200047825 */ /* 0x001fca00078e020c */
[----:B---3--:R0:W-:Y:S01]  /*34e40*/  @P2 STG.E.U16 desc[UR8][R4.64], R11 ;  /* 0x0000000b04002986 */ /* 0x0081e2000c101508 */
[----:B------:R-:W-:Y:S01]  /*34e50*/  ISETP.LT.AND P2, PT, R26, UR4, !P1 ;  /* 0x000000041a007c0c */ /* 0x000fe2000cf41270 */
[----:B------:R-:W-:Y:S01]  /*34e60*/  ULDC UR4, c[0x0][0x228] ;  /* 0x00008a0000047ab9 */ /* 0x000fe20000000800 */
[----:B------:R-:W-:Y:S01]  /*34e70*/  PRMT R3, R11, 0x7632, R3 ;  /* 0x000076320b037816 */ /* 0x000fe20000000003 */
[----:B0-----:R-:W-:Y:S01]  /*34e80*/  IMAD.WIDE R4, R0, 0x2, R14 ;  /* 0x0000000200047825 */ /* 0x001fe200078e020e */
[----:B------:R-:W3:Y:S04]  /*34e90*/  LDL R11, [R1+0x8] ;  /* 0x00000800010b7983 */ /* 0x000ee80000100800 */
[----:B------:R0:W-:Y:S01]  /*34ea0*/  @P3 STG.E.U16 desc[UR8][R4.64], R3 ;  /* 0x0000000304003986 */ /* 0x0001e2000c101508 */
[----:B------:R-:W-:Y:S01]  /*34eb0*/  ISETP.LT.AND P3, PT, R6, UR4, !P1 ;  /* 0x0000000406007c0c */ /* 0x000fe2000cf61270 */
[----:B------:R-:W-:Y:S01]  /*34ec0*/  ULDC UR4, c[0x0][0x228] ;  /* 0x00008a0000047ab9 */ /* 0x000fe20000000800 */
[----:B0-----:R-:W-:Y:S01]  /*34ed0*/  IMAD.WIDE R4, R0, 0x2, R16 ;  /* 0x0000000200047825 */ /* 0x001fe200078e0210 */
[----:B------:R-:W-:-:S04]  /*34ee0*/  PRMT R3, R24, 0x7632, R3 ;  /* 0x0000763218037816 */ /* 0x000fc80000000003 */
[----:B------:R0:W-:Y:S01]  /*34ef0*/  @P2 STG.E.U16 desc[UR8][R4.64], R24 ;  /* 0x0000001804002986 */ /* 0x0001e2000c101508 */
[----:B------:R-:W-:Y:S01]  /*34f00*/  ISETP.LT.AND P2, PT, R28, UR4, !P1 ;  /* 0x000000041c007c0c */ /* 0x000fe2000cf41270 */
[----:B------:R-:W-:Y:S01]  /*34f10*/  ULDC UR4, c[0x0][0x228] ;  /* 0x00008a0000047ab9 */ /* 0x000fe20000000800 */
[C---:B0-----:R-:W-:Y:S01]  /*34f20*/  IMAD.WIDE R4, R0.reuse, 0x2, R18 ;  /* 0x0000000200047825 */ /* 0x041fe200078e0212 */
[----:B------:R-:W4:Y:S04]  /*34f30*/  LDL.LU R24, [R1+0xf8] ;  /* 0x0000f80001187983 */ /* 0x000f280000300800 */
[----:B------:R0:W-:Y:S02]  /*34f40*/  @P3 STG.E.U16 desc[UR8][R4.64], R3 ;  /* 0x0000000304003986 */ /* 0x0001e4000c101508 */
[----:B0-----:R-:W-:-:S05]  /*34f50*/  IMAD.WIDE R4, R0, 0x2, R20 ;  /* 0x0000000200047825 */ /* 0x001fca00078e0214 */
[----:B--2---:R0:W-:Y:S04]  /*34f60*/  @P2 STG.E.U16 desc[UR8][R4.64], R23 ;  /* 0x0000001704002986 */ /* 0x0041e8000c101508 */
[----:B0-----:R-:W2:Y:S04]  /*34f70*/  LDL.LU R23, [R1+0x17d0] ;  /* 0x0017d00001177983 */ /* 0x001ea80000300800 */
[----:B------:R-:W3:Y:S01]  /*34f80*/  LDL.LU R5, [R1+0x28] ;  /* 0x0000280001057983 */ /* 0x000ee20000300800 */
[----:B------:R-:W-:Y:S01]  /*34f90*/  ISETP.LT.AND P1, PT, R7, UR4, !P1 ;  /* 0x0000000407007c0c */ /* 0x000fe2000cf21270 */
[----:B------:R-:W-:Y:S01]  /*34fa0*/  ULDC UR4, c[0x0][0x22c] ;  /* 0x00008b0000047ab9 */ /* 0x000fe20000000800 */
[----:B---3--:R-:W-:Y:S01]  /*34fb0*/  PRMT R3, R5, 0x7632, R3 ;  /* 0x0000763205037816 */ /* 0x008fe20000000003 */
[----:B--2---:R-:W-:-:S10]  /*34fc0*/  IMAD.WIDE R4, R0, 0x2, R22 ;  /* 0x0000000200047825 */ /* 0x004fd400078e0216 */
[----:B------:R0:W-:Y:S04]  /*34fd0*/  @P1 STG.E.U16 desc[UR8][R4.64], R3 ;  /* 0x0000000304001986 */ /* 0x0001e8000c101508 */
[----:B0-----:R-:W2:Y:S01]  /*34fe0*/  LDL R5, [R1+0x14b0] ;  /* 0x0014b00001057983 */ /* 0x001ea20000100800 */
[----:B------:R-:W-:-:S05]  /*34ff0*/  VIADD R3, R27, 0x5 ;  /* 0x000000051b037836 */ /* 0x000fca0000000000 */
[----:B------:R-:W-:Y:S01]  /*35000*/  ISETP.GE.AND P1, PT, R3, UR4, PT ;  /* 0x0000000403007c0c */ /* 0x000fe2000bf26270 */
[----:B------:R-:W-:-:S03]  /*35010*/  ULDC UR4, c[0x0][0x228] ;  /* 0x00008a0000047ab9 */ /* 0x000fc60000000800 */
[----:B--2---:R-:W-:Y:S01]  /*35020*/  ISETP.LT.AND P2, PT, R5, UR4, !P1 ;  /* 0x0000000405007c0c */ /* 0x004fe2000cf41270 */
[----:B------:R-:W-:Y:S02]  /*35030*/  ULDC UR4, c[0x0][0x248] ;  /* 0x0000920000047ab9 */ /* 0x000fe40000000800 */
[----:B------:R-:W-:Y:S01]  /*35040*/  VIADD R0, R0, UR4 ;  /* 0x0000000400007c36 */ /* 0x000fe20008000000 */
[----:B------:R-:W-:-:S03]  /*35050*/  ULDC UR4, c[0x0][0x228] ;  /* 0x00008a0000047ab9 */ /* 0x000fc60000000800 */
[----:B------:R-:W-:-:S06]  /*35060*/  IMAD.WIDE R4, R0, 0x2, R8 ;  /* 0x0000000200047825 */ /* 0x000fcc00078e0208 */
[----:B------:R0:W-:Y:S04]  /*35070*/  @P2 STG.E.U16 desc[UR8][R4.64], R11 ;  /* 0x0000000b04002986 */ /* 0x0001e8000c101508 */
[----:B0-----:R-:W2:Y:S04]  /*35080*/  LDL.LU R11, [R1+0x17cc] ;  /* 0x0017cc00010b7983 */ /* 0x001ea80000300800 */
[----:B------:R-:W3:Y:S01]  /*35090*/  LDL.LU R5, [R1+0x8] ;  /* 0x0000080001057983 */ /* 0x000ee20000300800 */
[----:B------:R-:W-:Y:S01]  /*350a0*/  ISETP.LT.AND P3, PT, R2, UR4, !P1 ;  /* 0x0000000402007c0c */ /* 0x000fe2000cf61270 */
[----:B------:R-:W-:-:S02]  /*350b0*/  ULDC UR4, c[0x0][0x228] ;  /* 0x00008a0000047ab9 */ /* 0x000fc40000000800 */
[----:B------:R-:W-:Y:S01]  /*350c0*/  ISETP.LT.AND P2, PT, R29, UR4, !P1 ;  /* 0x000000041d007c0c */ /* 0x000fe2000cf41270 */
[----:B------:R-:W-:Y:S01]  /*350d0*/  ULDC UR4, c[0x0][0x228] ;  /* 0x00008a0000047ab9 */ /* 0x000fe20000000800 */
[----:B---3--:R-:W-:Y:S01]  /*350e0*/  PRMT R3, R5, 0x7632, R3 ;  /* 0x0000763205037816 */ /* 0x008fe20000000003 */
[----:B--2---:R-:W-:-:S07]  /*350f0*/  IMAD.WIDE R4, R0, 0x2, R10 ;  /* 0x0000000200047825 */ /* 0x004fce00078e020a */
[----:B------:R0:W-:Y:S01]  /*35100*/  @P3 STG.E.U16 desc[UR8][R4.64], R3 ;  /* 0x0000000304003986 */ /* 0x0001e2000c101508 */
[----:B------:R-:W-:Y:S01]  /*35110*/  ISETP.LT.AND P3, PT, R25, UR4, !P1 ;  /* 0x0000000419007c0c */ /* 0x000fe2000cf61270 */
[----:B------:R-:W-:Y:S01]  /*35120*/  ULDC UR4, c[0x0][0x228] ;  /* 0x00008a0000047ab9 */ /* 0x000fe20000000800 */
[----:B0-----:R-:W-:Y:S01]  /*35130*/  IMAD.WIDE R4, R0, 0x2, R12 ;  /* 0x0000000200047825 */ /* 0x001fe200078e020c */
[----:B----4-:R-:W-:-:S04]  /*35140*/  PRMT R3, R24, 0x7632, R3 ;  /* 0x0000763218037816 */ /* 0x010fc80000000003 */
[----:B------:R0:W-:Y:S01]  /*35150*/  @P2 STG.E.U16 desc[UR8][R4.64], R24 ;  /* 0x0000001804002986 */ /* 0x0001e2000c101508 */
[----:B------:R-:W-:Y:S01]  /*35160*/  ISETP.LT.AND P2, PT, R26, UR4, !P1 ;  /* 0x000000041a007c0c */ /* 0x000fe2000cf41270 */
[----:B------:R-:W-:Y:S01]  /*35170*/  ULDC UR4, c[0x0][0x228] ;  /* 0x00008a0000047ab9 */ /* 0x000fe20000000800 */
[----:B0-----:R-:W-:Y:S01]  /*35180*/  IMAD.WIDE R4, R0, 0x2, R14 ;  /* 0x0000000200047825 */ /* 0x001fe200078e020e */
[----:B------:R-:W2:Y:S04]  /*35190*/  LDL.LU R24, [R1+0xec] ;  /* 0x0000ec0001187983 */ /* 0x000ea80000300800 */
[----:B------:R0:W-:Y:S01]  /*351a0*/  @P3 STG.E.U16 desc[UR8][R4.64], R3 ;  /* 0x0000000304003986 */ /* 0x0001e2000c101508 */
[----:B------:R-:W-:Y:S01]  /*351b0*/  ISETP.LT.AND P3, PT, R6, UR4, !P1 ;  /* 0x0000000406007c0c */ /* 0x000fe2000cf61270 */
[----:B------:R-:W-:-:S02]  /*351c0*/  ULDC UR4, c[0x0][0x228] ;  /* 0x00008a0000047ab9 */ /* 0x000fc40000000800 */
[----:B------:R-:W3:Y:S04]  /*351d0*/  LDL.LU R6, [R1+0x17c8] ;  /* 0x0017c80001067983 */ /* 0x000ee80000300800 */
[----:B------:R1:W-:Y:S01]  /*351e0*/  STL [R1+0x17c4], R17 ;  /* 0x0017c41101007387 */ /* 0x0003e20000100800 */
[----:B0-----:R-:W-:-:S03]  /*351f0*/  IMAD.WIDE R4, R0, 0x2, R16 ;  /* 0x0000000200047825 */ /* 0x001fc600078e0210 */
[----:B-1----:R-:W4:Y:S04]  /*35200*/  LDL.LU R17, [R1+0x18] ;  /* 0x0000180001117983 */ /* 0x002f280000300800 */
[----:B----4-:R0:W-:Y:S01]  /*35210*/  @P2 STG.E.U16 desc[UR8][R4.64], R17 ;  /* 0x0000001104002986 */ /* 0x0101e2000c101508 */
[----:B------:R-:W-:Y:S01]  /*35220*/  ISETP.LT.AND P2, PT, R28, UR4, !P1 ;  /* 0x000000041c007c0c */ /* 0x000fe2000cf41270 */
[----:B------:R-:W-:Y:S01]  /*35230*/  ULDC UR4, c[0x0][0x228] ;  /* 0x00008a0000047ab9 */ /* 0x000fe20000000800 */
[----:B------:R-:W-:Y:S01]  /*35240*/  PRMT R3, R17, 0x7632, R3 ;  /* 0x0000763211037816 */ /* 0x000fe20000000003 */
[C---:B0-----:R-:W-:Y:S01]  /*35250*/  IMAD.WIDE R4, R0.reuse, 0x2, R18 ;  /* 0x0000000200047825 */ /* 0x041fe200078e0212 */
[----:B------:R-:W4:Y:S04]  /*35260*/  LDL.LU R17, [R1+0x4c] ;  /* 0x00004c0001117983 */ /* 0x000f280000300800 */
[----:B------:R0:W-:Y:S02]  /*35270*/  @P3 STG.E.U16 desc[UR8][R4.64], R3 ;  /* 0x0000000304003986 */ /* 0x0001e4000c101508 */
[----:B0-----:R-:W-:-:S05]  /*35280*/  IMAD.WIDE R4, R0, 0x2, R20 ;  /* 0x0000000200047825 */ /* 0x001fca00078e0214 */
[----:B---3--:R0:W-:Y:S04]  /*35290*/  @P2 STG.E.U16 desc[UR8][R4.64], R6 ;  /* 0x0000000604002986 */ /* 0x0081e8000c101508 */
[----:B0-----:R-:W3:Y:S01]  /*352a0*/  LDL R5, [R1+0x14b0] ;  /* 0x0014b00001057983 */ /* 0x001ee20000100800 */
[----:B------:R-:W-:Y:S01]  /*352b0*/  VIADD R3, R27, 0x6 ;  /* 0x000000061b037836 */ /* 0x000fe20000000000 */
[----:B------:R-:W-:Y:S01]  /*352c0*/  ISETP.LT.AND P2, PT, R7, UR4, !P1 ;  /* 0x0000000407007c0c */ /* 0x000fe2000cf41270 */
[----:B------:R-:W-:-:S03]  /*352d0*/  ULDC UR4, c[0x0][0x22c] ;  /* 0x00008b0000047ab9 */ /* 0x000fc60000000800 */
[----:B------:R-:W-:Y:S01]  /*352e0*/  ISETP.GE.AND P1, PT, R3, UR4, PT ;  /* 0x0000000403007c0c */ /* 0x000fe2000bf26270 */
[----:B------:R-:W-:Y:S01]  /*352f0*/  ULDC UR4, c[0x0][0x248] ;  /* 0x0000920000047ab9 */ /* 0x000fe20000000800 */
[----:B------:R-:W-:Y:S02]  /*35300*/  PRMT R6, R6, 0x7632, R6 ;  /* 0x0000763206067816 */ /* 0x000fe40000000006 */
[----:B--2---:R-:W-:Y:S02]  /*35310*/  PRMT R3, R24, 0x7632, R3 ;  /* 0x0000763218037816 */ /* 0x004fe40000000003 */
[----:B---3--:R-:W-:Y:S01]  /*35320*/  ISETP.LT.AND P3, PT, R5, UR6, !P1 ;  /* 0x0000000605007c0c */ /* 0x008fe2000cf61270 */
[----:B------:R-:W-:Y:S01]  /*35330*/  IMAD.WIDE R4, R0, 0x2, R22 ;  /* 0x0000000200047825 */ /* 0x000fe200078e0216 */
[----:B------:R-:W-:-:S03]  /*35340*/  ULDC UR6, c[0x0][0x228] ;  /* 0x00008a0000067ab9 */ /* 0x000fc60000000800 */
[----:B------:R-:W-:Y:S01]  /*35350*/  VIADD R0, R0, UR4 ;  /* 0x0000000400007c36 */ /* 0x000fe20008000000 */
[----:B------:R-:W-:Y:S01]  /*35360*/  ULDC UR4, c[0x0][0x228] ;  /* 0x00008a0000047ab9 */ /* 0x000fe20000000800 */
[----:B------:R0:W-:Y:S01]  /*35370*/  @P2 STG.E.U16 desc[UR8][R4.64], R6 ;  /* 0x0000000604002986 */ /* 0x0001e2000c101508 */
[----:B------:R-:W-:Y:S01]  /*35380*/  ISETP.LT.AND P2, PT, R2, UR4, !P1 ;  /* 0x0000000402007c0c */ /* 0x000fe2000cf41270 */
[----:B------:R-:W-:Y:S01]  /*35390*/  ULDC UR4, c[0x0][0x228] ;  /* 0x00008a0000047ab9 */ /* 0x000fe20000000800 */
[----:B------:R-:W-:Y:S01]  /*353a0*/  ISETP.LT.AND P4, PT, R25, UR6, !P1 ;  /* 0x0000000619007c0c */ /* 0x000fe2000cf81270 */
[----:B------:R-:W-:Y:S01]  /*353b0*/  ULDC UR6, c[0x0][0x228] ;  /* 0x00008a0000067ab9 */ /* 0x000fe20000000800 */
[----:B0-----:R-:W-:-:S05]  /*353c0*/  IMAD.WIDE R4, R0, 0x2, R8 ;  /* 0x0000000200047825 */ /* 0x001fca00078e0208 */
[----:B------:R0:W-:Y:S01]  /*353d0*/  @P3 STG.E.U16 desc[UR8][R4.64], R24 ;  /* 0x0000001804003986 */ /* 0x0001e2000c101508 */
[----:B------:R-:W-:Y:S01]  /*353e0*/  ISETP.LT.AND P3, PT, R29, UR4, !P1 ;  /* 0x000000041d007c0c */ /* 0x000fe2000cf61270 */
[----:B------:R-:W-:Y:S01]  /*353f0*/  ULDC UR4, c[0x0][0x228] ;  /* 0x00008a0000047ab9 */ /* 0x000fe20000000800 */
[----:B0-----:R-:W-:-:S05]  /*35400*/  IMAD.WIDE R4, R0, 0x2, R10 ;  /* 0x0000000200047825 */ /* 0x001fca00078e020a */
[----:B------:R0:W-:Y:S01]  /*35410*/  @P2 STG.E.U16 desc[UR8][R4.64], R3 ;  /* 0x0000000304002986 */ /* 0x0001e2000c101508 */
[----:B------:R-:W-:-:S04]  /*35420*/  IMAD.WIDE R24, R0, 0x2, R14 ;  /* 0x0000000200187825 */ /* 0x000fc800078e020e */
[----:B0-----:R-:W-:Y:S01]  /*35430*/  IMAD.WIDE R4, R0, 0x2, R12 ;  /* 0x0000000200047825 */ /* 0x001fe200078e020c */
[----:B----4-:R-:W-:-:S04]  /*35440*/  PRMT R3, R17, 0x7632, R3 ;  /* 0x0000763211037816 */ /* 0x010fc80000000003 */
[----:B------:R0:W-:Y:S04]  /*35450*/  @P3 STG.E.U16 desc[UR8][R4.64], R17 ;  /* 0x0000001104003986 */ /* 0x0001e8000c101508 */
[----:B------:R1:W-:Y:S04]  /*35460*/  @P4 STG.E.U16 desc[UR8][R24.64], R3 ;  /* 0x0000000318004986 */ /* 0x0003e8000c101508 */
[----:B0-----:R-:W2:Y:S04]  /*35470*/  LDL.LU R17, [R1+0x17c4] ;  /* 0x0017c40001117983 */ /* 0x001ea80000300800 */
[----:B-1----:R-:W3:Y:S04]  /*35480*/  LDL R3, [R1+0x14c8] ;  /* 0x0014c80001037983 */ /* 0x002ee80000100800 */
[----:B------:R-:W4:Y:S01]  /*35490*/  LDL.LU R24, [R1+0x3c] ;  /* 0x00003c0001187983 */ /* 0x000f220000300800 */
[----:B------:R-:W-:Y:S01]  /*354a0*/  ISETP.LT.AND P4, PT, R28, UR6, !P1 ;  /* 0x000000061c007c0c */ /* 0x000fe2000cf81270 */
[----:B------:R-:W-:-:S02]  /*354b0*/  ULDC UR6, c[0x0][0x228] ;  /* 0x00008a0000067ab9 */ /* 0x000fc40000000800 */
[----:B------:R-:W4:Y:S04]  /*354c0*/  LDL R25, [R1+0x14b0] ;  /* 0x0014b00001197983 */ /* 0x000f280000100800 */
[----:B------:R-:W4:Y:S01]  /*354d0*/  LDL.LU R28, [R1+0x17c0] ;  /* 0x0017c000011c7983 */ /* 0x000f220000300800 */
[----:B------:R-:W-:Y:S01]  /*354e0*/  ISETP.LT.AND P2, PT, R26, UR4, !P1 ;  /* 0x000000041a007c0c */ /* 0x000fe2000cf41270 */
[----:B------:R-:W-:Y:S02]  /*354f0*/  ULDC UR4, c[0x0][0x228] ;  /* 0x00008a0000047ab9 */ /* 0x000fe40000000800 */
[----:B------:R-:W-:Y:S01]  /*35500*/  STL [R1+0x17b8], R19 ;  /* 0x0017b81301007387 */ /* 0x000fe20000100800 */
[----:B--2---:R-:W-:Y:S01]  /*35510*/  IMAD.WIDE R4, R0, 0x2, R16 ;  /* 0x0000000200047825 */ /* 0x004fe200078e0210 */
[----:B---3--:R-:W-:-:S03]  /*35520*/  ISETP.LT.AND P3, PT, R3, UR4, !P1 ;  /* 0x0000000403007c0c */ /* 0x008fc6000cf61270 */
[----:B------:R-:W-:Y:S01]  /*35530*/  VIADD R3, R27, 0x7 ;  /* 0x000000071b037836 */ /* 0x000fe20000000000 */
[----:B------:R-:W-:-:S04]  /*35540*/  ULDC UR4, c[0x0][0x22c] ;  /* 0x00008b0000047ab9 */ /* 0x000fc80000000800 */
[----:B----4-:R0:W-:Y:S01]  /*35550*/  @P2 STG.E.U16 desc[UR8][R4.64], R24 ;  /* 0x0000001804002986 */ /* 0x0101e2000c101508 */
[----:B------:R-:W-:Y:S01]  /*35560*/  ISETP.GE.AND P2, PT, R3, UR4, PT ;  /* 0x0000000403007c0c */ /* 0x000fe2000bf46270 */
[----:B------:R-:W-:Y:S01]  /*35570*/  ULDC UR4, c[0x0][0x228] ;  /* 0x00008a0000047ab9 */ /* 0x000fe20000000800 */
[----:B------:R-:W-:Y:S02]  /*35580*/  PRMT R6, R24, 0x7632, R6 ;  /* 0x0000763218067816 */ /* 0x000fe40000000006 */
[----:B------:R-:W-:Y:S01]  /*35590*/  ISETP.LT.AND P1, PT, R7, UR4, !P1 ;  /* 0x0000000407007c0c */ /* 0x000fe2000cf21270 */
[----:B------:R-:W-:Y:S01]  /*355a0*/  ULDC UR4, c[0x0][0x248] ;  /* 0x0000920000047ab9 */ /* 0x000fe20000000800 */
[C---:B0-----:R-:W-:Y:S02]  /*355b0*/  IMAD.WIDE R4, R0.reuse, 0x2, R18 ;  /* 0x0000000200047825 */ /* 0x041fe400078e0212 */
[----:B------:R-:W2:Y:S02]  /*355c0*/  LDL.LU R19, [R1+0xfc] ;  /* 0x0000fc0001137983 */ /* 0x000ea40000300800 */
[C---:B------:R-:W-:Y:S01]  /*355d0*/  VIADD R3, R0.reuse, UR4 ;  /* 0x0000000400037c36 */ /* 0x040fe20008000000 */
[----:B------:R-:W-:Y:S01]  /*355e0*/  ULDC UR4, c[0x0][0x228] ;  /* 0x00008a0000047ab9 */ /* 0x000fe20000000800 */
[----:B------:R0:W-:Y:S01]  /*355f0*/  @P3 STG.E.U16 desc[UR8][R4.64], R6 ;  /* 0x0000000604003986 */ /* 0x0001e2000c101508 */
[----:B------:R-:W-:Y:S01]  /*35600*/  ISETP.LT.AND P3, PT, R25, UR6, !P2 ;  /* 0x0000000619007c0c */ /* 0x000fe2000d761270 */
[----:B------:R-:W-:Y:S01]  /*35610*/  IMAD.WIDE R24, R0, 0x2, R22 ;  /* 0x0000000200187825 */ /* 0x000fe200078e0216 */
[----:B------:R-:W-:-:S03]  /*35620*/  ULDC UR6, c[0x0][0x228] ;  /* 0x00008a0000067ab9 */ /* 0x000fc60000000800 */
[----:B0-----:R-:W-:Y:S01]  /*35630*/  IMAD.WIDE R4, R0, 0x2, R20 ;  /* 0x0000000200047825 */ /* 0x001fe200078e0214 */
[----:B------:R-:W-:-:S04]  /*35640*/  PRMT R0, R28, 0x7632, R0 ;  /* 0x000076321c007816 */ /* 0x000fc80000000000 */
[----:B------:R0:W-:Y:S04]  /*35650*/  @P4 STG.E.U16 desc[UR8][R4.64], R28 ;  /* 0x0000001c04004986 */ /* 0x0001e8000c101508 */
[----:B------:R1:W-:Y:S04]  /*35660*/  @P1 STG.E.U16 desc[UR8][R24.64], R0 ;  /* 0x0000000018001986 */ /* 0x0003e8000c101508 */
[----:B0-----:R-:W3:Y:S04]  /*35670*/  LDL.LU R28, [R1+0x17bc] ;  /* 0x0017bc00011c7983 */ /* 0x001ee80000300800 */
[----:B-1----:R-:W4:Y:S04]  /*35680*/  LDL.LU R24, [R1+0xc] ;  /* 0x00000c0001187983 */ /* 0x002f280000300800 */
[----:B------:R-:W3:Y:S01]  /*35690*/  LDL R25, [R1+0x14cc] ;  /* 0x0014cc0001197983 */ /* 0x000ee20000100800 */
[----:B------:R-:W-:Y:S01]  /*356a0*/  IMAD.WIDE R4, R3, 0x2, R8 ;  /* 0x0000000203047825 */ /* 0x000fe200078e0208 */
[----:B------:R-:W-:Y:S01]  /*356b0*/  ISETP.LT.AND P4, PT, R29, UR6, !P2 ;  /* 0x000000061d007c0c */ /* 0x000fe2000d781270 */
[----:B------:R-:W-:-:S02]  /*356c0*/  ULDC UR6, c[0x0][0x228] ;  /* 0x00008a0000067ab9 */ /* 0x000fc40000000800 */
[----:B------:R-:W-:Y:S01]  /*356d0*/  ISETP.LT.AND P6, PT, R26, UR6, !P2 ;  /* 0x000000061a007c0c */ /* 0x000fe2000d7c1270 */
[----:B------:R-:W-:Y:S01]  /*356e0*/  VIADD R0, R27, 0x8 ;  /* 0x000000081b007836 */ /* 0x000fe20000000000 */
[----:B------:R-:W-:Y:S01]  /*356f0*/  STL [R1+0x17b0], R15 ;  /* 0x0017b00f01007387 */ /* 0x000fe20000100800 */
[----:B------:R-:W-:Y:S01]  /*35700*/  IMAD.WIDE R26, R3, 0x2, R10 ;  /* 0x00000002031a7825 */ /* 0x000fe200078e020a */
[----:B------:R-:W-:Y:S01]  /*35710*/  ULDC UR6, c[0x0][0x228] ;  /* 0x00008a0000067ab9 */ /* 0x000fe20000000800 */
[----:B--2---:R-:W-:Y:S01]  /*35720*/  PRMT R6, R19, 0x7632, R6 ;  /* 0x0000763213067816 */ /* 0x004fe20000000006 */
[----:B----4-:R0:W-:Y:S01]  /*35730*/  @P3 STG.E.U16 desc[UR8][R4.64], R24 ;  /* 0x0000001804003986 */ /* 0x0101e2000c101508 */
[----:B------:R-:W-:Y:S01]  /*35740*/  ISETP.LT.AND P3, PT, R2, UR4, !P2 ;  /* 0x0000000402007c0c */ /* 0x000fe2000d761270 */
[----:B------:R-:W-:Y:S01]  /*35750*/  ULDC UR4, c[0x0][0x228] ;  /* 0x00008a0000047ab9 */ /* 0x000fe20000000800 */
[----:B---3--:R-:W-:Y:S02]  /*35760*/  PRMT R28, R24, 0x7632, R28 ;  /* 0x00007632181c7816 */ /* 0x008fe4000000001c */
[----:B------:R-:W-:Y:S01]  /*35770*/  ISETP.LT.AND P5, PT, R25, UR4, !P2 ;  /* 0x0000000419007c0c */ /* 0x000fe2000d7a1270 */
[----:B------:R-:W-:Y:S01]  /*35780*/  ULDC UR4, c[0x0][0x22c] ;  /* 0x00008b0000047ab9 */ /* 0x000fe20000000800 */
[----:B0-----:R-:W-:-:S07]  /*35790*/  IMAD.WIDE R24, R3, 0x2, R12 ;  /* 0x0000000203187825 */ /* 0x001fce00078e020c */
[----:B------:R0:W-:Y:S01]  /*357a0*/  @P3 STG.E.U16 desc[UR8][R26.64], R28 ;  /* 0x0000001c1a003986 */ /* 0x0001e2000c101508 */
[----:B------:R-:W-:-:S03]  /*357b0*/  IMAD.WIDE R4, R3, 0x2, R14 ;  /* 0x0000000203047825 */ /* 0x000fc600078e020e */
[----:B------:R-:W2:Y:S04]  /*357c0*/  LDL.LU R15, [R1+0xd0] ;  /* 0x0000d000010f7983 */ /* 0x000ea80000300800 */
[----:B------:R1:W-:Y:S04]  /*357d0*/  @P4 STG.E.U16 desc[UR8][R24.64], R19 ;  /* 0x0000001318004986 */ /* 0x0003e8000c101508 */
[----:B0-----:R-:W3:Y:S04]  /*357e0*/  LDL R28, [R1+0x14b0] ;  /* 0x0014b000011c7983 */ /* 0x001ee80000100800 */
[----:B-1----:R-:W4:Y:S04]  /*357f0*/  LDL.LU R19, [R1+0x17b8] ;  /* 0x0017b80001137983 */ /* 0x002f280000300800 */
[----:B------:R-:W2:Y:S04]  /*35800*/  LDL R24, [R1+0x14c8] ;  /* 0x0014c80001187983 */ /* 0x000ea80000100800 */
[----:B------:R-:W3:Y:S04]  /*35810*/  LDL R25, [R1+0x14bc] ;  /* 0x0014bc0001197983 */ /* 0x000ee80000100800 */
[----:B------:R0:W-:Y:S01]  /*35820*/  @P5 STG.E.U16 desc[UR8][R4.64], R6 ;  /* 0x0000000604005986 */ /* 0x0001e2000c101508 */
[----:B------:R-:W-:Y:S01]  /*35830*/  ISETP.GE.AND P1, PT, R0, UR4, PT ;  /* 0x0000000400007c0c */ /* 0x000fe2000bf26270 */
[----:B------:R-:W-:-:S02]  /*35840*/  ULDC UR4, c[0x0][0x228] ;  /* 0x00008a0000047ab9 */ /* 0x000fc40000000800 */
[----:B0-----:R-:W4:Y:S01]  /*35850*/  LDL.LU R5, [R1+0x1c] ;  /* 0x00001c0001057983 */ /* 0x001f220000300800 */
[----:B--2---:R-:W-:Y:S01]  /*35860*/  ISETP.LT.AND P4, PT, R24, UR4, !P2 ;  /* 0x0000000418007c0c */ /* 0x004fe2000d781270 */
[----:B------:R-:W-:Y:S01]  /*35870*/  IMAD.WIDE R26, R3, 0x2, R16 ;  /* 0x00000002031a7825 */ /* 0x000fe200078e0210 */
[----:B---3--:R-:W-:Y:S01]  /*35880*/  ISETP.LT.AND P3, PT, R25, UR6, !P2 ;  /* 0x0000000619007c0c */ /* 0x008fe2000d761270 */
[----:B------:R-:W-:Y:S01]  /*35890*/  ULDC UR4, c[0x0][0x248] ;  /* 0x0000920000047ab9 */ /* 0x000fe20000000800 */
[----:B------:R-:W-:Y:S02]  /*358a0*/  ISETP.LT.AND P2, PT, R7, UR10, !P2 ;  /* 0x0000000a07007c0c */ /* 0x000fe4000d741270 */
[----:B------:R-:W-:Y:S01]  /*358b0*/  ISETP.LT.AND P5, PT, R2, UR14, !P1 ;  /* 0x0000000e02007c0c */ /* 0x000fe2000cfa1270 */
[----:B------:R-:W2:Y:S01]  /*358c0*/  LDL.LU R7, [R1+0x17b4] ;  /* 0x0017b40001077983 */ /* 0x000ea20000300800 */
[----:B------:R-:W-:Y:S01]  /*358d0*/  VIADD R6, R3, UR4 ;  /* 0x0000000403067c36 */ /* 0x000fe20008000000 */
[----:B------:R-:W-:Y:S01]  /*358e0*/  ULDC UR4, c[0x0][0x228] ;  /* 0x00008a0000047ab9 */ /* 0x000fe20000000800 */
[----:B------:R-:W-:Y:S01]  /*358f0*/  ULDC UR6, c[0x0][0x228] ;  /* 0x00008a0000067ab9 */ /* 0x000fe20000000800 */
[----:B------:R-:W-:Y:S01]  /*35900*/  ULDC UR10, c[0x0][0x228] ;  /* 0x00008a00000a7ab9 */ /* 0x000fe20000000800 */
[----:B----4-:R-:W-:Y:S01]  /*35910*/  PRMT R0, R5, 0x7632, R0 ;  /* 0x0000763205007816 */ /* 0x010fe20000000000 */
[----:B------:R0:W-:Y:S01]  /*35920*/  @P6 STG.E.U16 desc[UR8][R26.64], R5 ;  /* 0x000000051a006986 */ /* 0x0001e2000c101508 */
[----:B------:R-:W-:Y:S01]  /*35930*/  ISETP.LT.AND P6, PT, R28, UR12, !P1 ;  /* 0x0000000c1c007c0c */ /* 0x000fe2000cfc1270 */
[----:B------:R-:W-:Y:S01]  /*35940*/  IMAD.WIDE R24, R6, 0x2, R8 ;  /* 0x0000000206187825 */ /* 0x000fe200078e0208 */
[----:B------:R-:W-:Y:S01]  /*35950*/  ULDC UR12, c[0x0][0x228] ;  /* 0x00008a00000c7ab9 */ /* 0x000fe20000000800 */
[----:B------:R-:W-:-:S02]  /*35960*/  ULDC UR14, c[0x0][0x228] ;  /* 0x00008a00000e7ab9 */ /* 0x000fc40000000800 */
[----:B0-----:R-:W-:-:S04]  /*35970*/  IMAD.WIDE R4, R3, 0x2, R18 ;  /* 0x0000000203047825 */ /* 0x001fc800078e0212 */
[----:B------:R-:W-:Y:S01]  /*35980*/  IMAD.WIDE R26, R3, 0x2, R22 ;  /* 0x00000002031a7825 */ /* 0x000fe200078e0216 */
[----:B------:R0:W-:Y:S01]  /*35990*/  @P4 STG.E.U16 desc[UR8][R4.64], R0 ;  /* 0x0000000004004986 */ /* 0x0001e2000c101508 */
[----:B------:R-:W-:Y:S01]  /*359a0*/  ISETP.LT.AND P4, PT, R29, UR16, !P1 ;  /* 0x000000101d007c0c */ /* 0x000fe2000cf81270 */
[----:B------:R-:W-:Y:S01]  /*359b0*/  ULDC UR16, c[0x0][0x228] ;  /* 0x00008a0000107ab9 */ /* 0x000fe20000000800 */
[----:B------:R-:W-:Y:S01]  /*359c0*/  IMAD.WIDE R28, R6, 0x2, R10 ;  /* 0x00000002061c7825 */ /* 0x000fe200078e020a */
[----:B------:R1:W-:Y:S03]  /*359d0*/  STL [R1+0x17ac], R2 ;  /* 0x0017ac0201007387 */ /* 0x0003e60000100800 */
[----:B0-----:R-:W-:Y:S01]  /*359e0*/  IMAD.WIDE R4, R3, 0x2, R20 ;  /* 0x0000000203047825 */ /* 0x001fe200078e0214 */
[----:B------:R-:W-:Y:S01]  /*359f0*/  PRMT R0, R15, 0x7632, R0 ;  /* 0x000076320f007816 */ /* 0x000fe20000000000 */
[----:B-1----:R-:W3:Y:S01]  /*35a00*/  LDL.LU R2, [R1+0xb0] ;  /* 0x0000b00001027983 */ /* 0x002ee20000300800 */
[----:B--2---:R-:W-:-:S03]  /*35a10*/  PRMT R3, R7, 0x7632, R3 ;  /* 0x0000763207037816 */ /* 0x004fc60000000003 */
[----:B------:R-:W-:Y:S04]  /*35a20*/  @P3 STG.E.U16 desc[UR8][R4.64], R7 ;  /* 0x0000000704003986 */ /* 0x000fe8000c101508 */
[----:B------:R0:W-:Y:S04]  /*35a30*/  @P2 STG.E.U16 desc[UR8][R26.64], R3 ;  /* 0x000000031a002986 */ /* 0x0001e8000c101508 */
[----:B------:R1:W-:Y:S04]  /*35a40*/  @P6 STG.E.U16 desc[UR8][R24.64], R15 ;  /* 0x0000000f18006986 */ /* 0x0003e8000c101508 */
[----:B------:R2:W-:Y:S04]  /*35a50*/  @P5 STG.E.U16 desc[UR8][R28.64], R0 ;  /* 0x000000001c005986 */ /* 0x0005e8000c101508 */
[----:B0-----:R-:W4:Y:S04]  /*35a60*/  LDL.LU R26, [R1+0xc0] ;  /* 0x0000c000011a7983 */ /* 0x001f280000300800 */
[----:B------:R-:W4:Y:S04]  /*35a70*/  LDL R27, [R1+0x14b4] ;  /* 0x0014b400011b7983 */ /* 0x000f280000100800 */
[----:B-1----:R-:W4:Y:S04]  /*35a80*/  LDL.LU R15, [R1+0x17b0] ;  /* 0x0017b000010f7983 */ /* 0x002f280000300800 */
[----:B--2---:R-:W2:Y:S04]  /*35a90*/  LDL R28, [R1+0x14cc] ;  /* 0x0014cc00011c7983 */ /* 0x004ea80000100800 */
[----:B------:R-:W2:Y:S04]  /*35aa0*/  LDL R29, [R1+0x14d0] ;  /* 0x0014d000011d7983 */ /* 0x000ea80000100800 */
[----:B------:R-:W2:Y:S04]  /*35ab0*/  LDL R24, [R1+0x14c8] ;  /* 0x0014c80001187983 */ /* 0x000ea80000100800 */
[----:B------:R-:W2:Y:S01]  /*35ac0*/  LDL R25, [R1+0x14bc] ;  /* 0x0014bc0001197983 */ /* 0x000ea20000100800 */
[----:B------:R-:W-:Y:S01]  /*35ad0*/  IMAD.WIDE R4, R6, 0x2, R12 ;  /* 0x0000000206047825 */ /* 0x000fe200078e020c */
[----:B---3--:R-:W-:-:S04]  /*35ae0*/  PRMT R3, R2, 0x7632, R3 ;  /* 0x0000763202037816 */ /* 0x008fc80000000003 */
[----:B----4-:R0:W-:Y:S01]  /*35af0*/  @P4 STG.E.U16 desc[UR8][R4.64], R26 ;  /* 0x0000001a04004986 */ /* 0x0101e2000c101508 */
[----:B------:R-:W-:Y:S01]  /*35b00*/  PRMT R7, R26, 0x7632, R7 ;  /* 0x000076321a077816 */ /* 0x000fe20000000007 */
[----:B------:R-:W-:Y:S01]  /*35b10*/  VIADD R0, R27, 0x9 ;  /* 0x000000091b007836 */ /* 0x000fe20000000000 */
[----:B--2---:R-:W-:Y:S01]  /*35b20*/  ISETP.LT.AND P3, PT, R28, UR4, !P1 ;  /* 0x000000041c007c0c */ /* 0x004fe2000cf61270 */
[----:B0-----:R-:W-:Y:S01]  /*35b30*/  IMAD.WIDE R4, R6, 0x2, R14 ;  /* 0x0000000206047825 */ /* 0x001fe200078e020e */
[----:B------:R-:W-:Y:S01]  /*35b40*/  ULDC UR4, c[0x0][0x22c] ;  /* 0x00008b0000047ab9 */ /* 0x000fe20000000800 */
[----:B------:R-:W-:Y:S01]  /*35b50*/  ISETP.LT.AND P4, PT, R29, UR6, !P1 ;  /* 0x000000061d007c0c */ /* 0x000fe2000cf81270 */
[----:B------:R0:W-:Y:S01]  /*35b60*/  STL [R1+0x17a8], R15 ;  /* 0x0017a80f01007387 */ /* 0x0001e20000100800 */
[----:B------:R-:W-:Y:S02]  /*35b70*/  ISETP.LT.AND P5, PT, R24, UR10, !P1 ;  /* 0x0000000a18007c0c */ /* 0x000fe4000cfa1270 */
[----:B------:R-:W-:Y:S01]  /*35b80*/  ISETP.LT.AND P6, PT, R25, UR12, !P1 ;  /* 0x0000000c19007c0c */ /* 0x000fe2000cfc1270 */
[----:B------:R-:W-:Y:S01]  /*35b90*/  IMAD.WIDE R24, R6, 0x2, R16 ;  /* 0x0000000206187825 */ /* 0x000fe200078e0210 */
[----:B------:R-:W-:Y:S01]  /*35ba0*/  ISETP.GE.AND P2, PT, R0, UR4, PT ;  /* 0x0000000400007c0c */ /* 0x000fe2000bf46270 */
[----:B0-----:R-:W2:Y:S01]  /*35bb0*/  LDL.LU R15, [R1+0x90] ;  /* 0x00009000010f7983 */ /* 0x001ea20000300800 */
[----:B------:R-:W-:Y:S01]  /*35bc0*/  ULDC UR6, c[0x0][0x228] ;  /* 0x00008a0000067ab9 */ /* 0x000fe20000000800 */
[C---:B------:R-:W-:Y:S01]  /*35bd0*/  IMAD.WIDE R26, R6.reuse, 0x2, R18 ;  /* 0x00000002061a7825 */ /* 0x040fe200078e0212 */
[----:B------:R-:W-:Y:S01]  /*35be0*/  ULDC UR10, c[0x0][0x228] ;  /* 0x00008a00000a7ab9 */ /* 0x000fe20000000800 */
[----:B------:R0:W-:Y:S01]  /*35bf0*/  @P3 STG.E.U16 desc[UR8][R4.64], R7 ;  /* 0x0000000704003986 */ /* 0x0001e2000c101508 */
[----:B------:R-:W-:Y:S01]  /*35c00*/  ULDC UR12, c[0x0][0x228] ;  /* 0x00008a00000c7ab9 */ /* 0x000fe20000000800 */
[----:B------:R-:W-:Y:S01]  /*35c10*/  IMAD.WIDE R28, R6, 0x2, R20 ;  /* 0x00000002061c7825 */ /* 0x000fe200078e0214 */
[----:B------:R-:W-:Y:S01]  /*35c20*/  ULDC UR4, c[0x0][0x248] ;  /* 0x0000920000047ab9 */ /* 0x000fe20000000800 */
[----:B------:R-:W3:Y:S04]  /*35c30*/  LDL R0, [R1+0x14b0] ;  /* 0x0014b00001007983 */ /* 0x000ee80000100800 */
[----:B------:R1:W-:Y:S04]  /*35c40*/  @P4 STG.E.U16 desc[UR8][R24.64], R2 ;  /* 0x0000000218004986 */ /* 0x0003e8000c101508 */
[----:B0-----:R-:W4:Y:S04]  /*35c50*/  LDL R7, [R1+0x14c0] ;  /* 0x0014c00001077983 */ /* 0x001f280000100800 */
[----:B------:R-:W2:Y:S04]  /*35c60*/  LDL.LU R4, [R1+0xa0] ;  /* 0x0000a00001047983 */ /* 0x000ea80000300800 */
[----:B------:R-:W4:Y:S04]  /*35c70*/  LDL R5, [R1+0x14b4] ;  /* 0x0014b40001057983 */ /* 0x000f280000100800 */
[----:B-1----:R-:W4:Y:S04]  /*35c80*/  LDL.LU R2, [R1+0x17ac] ;  /* 0x0017ac0001027983 */ /* 0x002f280000300800 */
[----:B------:R-:W4:Y:S04]  /*35c90*/  LDL R25, [R1+0x14b8] ;  /* 0x0014b80001197983 */ /* 0x000f280000100800 */
[----:B------:R-:W-:Y:S01]  /*35ca0*/  @P5 STG.E.U16 desc[UR8][R26.64], R3 ;  /* 0x000000031a005986 */ /* 0x000fe2000c101508 */
[----:B---3--:R-:W-:Y:S01]  /*35cb0*/  ISETP.LT.AND P4, PT, R0, UR10, !P2 ;  /* 0x0000000a00007c0c */ /* 0x008fe2000d781270 */
[C---:B------:R-:W-:Y:S01]  /*35cc0*/  VIADD R0, R6.reuse, UR4 ;  /* 0x0000000406007c36 */ /* 0x040fe20008000000 */
[----:B------:R-:W-:Y:S01]  /*35cd0*/  ULDC UR4, c[0x0][0x22c] ;  /* 0x00008b0000047ab9 */ /* 0x000fe20000000800 */
[----:B------:R-:W-:Y:S01]  /*35ce0*/  ULDC UR10, c[0x0][0x228] ;  /* 0x00008a00000a7ab9 */ /* 0x000fe20000000800 */
[----:B--2---:R0:W-:Y:S01]  /*35cf0*/  @P6 STG.E.U16 desc[UR8][R28.64], R4 ;  /* 0x000000041c006986 */ /* 0x0041e2000c101508 */
[----:B----4-:R-:W-:Y:S01]  /*35d00*/  ISETP.LT.AND P6, PT, R7, UR14, !P2 ;  /* 0x0000000e07007c0c */ /* 0x010fe2000d7c1270 */
[----:B------:R-:W-:Y:S01]  /*35d10*/  IMAD.WIDE R6, R6, 0x2, R22 ;  /* 0x0000000206067825 */ /* 0x000fe200078e0216 */
[----:B------:R-:W-:Y:S01]  /*35d20*/  ULDC UR14, c[0x0][0x228] ;  /* 0x00008a00000e7ab9 */ /* 0x000fe20000000800 */
[----:B------:R-:W-:-:S02]  /*35d30*/  ISETP.LT.AND P5, PT, R2, UR12, !P2 ;  /* 0x0000000c02007c0c */ /* 0x000fc4000d7a1270 */
[----:B------:R-:W-:Y:S01]  /*35d40*/  ISETP.LT.AND P3, PT, R25, UR6, !P1 ;  /* 0x0000000619007c0c */ /* 0x000fe2000cf61270 */
[----:B------:R-:W-:Y:S01]  /*35d50*/  STL [R1+0x179c], R2 ;  /* 0x00179c0201007387 */ /* 0x000fe20000100800 */
[----:B0-----:R-:W-:Y:S01]  /*35d60*/  PRMT R29, R4, 0x7632, R29 ;  /* 0x00007632041d7816 */ /* 0x001fe2000000001d */
[----:B------:R-:W-:Y:S01]  /*35d70*/  VIADD R3, R5, 0xa ;  /* 0x0000000a05037836 */ /* 0x000fe20000000000 */
[----:B------:R-:W-:Y:S01]  /*35d80*/  PRMT R28, R15, 0x7632, R28 ;  /* 0x000076320f1c7816 */ /* 0x000fe2000000001c */
[C---:B------:R-:W-:Y:S01]  /*35d90*/  IMAD.WIDE R4, R0.reuse, 0x2, R8 ;  /* 0x0000000200047825 */ /* 0x040fe200078e0208 */
[----:B------:R0:W-:Y:S01]  /*35da0*/  STL [R1+0x17a0], R8 ;  /* 0x0017a00801007387 */ /* 0x0001e20000100800 */
[----:B------:R-:W-:Y:S01]  /*35db0*/  ULDC UR6, c[0x0][0x228] ;  /* 0x00008a0000067ab9 */ /* 0x000fe20000000800 */
[----:B------:R-:W-:Y:S01]  /*35dc0*/  ULDC UR12, c[0x0][0x228] ;  /* 0x00008a00000c7ab9 */ /* 0x000fe20000000800 */
[----:B------:R-:W-:-:S04]  /*35dd0*/  IMAD.WIDE R24, R0, 0x2, R10 ;  /* 0x0000000200187825 */ /* 0x000fc800078e020a */
[----:B------:R-:W-:Y:S04]  /*35de0*/  @P3 STG.E.U16 desc[UR8][R6.64], R29 ;  /* 0x0000001d06003986 */ /* 0x000fe8000c101508 */
[----:B0-----:R-:W2:Y:S04]  /*35df0*/  LDL.LU R8, [R1+0x70] ;  /* 0x0000700001087983 */ /* 0x001ea80000300800 */
[----:B------:R0:W-:Y:S04]  /*35e00*/  STL [R1+0x1798], R9 ;  /* 0x0017980901007387 */ /* 0x0001e80000100800 */
[----:B------:R1:W-:Y:S04]  /*35e10*/  @P4 STG.E.U16 desc[UR8][R4.64], R15 ;  /* 0x0000000f04004986 */ /* 0x0003e8000c101508 */
[----:B0-----:R-:W3:Y:S04]  /*35e20*/  LDL.LU R9, [R1+0x60] ;  /* 0x0000600001097983 */ /* 0x001ee80000300800 */
[----:B------:R-:W-:Y:S04]  /*35e30*/  STL [R1+0x17a4], R11 ;  /* 0x0017a40b01007387 */ /* 0x000fe80000100800 */
[----:B------:R-:W4:Y:S04]  /*35e40*/  LDL R29, [R1+0x14bc] ;  /* 0x0014bc00011d7983 */ /* 0x000f280000100800 */
[----:B------:R-:W3:Y:S04]  /*35e50*/  LDL R6, [R1+0x14b8] ;  /* 0x0014b80001067983 */ /* 0x000ee80000100800 */
[----:B------:R-:W4:Y:S04]  /*35e60*/  LDL.LU R7, [R1+0x80] ;  /* 0x0000800001077983 */ /* 0x000f280000300800 */
[----:B-1----:R-:W3:Y:S04]  /*35e70*/  LDL.LU R15, [R1+0x17a8] ;  /* 0x0017a800010f7983 */ /* 0x002ee80000300800 */
[----:B------:R0:W-:Y:S04]  /*35e80*/  @P5 STG.E.U16 desc[UR8][R24.64], R28 ;  /* 0x0000001c18005986 */ /* 0x0001e8000c101508 */
[----:B------:R-:W3:Y:S04]  /*35e90*/  LDL R4, [R1+0x14d0] ;  /* 0x0014d00001047983 */ /* 0x000ee80000100800 */
[----:B------:R-:W3:Y:S04]  /*35ea0*/  LDL R5, [R1+0x14c8] ;  /* 0x0014c80001057983 */ /* 0x000ee80000100800 */
[----:B0-----:R-:W3:Y:S01]  /*35eb0*/  LDL R25, [R1+0x14cc] ;  /* 0x0014cc0001197983 */ /* 0x001ee20000100800 */
[----:B------:R-:W-:Y:S01]  /*35ec0*/  IMAD.WIDE R26, R0, 0x2, R12 ;  /* 0x00000002001a7825 */ /* 0x000fe200078e020c */
[----:B------:R-:W-:Y:S01]  /*35ed0*/  ISETP.GE.AND P1, PT, R3, UR4, PT ;  /* 0x0000000403007c0c */ /* 0x000fe2000bf26270 */
[----:B------:R-:W-:Y:S01]  /*35ee0*/  ULDC UR4, c[0x0][0x228] ;  /* 0x00008a0000047ab9 */ /* 0x000fe20000000800 */
[----:B------:R-:W-:Y:S01]  /*35ef0*/  STL [R1+0x1794], R16 ;  /* 0x0017941001007387 */ /* 0x000fe20000100800 */
[----:B--2---:R-:W-:-:S03]  /*35f00*/  PRMT R2, R8, 0x7632, R2 ;  /* 0x0000763208027816 */ /* 0x004fc60000000002 */
[----:B----4-:R0:W-:Y:S01]  /*35f10*/  @P6 STG.E.U16 desc[UR8][R26.64], R7 ;  /* 0x000000071a006986 */ /* 0x0101e2000c101508 */
[----:B------:R-:W-:Y:S02]  /*35f20*/  ISETP.LT.AND P3, PT, R29, UR12, !P2 ;  /* 0x0000000c1d007c0c */ /* 0x000fe4000d761270 */
[----:B------:R-:W-:Y:S02]  /*35f30*/  PRMT R11, R7, 0x7632, R11 ;  /* 0x00007632070b7816 */ /* 0x000fe4000000000b */
[----:B---3--:R-:W-:Y:S02]  /*35f40*/  ISETP.LT.AND P5, PT, R4, UR6, !P2 ;  /* 0x0000000604007c0c */ /* 0x008fe4000d7a1270 */
[----:B------:R-:W-:Y:S02]  /*35f50*/  ISETP.LT.AND P4, PT, R5, UR10, !P2 ;  /* 0x0000000a05007c0c */ /* 0x000fe4000d781270 */
[----:B------:R-:W-:Y:S01]  /*35f60*/  ISETP.LT.AND P6, PT, R25, UR4, !P2 ;  /* 0x0000000419007c0c */ /* 0x000fe2000d7c1270 */
[----:B------:R-:W-:Y:S01]  /*35f70*/  IMAD.WIDE R4, R0, 0x2, R14 ;  /* 0x0000000200047825 */ /* 0x000fe200078e020e */
[----:B------:R-:W-:Y:S01]  /*35f80*/  ISETP.LT.AND P2, PT, R6, UR14, !P2 ;  /* 0x0000000e06007c0c */ /* 0x000fe2000d741270 */
[----:B------:R-:W-:Y:S01]  /*35f90*/  ULDC UR6, c[0x0][0x228] ;  /* 0x00008a0000067ab9 */ /* 0x000fe20000000800 */
[----:B------:R-:W-:Y:S01]  /*35fa0*/  PRMT R3, R9, 0x7632, R3 ;  /* 0x0000763209037816 */ /* 0x000fe20000000003 */
[C---:B0-----:R-:W-:Y:S01]  /*35fb0*/  IMAD.WIDE R6, R0.reuse, 0x2, R16 ;  /* 0x0000000200067825 */ /* 0x041fe200078e0210 */
[----:B------:R-:W-:Y:S01]  /*35fc0*/  ULDC UR10, c[0x0][0x228] ;  /* 0x00008a00000a7ab9 */ /* 0x000fe20000000800 */
[----:B------:R-:W2:Y:S01]  /*35fd0*/  LDL.LU R16, [R1+0xd4] ;  /* 0x0000d40001107983 */ /* 0x000ea20000300800 */
[----:B------:R-:W-:Y:S01]  /*35fe0*/  ULDC UR4, c[0x0][0x248] ;  /* 0x0000920000047ab9 */ /* 0x000fe20000000800 */
[----:B------:R-:W-:Y:S01]  /*35ff0*/  IMAD.WIDE R24, R0, 0x2, R18 ;  /* 0x0000000200187825 */ /* 0x000fe200078e0212 */
[----:B------:R-:W-:Y:S01]  /*36000*/  ULDC UR14, c[0x0][0x228] ;  /* 0x00008a00000e7ab9 */ /* 0x000fe20000000800 */
[----:B------:R0:W-:Y:S01]  /*36010*/  STL [R1+0x1790], R17 ;  /* 0x0017901101007387 */ /* 0x0001e20000100800 */
[----:B------:R-:W-:-:S03]  /*36020*/  ULDC UR12, c[0x0][0x228] ;  /* 0x00008a00000c7ab9 */ /* 0x000fc60000000800 */
[----:B------:R1:W-:Y:S04]  /*36030*/  @P6 STG.E.U16 desc[UR8][R4.64], R11 ;  /* 0x0000000b04006986 */ /* 0x0003e8000c101508 */
[----:B------:R3:W-:Y:S04]  /*36040*/  @P5 STG.E.U16 desc[UR8][R6.64], R8 ;  /* 0x0000000806005986 */ /* 0x0007e8000c101508 */
[----:B0-----:R-:W4:Y:S04]  /*36050*/  LDL.LU R17, [R1+0xc4] ;  /* 0x0000c40001117983 */ /* 0x001f280000300800 */
[----:B-1----:R-:W4:Y:S04]  /*36060*/  LDL.LU R11, [R1+0x17a4] ;  /* 0x0017a400010b7983 */ /* 0x002f280000300800 */
[----:B------:R-:W4:Y:S04]  /*36070*/  LDL R4, [R1+0x14cc] ;  /* 0x0014cc0001047983 */ /* 0x000f280000100800 */
[----:B------:R-:W4:Y:S01]  /*36080*/  LDL R5, [R1+0x14b4] ;  /* 0x0014b40001057983 */ /* 0x000f220000100800 */
[----:B------:R-:W-:-:S03]  /*36090*/  IMAD.WIDE R26, R0, 0x2, R20 ;  /* 0x00000002001a7825 */ /* 0x000fc600078e0214 */
[----:B---3--:R-:W3:Y:S04]  /*360a0*/  LDL.LU R8, [R1+0x17a0] ;  /* 0x0017a00001087983 */ /* 0x008ee80000300800 */
[----:B------:R-:W3:Y:S04]  /*360b0*/  LDL R6, [R1+0x14b0] ;  /* 0x0014b00001067983 */ /* 0x000ee80000100800 */
[----:B------:R-:W3:Y:S04]  /*360c0*/  LDL R7, [R1+0x14c0] ;  /* 0x0014c00001077983 */ /* 0x000ee80000100800 */
[----:B------:R0:W-:Y:S04]  /*360d0*/  @P4 STG.E.U16 desc[UR8][R24.64], R2 ;  /* 0x0000000218004986 */ /* 0x0001e8000c101508 */
[----:B------:R1:W-:Y:S04]  /*360e0*/  @P3 STG.E.U16 desc[UR8][R26.64], R9 ;  /* 0x000000091a003986 */ /* 0x0003e8000c101508 */
[----:B0-----:R-:W3:Y:S04]  /*360f0*/  LDL.LU R2, [R1+0x179c] ;  /* 0x00179c0001027983 */ /* 0x001ee80000300800 */
[----:B-1----:R-:W3:Y:S01]  /*36100*/  LDL.LU R9, [R1+0x1798] ;  /* 0x0017980001097983 */ /* 0x002ee20000300800 */
[----:B------:R-:W-:-:S04]  /*36110*/  IMAD.WIDE R28, R0, 0x2, R22 ;  /* 0x00000002001c7825 */ /* 0x000fc800078e0216 */
[----:B------:R-:W-:Y:S01]  /*36120*/  VIADD R0, R0, UR4 ;  /* 0x0000000400007c36 */ /* 0x000fe20008000000 */
[----:B------:R2:W-:Y:S01]  /*36130*/  @P2 STG.E.U16 desc[UR8][R28.64], R3 ;  /* 0x000000031c002986 */ /* 0x0005e2000c101508 */
[----:B------:R-:W-:Y:S02]  /*36140*/  ULDC UR4, c[0x0][0x22c] ;  /* 0x00008b0000047ab9 */ /* 0x000fe40000000800 */
[----:B------:R-:W-:Y:S01]  /*36150*/  IMAD.WIDE R24, R0, 0x2, R12 ;  /* 0x0000000200187825 */ /* 0x000fe200078e020c */
[----:B--2---:R-:W-:Y:S02]  /*36160*/  PRMT R29, R16, 0x7632, R29 ;  /* 0x00007632101d7816 */ /* 0x004fe4000000001d */
[----:B----4-:R-:W-:Y:S01]  /*36170*/  ISETP.LT.AND P6, PT, R4, UR14, !P1 ;  /* 0x0000000e04007c0c */ /* 0x010fe2000cfc1270 */
[----:B------:R-:W-:Y:S01]  /*36180*/  ULDC UR14, c[0x0][0x228] ;  /* 0x00008a00000e7ab9 */ /* 0x000fe20000000800 */
[----:B------:R-:W-:Y:S01]  /*36190*/  VIADD R3, R5, 0xb ;  /* 0x0000000b05037836 */ /* 0x000fe20000000000 */
[----:B---3--:R-:W-:Y:S01]  /*361a0*/  ISETP.LT.AND P3, PT, R6, UR6, !P1 ;  /* 0x0000000606007c0c */ /* 0x008fe2000cf61270 */
[----:B------:R-:W-:Y:S01]  /*361b0*/  ULDC UR6, c[0x0][0x228] ;  /* 0x00008a0000067ab9 */ /* 0x000fe20000000800 */
[----:B------:R-:W-:Y:S01]  /*361c0*/  ISETP.LT.AND P5, PT, R7, UR12, !P1 ;  /* 0x0000000c07007c0c */ /* 0x000fe2000cfa1270 */
[----:B------:R-:W-:Y:S01]  /*361d0*/  IMAD.WIDE R6, R0, 0x2, R10 ;  /* 0x0000000200067825 */ /* 0x000fe200078e020a */
[----:B------:R-:W-:Y:S01]  /*361e0*/  ISETP.GE.AND P2, PT, R3, UR4, PT ;  /* 0x0000000403007c0c */ /* 0x000fe2000bf46270 */
[----:B------:R-:W-:Y:S01]  /*361f0*/  ULDC UR12, c[0x0][0x228] ;  /* 0x00008a00000c7ab9 */ /* 0x000fe20000000800 */
[----:B------:R-:W-:Y:S01]  /*36200*/  ISETP.LT.AND P4, PT, R2, UR10, !P1 ;  /* 0x0000000a02007c0c */ /* 0x000fe2000cf81270 */
[----:B------:R0:W-:Y:S01]  /*36210*/  STL [R1+0x1788], R2 ;  /* 0x0017880201007387 */ /* 0x0001e20000100800 */
[----:B------:R-:W-:Y:S01]  /*36220*/  PRMT R28, R17, 0x7632, R28 ;  /* 0x00007632111c7816 */ /* 0x000fe2000000001c */
[----:B------:R-:W-:Y:S01]  /*36230*/  ULDC UR10, c[0x0][0x228] ;  /* 0x00008a00000a7ab9 */ /* 0x000fe20000000800 */
[C---:B------:R-:W-:Y:S01]  /*36240*/  IMAD.WIDE R4, R0.reuse, 0x2, R8 ;  /* 0x0000000200047825 */ /* 0x040fe200078e0208 */
[----:B------:R-:W-:Y:S01]  /*36250*/  ULDC UR4, c[0x0][0x248] ;  /* 0x0000920000047ab9 */ /* 0x000fe20000000800 */
[----:B0-----:R-:W2:Y:S04]  /*36260*/  LDL.LU R2, [R1+0xa4] ;  /* 0x0000a40001027983 */ /* 0x001ea80000300800 */
[----:B------:R0:W-:Y:S04]  /*36270*/  STL [R1+0x178c], R9 ;  /* 0x00178c0901007387 */ /* 0x0001e80000100800 */
[----:B------:R1:W-:Y:S04]  /*36280*/  @P3 STG.E.U16 desc[UR8][R4.64], R16 ;  /* 0x0000001004003986 */ /* 0x0003e8000c101508 */
[----:B------:R3:W-:Y:S04]  /*36290*/  @P4 STG.E.U16 desc[UR8][R6.64], R29 ;  /* 0x0000001d06004986 */ /* 0x0007e8000c101508 */
[----:B0-----:R-:W4:Y:S04]  /*362a0*/  LDL.LU R9, [R1+0xb4] ;  /* 0x0000b40001097983 */ /* 0x001f280000300800 */
[----:B------:R-:W2:Y:S04]  /*362b0*/  LDL R3, [R1+0x14b0] ;  /* 0x0014b00001037983 */ /* 0x000ea80000100800 */
[----:B-1----:R-:W2:Y:S04]  /*362c0*/  LDL.LU R16, [R1+0x1794] ;  /* 0x0017940001107983 */ /* 0x002ea80000300800 */
[----:B---3--:R-:W3:Y:S04]  /*362d0*/  LDL R6, [R1+0x14d0] ;  /* 0x0014d00001067983 */ /* 0x008ee80000100800 */
[----:B------:R-:W2:Y:S04]  /*362e0*/  LDL R7, [R1+0x14c8] ;  /* 0x0014c80001077983 */ /* 0x000ea80000100800 */
[----:B------:R-:W2:Y:S04]  /*362f0*/  LDL R4, [R1+0x14bc] ;  /* 0x0014bc0001047983 */ /* 0x000ea80000100800 */
[----:B------:R-:W2:Y:S04]  /*36300*/  LDL R5, [R1+0x14b8] ;  /* 0x0014b80001057983 */ /* 0x000ea80000100800 */
[----:B------:R0:W-:Y:S04]  /*36310*/  @P5 STG.E.U16 desc[UR8][R24.64], R17 ;  /* 0x0000001118005986 */ /* 0x0001e8000c101508 */
[----:B0-----:R-:W2:Y:S01]  /*36320*/  LDL.LU R17, [R1+0x1790] ;  /* 0x0017900001117983 */ /* 0x001ea20000300800 */
[----:B------:R-:W-:-:S05]  /*36330*/  IMAD.WIDE R26, R0, 0x2, R14 ;  /* 0x00000002001a7825 */ /* 0x000fca00078e020e */
[----:B------:R0:W-:Y:S01]  /*36340*/  @P6 STG.E.U16 desc[UR8][R26.64], R28 ;  /* 0x0000001c1a006986 */ /* 0x0001e2000c101508 */
[----:B------:R-:W-:-:S03]  /*36350*/  IMAD.WIDE R24, R0, 0x2, R20 ;  /* 0x0000000200187825 */ /* 0x000fc600078e0214 */
[----:B------:R1:W-:Y:S01]  /*36360*/  STL [R1+0x1784], R19 ;  /* 0x0017841301007387 */ /* 0x0003e20000100800 */
[----:B0-----:R-:W-:Y:S01]  /*36370*/  IMAD.WIDE R26, R0, 0x2, R22 ;  /* 0x00000002001a7825 */ /* 0x001fe200078e0216 */
[----:B----4-:R-:W-:Y:S02]  /*36380*/  PRMT R28, R9, 0x7632, R28 ;  /* 0x00007632091c7816 */ /* 0x010fe4000000001c */
[----:B---3--:R-:W-:Y:S01]  /*36390*/  ISETP.LT.AND P5, PT, R6, UR6, !P1 ;  /* 0x0000000606007c0c */ /* 0x008fe2000cfa1270 */
[----:B------:R-:W-:Y:S01]  /*363a0*/  ULDC UR6, c[0x0][0x228] ;  /* 0x00008a0000067ab9 */ /* 0x000fe20000000800 */
[----:B--2---:R-:W-:Y:S01]  /*363b0*/  ISETP.LT.AND P4, PT, R7, UR10, !P1 ;  /* 0x0000000a07007c0c */ /* 0x004fe2000cf81270 */
[----:B------:R-:W-:Y:S01]  /*363c0*/  ULDC UR10, c[0x0][0x228] ;  /* 0x00008a00000a7ab9 */ /* 0x000fe20000000800 */
[----:B------:R-:W-:Y:S01]  /*363d0*/  ISETP.LT.AND P3, PT, R4, UR12, !P1 ;  /* 0x0000000c04007c0c */ /* 0x000fe2000cf61270 */
[----:B------:R-:W-:Y:S01]  /*363e0*/  ULDC UR12, c[0x0][0x228] ;  /* 0x00008a00000c7ab9 */ /* 0x000fe20000000800 */
[----:B------:R-:W-:Y:S01]  /*363f0*/  ISETP.LT.AND P1, PT, R5, UR14, !P1 ;  /* 0x0000000e05007c0c */ /* 0x000fe2000cf21270 */
[C---:B------:R-:W-:Y:S01]  /*36400*/  IMAD.WIDE R4, R0.reuse, 0x2, R18 ;  /* 0x0000000200047825 */ /* 0x040fe200078e0212 */
[----:B------:R-:W-:Y:S01]  /*36410*/  ISETP.LT.AND P6, PT, R3, UR6, !P2 ;  /* 0x0000000603007c0c */ /* 0x000fe2000d7c1270 */
[----:B-1----:R-:W2:Y:S01]  /*36420*/  LDL.LU R19, [R1+0x84] ;  /* 0x0000840001137983 */ /* 0x002ea20000300800 */
[----:B------:R-:W-:Y:S01]  /*36430*/  ULDC UR6, c[0x0][0x228] ;  /* 0x00008a0000067ab9 */ /* 0x000fe20000000800 */
[C---:B------:R-:W-:Y:S01]  /*36440*/  VIADD R3, R0.reuse, UR4 ;  /* 0x0000000400037c36 */ /* 0x040fe20008000000 */
[----:B------:R-:W-:Y:S01]  /*36450*/  ULDC UR4, c[0x0][0x228] ;  /* 0x00008a0000047ab9 */ /* 0x000fe20000000800 */
[----:B------:R-:W-:Y:S01]  /*36460*/  ULDC UR14, c[0x0][0x228] ;  /* 0x00008a00000e7ab9 */ /* 0x000fe20000000800 */
[----:B------:R-:W-:Y:S01]  /*36470*/  IMAD.WIDE R6, R0, 0x2, R16 ;  /* 0x0000000200067825 */ /* 0x000fe200078e0210 */
[----:B------:R-:W-:-:S04]  /*36480*/  PRMT R0, R2, 0x7632, R0 ;  /* 0x0000763202007816 */ /* 0x000fc80000000000 */
[----:B------:R0:W-:Y:S04]  /*36490*/  @P5 STG.E.U16 desc[UR8][R6.64], R9 ;  /* 0x0000000906005986 */ /* 0x0001e8000c101508 */
[----:B------:R1:W-:Y:S04]  /*364a0*/  @P4 STG.E.U16 desc[UR8][R4.64], R28 ;  /* 0x0000001c04004986 */ /* 0x0003e8000c101508 */
[----:B------:R3:W-:Y:S04]  /*364b0*/  @P3 STG.E.U16 desc[UR8][R24.64], R2 ;  /* 0x0000000218003986 */ /* 0x0007e8000c101508 */
[----:B0-----:R-:W4:Y:S04]  /*364c0*/  LDL.LU R9, [R1+0x178c] ;  /* 0x00178c0001097983 */ /* 0x001f280000300800 */
[----:B-1----:R-:W4:Y:S04]  /*364d0*/  LDL.LU R4, [R1+0x94] ;  /* 0x0000940001047983 */ /* 0x002f280000300800 */
[----:B------:R-:W4:Y:S04]  /*364e0*/  LDL R5, [R1+0x14b4] ;  /* 0x0014b40001057983 */ /* 0x000f280000100800 */
[----:B---3--:R-:W3:Y:S04]  /*364f0*/  LDL.LU R2, [R1+0x1788] ;  /* 0x0017880001027983 */ /* 0x008ee80000300800 */
[----:B------:R0:W-:Y:S04]  /*36500*/  @P1 STG.E.U16 desc[UR8][R26.64], R0 ;  /* 0x000000001a001986 */ /* 0x0001e8000c101508 */
[----:B------:R-:W3:Y:S04]  /*36510*/  LDL R24, [R1+0x14cc] ;  /* 0x0014cc0001187983 */ /* 0x000ee80000100800 */
[----:B------:R-:W3:Y:S04]  /*36520*/  LDL R25, [R1+0x14d0] ;  /* 0x0014d00001197983 */ /* 0x000ee80000100800 */
[----:B0-----:R-:W3:Y:S04]  /*36530*/  LDL R27, [R1+0x14c0] ;  /* 0x0014c000011b7983 */ /* 0x001ee80000100800 */
[----:B------:R-:W-:Y:S01]  /*36540*/  STL [R1+0x1780], R13 ;  /* 0x0017800d01007387 */ /* 0x000fe20000100800 */
[----:B--2---:R-:W-:Y:S01]  /*36550*/  PRMT R28, R19, 0x7632, R28 ;  /* 0x00007632131c7816 */ /* 0x004fe2000000001c */
[----:B----4-:R-:W-:Y:S01]  /*36560*/  IMAD.WIDE R6, R3, 0x2, R8 ;  /* 0x0000000203067825 */ /* 0x010fe200078e0208 */
[----:B------:R-:W-:-:S04]  /*36570*/  PRMT R29, R4, 0x7632, R29 ;  /* 0x00007632041d7816 */ /* 0x000fc8000000001d */
[----:B------:R0:W-:Y:S01]  /*36580*/  @P6 STG.E.U16 desc[UR8][R6.64], R4 ;  /* 0x0000000406006986 */ /* 0x0001e2000c101508 */
[----:B---3--:R-:W-:Y:S01]  /*36590*/  ISETP.LT.AND P3, PT, R2, UR4, !P2 ;  /* 0x0000000402007c0c */ /* 0x008fe2000d761270 */
[----:B------:R-:W-:Y:S01]  /*365a0*/  VIADD R0, R5, 0xc ;  /* 0x0000000c05007836 */ /* 0x000fe20000000000 */
[----:B------:R-:W-:Y:S01]  /*365b0*/  ULDC UR4, c[0x0][0x22c] ;  /* 0x00008b0000047ab9 */ /* 0x000fe20000000800 */
[----:B0-----:R-:W-:Y:S01]  /*365c0*/  IMAD.WIDE R4, R3, 0x2, R10 ;  /* 0x0000000203047825 */ /* 0x001fe200078e020a */
[----:B------:R-:W-:Y:S02]  /*365d0*/  ISETP.LT.AND P5, PT, R24, UR10, !P2 ;  /* 0x0000000a18007c0c */ /* 0x000fe4000d7a1270 */
[----:B------:R-:W-:Y:S01]  /*365e0*/  ISETP.LT.AND P4, PT, R27, UR6, !P2 ;  /* 0x000000061b007c0c */ /* 0x000fe2000d781270 */
[----:B------:R-:W-:Y:S01]  /*365f0*/  IMAD.WIDE R6, R3, 0x2, R12 ;  /* 0x0000000203067825 */ /* 0x000fe200078e020c */
[----:B------:R-:W-:Y:S01]  /*36600*/  ISETP.LT.AND P6, PT, R25, UR12, !P2 ;  /* 0x0000000c19007c0c */ /* 0x000fe2000d7c1270 */
[----:B------:R-:W2:Y:S01]  /*36610*/  LDL.LU R13, [R1+0x64] ;  /* 0x00006400010d7983 */ /* 0x000ea20000300800 */
[----:B------:R-:W-:Y:S01]  /*36620*/  ISETP.GE.AND P1, PT, R0, UR4, PT ;  /* 0x0000000400007c0c */ /* 0x000fe2000bf26270 */
[----:B------:R-:W-:Y:S01]  /*36630*/  IMAD.WIDE R24, R3, 0x2, R14 ;  /* 0x0000000203187825 */ /* 0x000fe200078e020e */
[----:B------:R-:W-:Y:S01]  /*36640*/  ULDC UR4, c[0x0][0x228] ;  /* 0x00008a0000047ab9 */ /* 0x000fe20000000800 */
[----:B------:R0:W-:Y:S01]  /*36650*/  STL [R1+0x177c], R15 ;  /* 0x00177c0f01007387 */ /* 0x0001e20000100800 */
[----:B------:R-:W-:-:S03]  /*36660*/  ULDC UR6, c[0x0][0x228] ;  /* 0x00008a0000067ab9 */ /* 0x000fc60000000800 */
[----:B------:R1:W-:Y:S01]  /*36670*/  @P3 STG.E.U16 desc[UR8][R4.64], R29 ;  /* 0x0000001d04003986 */ /* 0x0003e2000c101508 */
[----:B------:R-:W-:Y:S01]  /*36680*/  IMAD.WIDE R26, R3, 0x2, R16 ;  /* 0x00000002031a7825 */ /* 0x000fe200078e0210 */
[----:B------:R-:W-:Y:S01]  /*36690*/  ULDC UR10, c[0x0][0x228] ;  /* 0x00008a00000a7ab9 */ /* 0x000fe20000000800 */
[----:B------:R-:W-:Y:S01]  /*366a0*/  ULDC UR12, c[0x0][0x228] ;  /* 0x00008a00000c7ab9 */ /* 0x000fe20000000800 */
[----:B------:R3:W-:Y:S04]  /*366b0*/  @P4 STG.E.U16 desc[UR8][R6.64], R19 ;  /* 0x0000001306004986 */ /* 0x0007e8000c101508 */
[----:B0-----:R-:W4:Y:S04]  /*366c0*/  LDL.LU R15, [R1+0xd8] ;  /* 0x0000d800010f7983 */ /* 0x001f280000300800 */
[----:B-1----:R-:W2:Y:S04]  /*366d0*/  LDL R4, [R1+0x14b0] ;  /* 0x0014b00001047983 */ /* 0x002ea80000100800 */
[----:B------:R-:W4:Y:S04]  /*366e0*/  LDL R29, [R1+0x14c0] ;  /* 0x0014c000011d7983 */ /* 0x000f280000100800 */
[----:B---3--:R-:W3:Y:S04]  /*366f0*/  LDL.LU R19, [R1+0x1784] ;  /* 0x0017840001137983 */ /* 0x008ee80000300800 */
[----:B------:R-:W2:Y:S04]  /*36700*/  LDL R6, [R1+0x14c8] ;  /* 0x0014c80001067983 */ /* 0x000ea80000100800 */
[----:B------:R-:W4:Y:S04]  /*36710*/  LDL R7, [R1+0x14bc] ;  /* 0x0014bc0001077983 */ /* 0x000f280000100800 */
[----:B------:R0:W-:Y:S04]  /*36720*/  @P5 STG.E.U16 desc[UR8][R24.64], R28 ;  /* 0x0000001c18005986 */ /* 0x0001e8000c101508 */
[----:B0-----:R-:W3:Y:S04]  /*36730*/  LDL.LU R24, [R1+0x74] ;  /* 0x0000740001187983 */ /* 0x001ee80000300800 */
[----:B------:R-:W3:Y:S01]  /*36740*/  LDL R25, [R1+0x14b8] ;  /* 0x0014b80001197983 */ /* 0x000ee20000100800 */
[----:B------:R-:W-:Y:S01]  /*36750*/  ISETP.LT.AND P5, PT, R2, UR14, !P1 ;  /* 0x0000000e02007c0c */ /* 0x000fe2000cfa1270 */
[----:B------:R-:W-:-:S02]  /*36760*/  ULDC UR14, c[0x0][0x228] ;  /* 0x00008a00000e7ab9 */ /* 0x000fc40000000800 */
[----:B------:R0:W-:Y:S04]  /*36770*/  STL [R1+0x1778], R2 ;  /* 0x0017780201007387 */ /* 0x0001e80000100800 */
[----:B0-----:R-:W3:Y:S01]  /*36780*/  LDL.LU R2, [R1+0xb8] ;  /* 0x0000b80001027983 */ /* 0x001ee20000300800 */
[----:B--2---:R-:W-:Y:S01]  /*36790*/  ISETP.LT.AND P4, PT, R6, UR4, !P2 ;  /* 0x0000000406007c0c */ /* 0x004fe2000d781270 */
[----:B------:R-:W-:Y:S01]  /*367a0*/  ULDC UR4, c[0x0][0x248] ;  /* 0x0000920000047ab9 */ /* 0x000fe20000000800 */
[----:B----4-:R-:W-:Y:S01]  /*367b0*/  ISETP.LT.AND P3, PT, R7, UR6, !P2 ;  /* 0x0000000607007c0c */ /* 0x010fe2000d761270 */
[----:B---3--:R-:W-:Y:S01]  /*367c0*/  IMAD.WIDE R6, R3, 0x2, R18 ;  /* 0x0000000203067825 */ /* 0x008fe200078e0212 */
[----:B------:R-:W-:Y:S01]  /*367d0*/  ULDC UR6, c[0x0][0x228] ;  /* 0x00008a0000067ab9 */ /* 0x000fe20000000800 */
[----:B------:R-:W-:Y:S01]  /*367e0*/  PRMT R0, R24, 0x7632, R0 ;  /* 0x0000763218007816 */ /* 0x000fe20000000000 */
[----:B------:R0:W-:Y:S01]  /*367f0*/  @P6 STG.E.U16 desc[UR8][R26.64], R24 ;  /* 0x000000181a006986 */ /* 0x0001e2000c101508 */
[----:B------:R-:W-:-:S02]  /*36800*/  ISETP.LT.AND P6, PT, R4, UR12, !P1 ;  /* 0x0000000c04007c0c */ /* 0x000fc4000cfc1270 */
[----:B------:R-:W-:-:S04]  /*36810*/  ISETP.LT.AND P2, PT, R25, UR10, !P2 ;  /* 0x0000000a19007c0c */ /* 0x000fc8000d741270 */
[----:B------:R1:W-:Y:S01]  /*36820*/  @P4 STG.E.U16 desc[UR8][R6.64], R0 ;  /* 0x0000000006004986 */ /* 0x0003e2000c101508 */
[----:B------:R-:W-:Y:S01]  /*36830*/  VIADD R4, R3, UR4 ;  /* 0x0000000403047c36 */ /* 0x000fe20008000000 */
[----:B------:R-:W-:Y:S01]  /*36840*/  ISETP.LT.AND P4, PT, R29, UR16, !P1 ;  /* 0x000000101d007c0c */ /* 0x000fe2000cf81270 */
[----:B------:R-:W-:Y:S01]  /*36850*/  IMAD.WIDE R28, R3, 0x2, R22 ;  /* 0x00000002031c7825 */ /* 0x000fe200078e0216 */
[----:B------:R-:W-:Y:S01]  /*36860*/  ULDC UR4, c[0x0][0x228] ;  /* 0x00008a0000047ab9 */ /* 0x000fe20000000800 */
[----:B------:R-:W-:Y:S01]  /*36870*/  ULDC UR10, c[0x0][0x228] ;  /* 0x00008a00000a7ab9 */ /* 0x000fe20000000800 */
[----:B------:R-:W-:Y:S01]  /*36880*/  ULDC UR12, c[0x0][0x228] ;  /* 0x00008a00000c7ab9 */ /* 0x000fe20000000800 */
[----:B------:R-:W-:Y:S01]  /*36890*/  ULDC UR16, c[0x0][0x228] ;  /* 0x00008a0000107ab9 */ /* 0x000fe20000000800 */
[----:B0-----:R-:W-:-:S04]  /*368a0*/  IMAD.WIDE R26, R4, 0x2, R8 ;  /* 0x00000002041a7825 */ /* 0x001fc800078e0208 */
[----:B-1----:R-:W-:Y:S01]  /*368b0*/  IMAD.WIDE R6, R3, 0x2, R20 ;  /* 0x0000000203067825 */ /* 0x002fe200078e0214 */
[----:B------:R-:W-:Y:S02]  /*368c0*/  PRMT R3, R13, 0x7632, R3 ;  /* 0x000076320d037816 */ /* 0x000fe40000000003 */
[----:B------:R-:W-:Y:S01]  /*368d0*/  PRMT R0, R15, 0x7632, R0 ;  /* 0x000076320f007816 */ /* 0x000fe20000000000 */
[----:B------:R-:W-:Y:S01]  /*368e0*/  IMAD.WIDE R24, R4, 0x2, R10 ;  /* 0x0000000204187825 */ /* 0x000fe200078e020a */
[----:B------:R0:W-:Y:S04]  /*368f0*/  @P3 STG.E.U16 desc[UR8][R6.64], R13 ;  /* 0x0000000d06003986 */ /* 0x0001e8000c101508 */
[----:B------:R1:W-:Y:S04]  /*36900*/  @P2 STG.E.U16 desc[UR8][R28.64], R3 ;  /* 0x000000031c002986 */ /* 0x0003e8000c101508 */
[----:B------:R2:W-:Y:S04]  /*36910*/  @P6 STG.E.U16 desc[UR8][R26.64], R15 ;  /* 0x0000000f1a006986 */ /* 0x0005e8000c101508 */
[----:B0-----:R-:W3:Y:S04]  /*36920*/  LDL.LU R13, [R1+0x1780] ;  /* 0x00178000010d7983 */ /* 0x001ee80000300800 */
[----:B-1----:R-:W4:Y:S04]  /*36930*/  LDL.LU R28, [R1+0xc8] ;  /* 0x0000c800011c7983 */ /* 0x002f280000300800 */
[----:B------:R-:W4:Y:S04]  /*36940*/  LDL R29, [R1+0x14b4] ;  /* 0x0014b400011d7983 */ /* 0x000f280000100800 */
[----:B--2---:R-:W2:Y:S04]  /*36950*/  LDL.LU R15, [R1+0x177c] ;  /* 0x00177c00010f7983 */ /* 0x004ea80000300800 */
[----:B------:R0:W-:Y:S04]  /*36960*/  @P5 STG.E.U16 desc[UR8][R24.64], R0 ;  /* 0x0000000018005986 */ /* 0x0001e8000c101508 */
[----:B------:R-:W2:Y:S04]  /*36970*/  LDL R26, [R1+0x14c8] ;  /* 0x0014c800011a7983 */ /* 0x000ea80000100800 */
[----:B------:R-:W2:Y:S04]  /*36980*/  LDL R27, [R1+0x14bc] ;  /* 0x0014bc00011b7983 */ /* 0x000ea80000100800 */
[----:B0-----:R-:W2:Y:S04]  /*36990*/  LDL R24, [R1+0x14cc] ;  /* 0x0014cc0001187983 */ /* 0x001ea80000100800 */
[----:B------:R-:W2:Y:S01]  /*369a0*/  LDL R25, [R1+0x14d0] ;  /* 0x0014d00001197983 */ /* 0x000ea20000100800 */
[----:B------:R-:W-:Y:S01]  /*369b0*/  PRMT R3, R2, 0x7632, R3 ;  /* 0x0000763202037816 */ /* 0x000fe20000000003 */
[----:B---3--:R-:W-:-:S05]  /*369c0*/  IMAD.WIDE R6, R4, 0x2, R12 ;  /* 0x0000000204067825 */ /* 0x008fca00078e020c */
[----:B----4-:R0:W-:Y:S01]  /*369d0*/  @P4 STG.E.U16 desc[UR8][R6.64], R28 ;  /* 0x0000001c06004986 */ /* 0x0101e2000c101508 */
[----:B------:R-:W-:Y:S01]  /*369e0*/  PRMT R5, R28, 0x7632, R5 ;  /* 0x000076321c057816 */ /* 0x000fe20000000005 */
[----:B------:R-:W-:Y:S02]  /*369f0*/  VIADD R0, R29, 0xd ;  /* 0x0000000d1d007836 */ /* 0x000fe40000000000 */
[----:B--2---:R1:W-:Y:S01]  /*36a00*/  STL [R1+0x1774], R15 ;  /* 0x0017740f01007387 */ /* 0x0043e20000100800 */
[----:B0-----:R-:W-:-:S03]  /*36a10*/  IMAD.WIDE R6, R4, 0x2, R14 ;  /* 0x0000000204067825 */ /* 0x001fc600078e020e */
[----:B-1----:R-:W2:Y:S01]  /*36a20*/  LDL.LU R15, [R1+0x98] ;  /* 0x00009800010f7983 */ /* 0x002ea20000300800 */
[----:B------:R-:W-:Y:S01]  /*36a30*/  ISETP.LT.AND P3, PT, R24, UR4, !P1 ;  /* 0x0000000418007c0c */ /* 0x000fe2000cf61270 */
[----:B------:R-:W-:Y:S01]  /*36a40*/  ULDC UR4, c[0x0][0x22c] ;  /* 0x00008b0000047ab9 */ /* 0x000fe20000000800 */
[----:B------:R-:W-:Y:S01]  /*36a50*/  ISETP.LT.AND P4, PT, R25, UR6, !P1 ;  /* 0x0000000619007c0c */ /* 0x000fe2000cf81270 */
[----:B------:R-:W-:Y:S01]  /*36a60*/  IMAD.WIDE R24, R4, 0x2, R16 ;  /* 0x0000000204187825 */ /* 0x000fe200078e0210 */
[----:B------:R-:W-:Y:S01]  /*36a70*/  ISETP.GE.AND P2, PT, R0, UR4, PT ;  /* 0x0000000400007c0c */ /* 0x000fe2000bf46270 */
[----:B------:R-:W-:Y:S01]  /*36a80*/  ULDC UR6, c[0x0][0x228] ;  /* 0x00008a0000067ab9 */ /* 0x000fe20000000800 */
[----:B------:R-:W3:Y:S01]  /*36a90*/  LDL R0, [R1+0x14c0] ;  /* 0x0014c00001007983 */ /* 0x000ee20000100800 */
[----:B------:R-:W-:Y:S02]  /*36aa0*/  ISETP.LT.AND P5, PT, R26, UR10, !P1 ;  /* 0x0000000a1a007c0c */ /* 0x000fe4000cfa1270 */
[----:B------:R-:W-:-:S04]  /*36ab0*/  ISETP.LT.AND P6, PT, R27, UR12, !P1 ;  /* 0x0000000c1b007c0c */ /* 0x000fc8000cfc1270 */
[----:B------:R0:W-:Y:S01]  /*36ac0*/  @P3 STG.E.U16 desc[UR8][R6.64], R5 ;  /* 0x0000000506003986 */ /* 0x0001e2000c101508 */
[C---:B------:R-:W-:Y:S01]  /*36ad0*/  IMAD.WIDE R26, R4.reuse, 0x2, R18 ;  /* 0x00000002041a7825 */ /* 0x040fe200078e0212 */
[----:B------:R-:W-:Y:S01]  /*36ae0*/  ULDC UR10, c[0x0][0x228] ;  /* 0x00008a00000a7ab9 */ /* 0x000fe20000000800 */
[----:B------:R-:W-:Y:S01]  /*36af0*/  ULDC UR12, c[0x0][0x228] ;  /* 0x00008a00000c7ab9 */ /* 0x000fe20000000800 */
[----:B------:R1:W-:Y:S01]  /*36b00*/  @P4 STG.E.U16 desc[UR8][R24.64], R2 ;  /* 0x0000000218004986 */ /* 0x0003e2000c101508 */
[----:B------:R-:W-:Y:S01]  /*36b10*/  IMAD.WIDE R28, R4, 0x2, R20 ;  /* 0x00000002041c7825 */ /* 0x000fe200078e0214 */
[----:B------:R-:W-:Y:S02]  /*36b20*/  ULDC UR4, c[0x0][0x248] ;  /* 0x0000920000047ab9 */ /* 0x000fe40000000800 */
[----:B0-----:R-:W4:Y:S04]  /*36b30*/  LDL R5, [R1+0x14b0] ;  /* 0x0014b00001057983 */ /* 0x001f280000100800 */
[----:B------:R-:W2:Y:S04]  /*36b40*/  LDL.LU R6, [R1+0xa8] ;  /* 0x0000a80001067983 */ /* 0x000ea80000300800 */
[----:B------:R-:W3:Y:S04]  /*36b50*/  LDL R7, [R1+0x14b4] ;  /* 0x0014b40001077983 */ /* 0x000ee80000100800 */
[----:B-1----:R-:W3:Y:S04]  /*36b60*/  LDL.LU R2, [R1+0x1778] ;  /* 0x0017780001027983 */ /* 0x002ee80000300800 */
[----:B------:R-:W3:Y:S04]  /*36b70*/  LDL R25, [R1+0x14b8] ;  /* 0x0014b80001197983 */ /* 0x000ee80000100800 */
[----:B------:R-:W-:Y:S01]  /*36b80*/  @P5 STG.E.U16 desc[UR8][R26.64], R3 ;  /* 0x000000031a005986 */ /* 0x000fe2000c101508 */
[----:B----4-:R-:W-:Y:S01]  /*36b90*/  ISETP.LT.AND P4, PT, R5, UR10, !P2 ;  /* 0x0000000a05007c0c */ /* 0x010fe2000d781270 */
[----:B------:R-:W-:-:S02]  /*36ba0*/  ULDC UR10, c[0x0][0x228] ;  /* 0x00008a00000a7ab9 */ /* 0x000fc40000000800 */
[----:B--2---:R0:W-:Y:S01]  /*36bb0*/  @P6 STG.E.U16 desc[UR8][R28.64], R6 ;  /* 0x000000061c006986 */ /* 0x0041e2000c101508 */
[----:B---3--:R-:W-:Y:S01]  /*36bc0*/  ISETP.LT.AND P6, PT, R0, UR14, !P2 ;  /* 0x0000000e00007c0c */ /* 0x008fe2000d7c1270 */
[----:B------:R-:W-:Y:S01]  /*36bd0*/  VIADD R0, R4, UR4 ;  /* 0x0000000404007c36 */ /* 0x000fe20008000000 */
[----:B------:R-:W-:Y:S01]  /*36be0*/  ULDC UR4, c[0x0][0x22c] ;  /* 0x00008b0000047ab9 */ /* 0x000fe20000000800 */
[----:B------:R-:W-:Y:S02]  /*36bf0*/  ISETP.LT.AND P5, PT, R2, UR12, !P2 ;  /* 0x0000000c02007c0c */ /* 0x000fe4000d7a1270 */
[----:B------:R-:W-:Y:S01]  /*36c00*/  ISETP.LT.AND P3, PT, R25, UR6, !P1 ;  /* 0x0000000619007c0c */ /* 0x000fe2000cf61270 */
[----:B------:R-:W-:Y:S01]  /*36c10*/  STL [R1+0x1768], R2 ;  /* 0x0017680201007387 */ /* 0x000fe20000100800 */
[----:B0-----:R-:W-:Y:S01]  /*36c20*/  PRMT R29, R6, 0x7632, R29 ;  /* 0x00007632061d7816 */ /* 0x001fe2000000001d */
[----:B------:R-:W-:Y:S01]  /*36c30*/  VIADD R3, R7, 0xe ;  /* 0x0000000e07037836 */ /* 0x000fe20000000000 */
[----:B------:R-:W-:Y:S01]  /*36c40*/  PRMT R28, R15, 0x7632, R28 ;  /* 0x000076320f1c7816 */ /* 0x000fe2000000001c */
[----:B------:R-:W-:Y:S01]  /*36c50*/  IMAD.WIDE R4, R4, 0x2, R22 ;  /* 0x0000000204047825 */ /* 0x000fe200078e0216 */
[----:B------:R0:W-:Y:S01]  /*36c60*/  STL [R1+0x176c], R8 ;  /* 0x00176c0801007387 */ /* 0x0001e20000100800 */
[----:B------:R-:W-:Y:S01]  /*36c70*/  ULDC UR6, c[0x0][0x228] ;  /* 0x00008a0000067ab9 */ /* 0x000fe20000000800 */
[----:B------:R-:W-:Y:S01]  /*36c80*/  ULDC UR12, c[0x0][0x228] ;  /* 0x00008a00000c7ab9 */ /* 0x000fe20000000800 */
[----:B------:R-:W-:Y:S01]  /*36c90*/  IMAD.WIDE R6, R0, 0x2, R8 ;  /* 0x0000000200067825 */ /* 0x000fe200078e0208 */
[----:B------:R-:W-:-:S03]  /*36ca0*/  ULDC UR14, c[0x0][0x228] ;  /* 0x00008a00000e7ab9 */ /* 0x000fc60000000800 */
[C---:B------:R-:W-:Y:S01]  /*36cb0*/  IMAD.WIDE R24, R0.reuse, 0x2, R10 ;  /* 0x0000000200187825 */ /* 0x040fe200078e020a */
[----:B0-----:R-:W2:Y:S04]  /*36cc0*/  LDL.LU R8, [R1+0x78] ;  /* 0x0000780001087983 */ /* 0x001ea80000300800 */
[----:B------:R0:W-:Y:S04]  /*36cd0*/  STL [R1+0x1764], R9 ;  /* 0x0017640901007387 */ /* 0x0001e80000100800 */
[----:B------:R1:W-:Y:S04]  /*36ce0*/  @P3 STG.E.U16 desc[UR8][R4.64], R29 ;  /* 0x0000001d04003986 */ /* 0x0003e8000c101508 */
[----:B0-----:R-:W3:Y:S04]  /*36cf0*/  LDL.LU R9, [R1+0x68] ;  /* 0x0000680001097983 */ /* 0x001ee80000300800 */
[----:B------:R-:W-:Y:S04]  /*36d00*/  STL [R1+0x1770], R11 ;  /* 0x0017700b01007387 */ /* 0x000fe80000100800 */
[----:B-1----:R-:W4:Y:S04]  /*36d10*/  LDL R29, [R1+0x14bc] ;  /* 0x0014bc00011d7983 */ /* 0x002f280000100800 */
[----:B------:R-:W3:Y:S04]  /*36d20*/  LDL R4, [R1+0x14b8] ;  /* 0x0014b80001047983 */ /* 0x000ee80000100800 */
[----:B------:R-:W3:Y:S04]  /*36d30*/  LDL.LU R5, [R1+0x88] ;  /* 0x0000880001057983 */ /* 0x000ee80000300800 */
[----:B------:R0:W-:Y:S04]  /*36d40*/  @P4 STG.E.U16 desc[UR8][R6.64], R15 ;  /* 0x0000000f06004986 */ /* 0x0001e8000c101508 */
[----:B------:R1:W-:Y:S04]  /*36d50*/  @P5 STG.E.U16 desc[UR8][R24.64], R28 ;  /* 0x0000001c18005986 */ /* 0x0003e8000c101508 */
[----:B0-----:R-:W3:Y:S04]  /*36d60*/  LDL.LU R15, [R1+0x1774] ;  /* 0x00177400010f7983 */ /* 0x001ee80000300800 */
[----:B-1----:R-:W3:Y:S04]  /*36d70*/  LDL R25, [R1+0x14cc] ;  /* 0x0014cc0001197983 */ /* 0x002ee80000100800 */
[----:B------:R-:W3:Y:S04]  /*36d80*/  LDL R6, [R1+0x14d0] ;  /* 0x0014d00001067983 */ /* 0x000ee80000100800 */
[----:B------:R-:W3:Y:S01]  /*36d90*/  LDL R7, [R1+0x14c8] ;  /* 0x0014c80001077983 */ /* 0x000ee20000100800 */
[----:B------:R-:W-:Y:S01]  /*36da0*/  IMAD.WIDE R26, R0, 0x2, R12 ;  /* 0x00000002001a7825 */ /* 0x000fe200078e020c */
[----:B------:R-:W-:Y:S01]  /*36db0*/  ISETP.GE.AND P1, PT, R3, UR4, PT ;  /* 0x0000000403007c0c */ /* 0x000fe2000bf26270 */
[----:B------:R-:W-:Y:S01]  /*36dc0*/  ULDC UR4, c[0x0][0x228] ;  /* 0x00008a0000047ab9 */ /* 0x000fe20000000800 */
[----:B------:R0:W-:Y:S01]  /*36dd0*/  STL [R1+0x1760], R16 ;  /* 0x0017601001007387 */ /* 0x0001e20000100800 */
[----:B--2---:R-:W-:-:S02]  /*36de0*/  PRMT R2, R8, 0x7632, R2 ;  /* 0x0000763208027816 */ /* 0x004fc40000000002 */
[----:B----4-:R-:W-:Y:S01]  /*36df0*/  ISETP.LT.AND P3, PT, R29, UR12, !P2 ;  /* 0x0000000c1d007c0c */ /* 0x010fe2000d761270 */
[----:B------:R-:W-:Y:S01]  /*36e00*/  ULDC UR12, c[0x0][0x228] ;  /* 0x00008a00000c7ab9 */ /* 0x000fe20000000800 */
[----:B---3--:R1:W-:Y:S01]  /*36e10*/  @P6 STG.E.U16 desc[UR8][R26.64], R5 ;  /* 0x000000051a006986 */ /* 0x0083e2000c101508 */
[----:B------:R-:W-:Y:S02]  /*36e20*/  PRMT R11, R5, 0x7632, R11 ;  /* 0x00007632050b7816 */ /* 0x000fe4000000000b */
[----:B------:R-:W-:Y:S02]  /*36e30*/  ISETP.LT.AND P6, PT, R25, UR4, !P2 ;  /* 0x0000000419007c0c */ /* 0x000fe4000d7c1270 */
[----:B------:R-:W-:Y:S02]  /*36e40*/  ISETP.LT.AND P5, PT, R6, UR6, !P2 ;  /* 0x0000000606007c0c */ /* 0x000fe4000d7a1270 */
[----:B------:R-:W-:Y:S01]  /*36e50*/  ISETP.LT.AND P4, PT, R7, UR10, !P2 ;  /* 0x0000000a07007c0c */ /* 0x000fe2000d781270 */
[----:B------:R-:W-:Y:S01]  /*36e60*/  IMAD.WIDE R6, R0, 0x2, R16 ;  /* 0x0000000200067825 */ /* 0x000fe200078e0210 */
[----:B------:R-:W-:Y:S01]  /*36e70*/  ISETP.LT.AND P2, PT, R4, UR14, !P2 ;  /* 0x0000000e04007c0c */ /* 0x000fe2000d741270 */
[----:B0-----:R-:W2:Y:S01]  /*36e80*/  LDL.LU R16, [R1+0xdc] ;  /* 0x0000dc0001107983 */ /* 0x001ea20000300800 */
[----:B------:R-:W-:Y:S01]  /*36e90*/  PRMT R3, R9, 0x7632, R3 ;  /* 0x0000763209037816 */ /* 0x000fe20000000003 */
[C---:B-1----:R-:W-:Y:S01]  /*36ea0*/  IMAD.WIDE R4, R0.reuse, 0x2, R14 ;  /* 0x0000000200047825 */ /* 0x042fe200078e020e */
[----:B------:R-:W-:Y:S01]  /*36eb0*/  ULDC UR6, c[0x0][0x228] ;  /* 0x00008a0000067ab9 */ /* 0x000fe20000000800 */
[----:B------:R0:W-:Y:S01]  /*36ec0*/  STL [R1+0x175c], R17 ;  /* 0x00175c1101007387 */ /* 0x0001e20000100800 */
[----:B------:R-:W-:Y:S01]  /*36ed0*/  ULDC UR10, c[0x0][0x228] ;  /* 0x00008a00000a7ab9 */ /* 0x000fe20000000800 */
[----:B------:R-:W-:Y:S01]  /*36ee0*/  IMAD.WIDE R24, R0, 0x2, R18 ;  /* 0x0000000200187825 */ /* 0x000fe200078e0212 */
[----:B------:R-:W-:Y:S01]  /*36ef0*/  ULDC UR4, c[0x0][0x248] ;  /* 0x0000920000047ab9 */ /* 0x000fe20000000800 */
[----:B------:R1:W-:Y:S01]  /*36f00*/  @P6 STG.E.U16 desc[UR8][R4.64], R11 ;  /* 0x0000000b04006986 */ /* 0x0003e2000c101508 */
[----:B------:R-:W-:-:S03]  /*36f10*/  ULDC UR14, c[0x0][0x228] ;  /* 0x00008a00000e7ab9 */ /* 0x000fc60000000800 */
        /* <DEDUP_REMOVED lines=19> */
[----:B----4-:R-:W-:Y:S02]  /*37050*/  PRMT R28, R17, 0x7632, R28 ;  /* 0x00007632111c7816 */ /* 0x010fe4000000001c */
[----:B------:R-:W-:Y:S02]  /*37060*/  ISETP.LT.AND P6, PT, R4, UR14, !P1 ;  /* 0x0000000e04007c0c */ /* 0x000fe4000cfc1270 */
[----:B---3--:R-:W-:-:S02]  /*37070*/  ISETP.LT.AND P3, PT, R6, UR6, !P1 ;  /* 0x0000000606007c0c */ /* 0x008fc4000cf61270 */
[----:B------:R-:W-:Y:S01]  /*37080*/  ISETP.LT.AND P5, PT, R7, UR12, !P1 ;  /* 0x0000000c07007c0c */ /* 0x000fe2000cfa1270 */
[----:B------:R-:W-:Y:S01]  /*37090*/  VIADD R3, R5, 0xf ;  /* 0x0000000f05037836 */ /* 0x000fe20000000000 */
[----:B------:R-:W-:Y:S01]  /*370a0*/  ULDC UR6, c[0x0][0x228] ;  /* 0x00008a0000067ab9 */ /* 0x000fe20000000800 */
[----:B------:R-:W-:Y:S01]  /*370b0*/  IMAD.WIDE R6, R0, 0x2, R10 ;  /* 0x0000000200067825 */ /* 0x000fe200078e020a */
[----:B------:R-:W-:Y:S01]  /*370c0*/  ULDC UR12, c[0x0][0x228] ;  /* 0x00008a00000c7ab9 */ /* 0x000fe20000000800 */
[----:B------:R-:W-:Y:S01]  /*370d0*/  ULDC UR14, c[0x0][0x228] ;  /* 0x00008a00000e7ab9 */ /* 0x000fe20000000800 */
[----:B------:R-:W-:Y:S01]  /*370e0*/  ISETP.LT.AND P4, PT, R2, UR10, !P1 ;  /* 0x0000000a02007c0c */ /* 0x000fe2000cf81270 */
[----:B------:R0:W-:Y:S01]  /*370f0*/  STL [R1+0x1754], R2 ;  /* 0x0017540201007387 */ /* 0x0001e20000100800 */
[----:B------:R-:W-:Y:S01]  /*37100*/  ULDC UR10, c[0x0][0x228] ;  /* 0x00008a00000a7ab9 */ /* 0x000fe20000000800 */
[----:B------:R-:W-:-:S05]  /*37110*/  IMAD.WIDE R4, R0, 0x2, R8 ;  /* 0x0000000200047825 */ /* 0x000fca00078e0208 */
[----:B------:R-:W-:Y:S04]  /*37120*/  @P3 STG.E.U16 desc[UR8][R4.64], R16 ;  /* 0x0000001004003986 */ /* 0x000fe8000c101508 */
[----:B0-----:R-:W2:Y:S04]  /*37130*/  LDL.LU R2, [R1+0xac] ;  /* 0x0000ac0001027983 */ /* 0x001ea80000300800 */
[----:B------:R0:W-:Y:S04]  /*37140*/  STL [R1+0x1758], R9 ;  /* 0x0017580901007387 */ /* 0x0001e80000100800 */
[----:B------:R1:W-:Y:S04]  /*37150*/  @P4 STG.E.U16 desc[UR8][R6.64], R29 ;  /* 0x0000001d06004986 */ /* 0x0003e8000c101508 */
[----:B------:R3:W-:Y:S04]  /*37160*/  @P5 STG.E.U16 desc[UR8][R24.64], R17 ;  /* 0x0000001118005986 */ /* 0x0007e8000c101508 */
[----:B0-----:R-:W4:Y:S04]  /*37170*/  LDL.LU R9, [R1+0xbc] ;  /* 0x0000bc0001097983 */ /* 0x001f280000300800 */
[----:B------:R-:W2:Y:S04]  /*37180*/  LDL.LU R16, [R1+0x1760] ;  /* 0x0017600001107983 */ /* 0x000ea80000300800 */
[----:B------:R-:W2:Y:S04]  /*37190*/  LDL R4, [R1+0x14b0] ;  /* 0x0014b00001047983 */ /* 0x000ea80000100800 */
[----:B-1----:R-:W2:Y:S04]  /*371a0*/  LDL R29, [R1+0x14c8] ;  /* 0x0014c800011d7983 */ /* 0x002ea80000100800 */
[----:B------:R-:W2:Y:S04]  /*371b0*/  LDL R6, [R1+0x14bc] ;  /* 0x0014bc0001067983 */ /* 0x000ea80000100800 */
[----:B------:R-:W2:Y:S04]  /*371c0*/  LDL R7, [R1+0x14b8] ;  /* 0x0014b80001077983 */ /* 0x000ea80000100800 */
[----:B---3--:R-:W3:Y:S04]  /*371d0*/  LDL.LU R17, [R1+0x175c] ;  /* 0x00175c0001117983 */ /* 0x008ee80000300800 */
[----:B------:R-:W3:Y:S01]  /*371e0*/  LDL R25, [R1+0x14d0] ;  /* 0x0014d00001197983 */ /* 0x000ee20000100800 */
[----:B------:R-:W-:Y:S01]  /*371f0*/  IMAD.WIDE R26, R0, 0x2, R14 ;  /* 0x00000002001a7825 */ /* 0x000fe200078e020e */
[----:B------:R-:W-:Y:S01]  /*37200*/  ISETP.GE.AND P2, PT, R3, UR4, PT ;  /* 0x0000000403007c0c */ /* 0x000fe2000bf46270 */
[----:B------:R-:W-:-:S03]  /*37210*/  ULDC UR4, c[0x0][0x248] ;  /* 0x0000920000047ab9 */ /* 0x000fc60000000800 */
[----:B------:R0:W-:Y:S04]  /*37220*/  @P6 STG.E.U16 desc[UR8][R26.64], R28 ;  /* 0x0000001c1a006986 */ /* 0x0001e8000c101508 */
[----:B------:R1:W-:Y:S01]  /*37230*/  STL [R1+0x1750], R19 ;  /* 0x0017501301007387 */ /* 0x0003e20000100800 */
[----:B0-----:R-:W-:Y:S01]  /*37240*/  IMAD.WIDE R26, R0, 0x2, R20 ;  /* 0x00000002001a7825 */ /* 0x001fe200078e0214 */
[----:B----4-:R-:W-:Y:S02]  /*37250*/  PRMT R3, R9, 0x7632, R3 ;  /* 0x0000763209037816 */ /* 0x010fe40000000003 */
[----:B--2---:R-:W-:Y:S02]  /*37260*/  ISETP.LT.AND P4, PT, R29, UR10, !P1 ;  /* 0x0000000a1d007c0c */ /* 0x004fe4000cf81270 */
[----:B------:R-:W-:-:S02]  /*37270*/  ISETP.LT.AND P3, PT, R6, UR12, !P1 ;  /* 0x0000000c06007c0c */ /* 0x000fc4000cf61270 */
[----:B---3--:R-:W-:Y:S01]  /*37280*/  ISETP.LT.AND P5, PT, R25, UR6, !P1 ;  /* 0x0000000619007c0c */ /* 0x008fe2000cfa1270 */
[C---:B------:R-:W-:Y:S01]  /*37290*/  IMAD.WIDE R24, R0.reuse, 0x2, R16 ;  /* 0x0000000200187825 */ /* 0x040fe200078e0210 */
[----:B------:R-:W-:Y:S01]  /*372a0*/  ISETP.LT.AND P1, PT, R7, UR14, !P1 ;  /* 0x0000000e07007c0c */ /* 0x000fe2000cf21270 */
[----:B------:R-:W-:Y:S01]  /*372b0*/  ULDC UR6, c[0x0][0x228] ;  /* 0x00008a0000067ab9 */ /* 0x000fe20000000800 */
[----:B------:R-:W-:Y:S01]  /*372c0*/  ULDC UR10, c[0x0][0x228] ;  /* 0x00008a00000a7ab9 */ /* 0x000fe20000000800 */
[----:B------:R-:W-:Y:S01]  /*372d0*/  IMAD.WIDE R6, R0, 0x2, R18 ;  /* 0x0000000200067825 */ /* 0x000fe200078e0212 */
[----:B------:R-:W-:Y:S01]  /*372e0*/  ISETP.LT.AND P6, PT, R4, UR6, !P2 ;  /* 0x0000000604007c0c */ /* 0x000fe2000d7c1270 */
[----:B-1----:R-:W2:Y:S01]  /*372f0*/  LDL.LU R19, [R1+0x8c] ;  /* 0x00008c0001137983 */ /* 0x002ea20000300800 */
[----:B------:R-:W-:Y:S01]  /*37300*/  ULDC UR6, c[0x0][0x228] ;  /* 0x00008a0000067ab9 */ /* 0x000fe20000000800 */
[C---:B------:R-:W-:Y:S01]  /*37310*/  VIADD R4, R0.reuse, UR4 ;  /* 0x0000000400047c36 */ /* 0x040fe20008000000 */
[----:B------:R-:W-:Y:S01]  /*37320*/  ULDC UR4, c[0x0][0x228] ;  /* 0x00008a0000047ab9 */ /* 0x000fe20000000800 */
[----:B------:R-:W-:Y:S01]  /*37330*/  IMAD.WIDE R28, R0, 0x2, R22 ;  /* 0x00000002001c7825 */ /* 0x000fe200078e0216 */
[----:B------:R-:W-:Y:S01]  /*37340*/  ULDC UR12, c[0x0][0x228] ;  /* 0x00008a00000c7ab9 */ /* 0x000fe20000000800 */
[----:B------:R0:W-:Y:S01]  /*37350*/  @P5 STG.E.U16 desc[UR8][R24.64], R9 ;  /* 0x0000000918005986 */ /* 0x0001e2000c101508 */
[----:B------:R-:W-:Y:S01]  /*37360*/  PRMT R0, R2, 0x7632, R0 ;  /* 0x0000763202007816 */ /* 0x000fe20000000000 */
[----:B------:R-:W-:-:S02]  /*37370*/  ULDC UR14, c[0x0][0x228] ;  /* 0x00008a00000e7ab9 */ /* 0x000fc40000000800 */
[----:B------:R1:W-:Y:S04]  /*37380*/  @P4 STG.E.U16 desc[UR8][R6.64], R3 ;  /* 0x0000000306004986 */ /* 0x0003e8000c101508 */
[----:B------:R3:W-:Y:S04]  /*37390*/  @P3 STG.E.U16 desc[UR8][R26.64], R2 ;  /* 0x000000021a003986 */ /* 0x0007e8000c101508 */
[----:B0-----:R-:W4:Y:S04]  /*373a0*/  LDL.LU R9, [R1+0x1758] ;  /* 0x0017580001097983 */ /* 0x001f280000300800 */
[----:B-1----:R-:W4:Y:S04]  /*373b0*/  LDL R3, [R1+0x14cc] ;  /* 0x0014cc0001037983 */ /* 0x002f280000100800 */
[----:B------:R-:W4:Y:S04]  /*373c0*/  LDL R6, [R1+0x14d0] ;  /* 0x0014d00001067983 */ /* 0x000f280000100800 */
[----:B------:R-:W4:Y:S04]  /*373d0*/  LDL R7, [R1+0x14b4] ;  /* 0x0014b40001077983 */ /* 0x000f280000100800 */
[----:B---3--:R-:W3:Y:S04]  /*373e0*/  LDL.LU R2, [R1+0x1754] ;  /* 0x0017540001027983 */ /* 0x008ee80000300800 */
[----:B------:R-:W3:Y:S04]  /*373f0*/  LDL.LU R26, [R1+0x9c] ;  /* 0x00009c00011a7983 */ /* 0x000ee80000300800 */
[----:B------:R-:W3:Y:S04]  /*37400*/  LDL R27, [R1+0x14c0] ;  /* 0x0014c000011b7983 */ /* 0x000ee80000100800 */
[----:B------:R-:W-:Y:S04]  /*37410*/  @P1 STG.E.U16 desc[UR8][R28.64], R0 ;  /* 0x000000001c001986 */ /* 0x000fe8000c101508 */
[----:B------:R0:W-:Y:S04]  /*37420*/  STL [R1+0x1748], R29 ;  /* 0x0017481d01007387 */ /* 0x0001e80000100800 */
[----:B0-----:R-:W3:Y:S04]  /*37430*/  LDL.LU R29, [R1+0x150] ;  /* 0x00015000011d7983 */ /* 0x001ee80000300800 */
[----:B------:R-:W-:Y:S01]  /*37440*/  STL [R1+0x174c], R13 ;  /* 0x00174c0d01007387 */ /* 0x000fe20000100800 */
[----:B--2---:R-:W-:Y:S01]  /*37450*/  PRMT R0, R19, 0x7632, R0 ;  /* 0x0000763213007816 */ /* 0x004fe20000000000 */
[----:B----4-:R-:W-:Y:S01]  /*37460*/  IMAD.WIDE R24, R4, 0x2, R8 ;  /* 0x0000000204187825 */ /* 0x010fe200078e0208 */
[----:B---3--:R-:W-:Y:S01]  /*37470*/  ISETP.LT.AND P3, PT, R2, UR4, !P2 ;  /* 0x0000000402007c0c */ /* 0x008fe2000d761270 */
[----:B------:R-:W-:-:S02]  /*37480*/  ULDC UR4, c[0x0][0x228] ;  /* 0x00008a0000047ab9 */ /* 0x000fc40000000800 */
[----:B------:R-:W-:Y:S02]  /*37490*/  ISETP.LT.AND P5, PT, R3, UR4, !P2 ;  /* 0x0000000403007c0c */ /* 0x000fe4000d7a1270 */
[----:B------:R-:W-:Y:S01]  /*374a0*/  ISETP.LT.AND P4, PT, R27, UR6, !P2 ;  /* 0x000000061b007c0c */ /* 0x000fe2000d781270 */
[----:B------:R0:W-:Y:S01]  /*374b0*/  @P6 STG.E.U16 desc[UR8][R24.64], R26 ;  /* 0x0000001a18006986 */ /* 0x0001e2000c101508 */
[----:B------:R-:W-:Y:S01]  /*374c0*/  PRMT R5, R26, 0x7632, R5 ;  /* 0x000076321a057816 */ /* 0x000fe20000000005 */
[----:B------:R-:W-:Y:S01]  /*374d0*/  ULDC UR6, c[0x0][0x228] ;  /* 0x00008a0000067ab9 */ /* 0x000fe20000000800 */
[----:B------:R-:W-:Y:S01]  /*374e0*/  VIADD R3, R7, 0x10 ;  /* 0x0000001007037836 */ /* 0x000fe20000000000 */
[----:B------:R-:W-:Y:S01]  /*374f0*/  ISETP.LT.AND P6, PT, R6, UR6, !P2 ;  /* 0x0000000606007c0c */ /* 0x000fe2000d7c1270 */
[----:B------:R-:W-:Y:S01]  /*37500*/  ULDC UR4, c[0x0][0x22c] ;  /* 0x00008b0000047ab9 */ /* 0x000fe20000000800 */
[----:B------:R-:W-:Y:S01]  /*37510*/  IMAD.WIDE R6, R4, 0x2, R14 ;  /* 0x0000000204067825 */ /* 0x000fe200078e020e */
[----:B------:R-:W-:-:S03]  /*37520*/  ULDC UR6, c[0x0][0x228] ;  /* 0x00008a0000067ab9 */ /* 0x000fc60000000800 */
[----:B0-----:R-:W-:-:S04]  /*37530*/  IMAD.WIDE R26, R4, 0x2, R10 ;  /* 0x00000002041a7825 */ /* 0x001fc800078e020a */
[----:B------:R-:W-:Y:S01]  /*37540*/  IMAD.WIDE R24, R4, 0x2, R12 ;  /* 0x0000000204187825 */ /* 0x000fe200078e020c */
[----:B------:R-:W-:Y:S01]  /*37550*/  ISETP.GE.AND P1, PT, R3, UR4, PT ;  /* 0x0000000403007c0c */ /* 0x000fe2000bf26270 */
[----:B------:R-:W2:Y:S01]  /*37560*/  LDL.LU R13, [R1+0x6c] ;  /* 0x00006c00010d7983 */ /* 0x000ea20000300800 */
[----:B------:R-:W-:-:S03]  /*37570*/  ULDC UR4, c[0x0][0x228] ;  /* 0x00008a0000047ab9 */ /* 0x000fc60000000800 */
[----:B------:R0:W-:Y:S04]  /*37580*/  @P3 STG.E.U16 desc[UR8][R26.64], R5 ;  /* 0x000000051a003986 */ /* 0x0001e8000c101508 */
[----:B------:R-:W3:Y:S04]  /*37590*/  LDL R3, [R1+0x14b0] ;  /* 0x0014b00001037983 */ /* 0x000ee80000100800 */
[----:B------:R1:W-:Y:S04]  /*375a0*/  @P4 STG.E.U16 desc[UR8][R24.64], R19 ;  /* 0x0000001318004986 */ /* 0x0003e8000c101508 */
[----:B0-----:R-:W4:Y:S04]  /*375b0*/  LDL R5, [R1+0x14c0] ;  /* 0x0014c00001057983 */ /* 0x001f280000100800 */
[----:B------:R0:W-:Y:S04]  /*375c0*/  @P5 STG.E.U16 desc[UR8][R6.64], R0 ;  /* 0x0000000006005986 */ /* 0x0001e8000c101508 */
[----:B-1----:R-:W4:Y:S04]  /*375d0*/  LDL.LU R19, [R1+0x1750] ;  /* 0x0017500001137983 */ /* 0x002f280000300800 */
[----:B------:R-:W3:Y:S04]  /*375e0*/  LDL R24, [R1+0x14bc] ;  /* 0x0014bc0001187983 */ /* 0x000ee80000100800 */
[----:B------:R-:W4:Y:S04]  /*375f0*/  LDL R25, [R1+0x14b8] ;  /* 0x0014b80001197983 */ /* 0x000f280000100800 */
[----:B0-----:R-:W4:Y:S04]  /*37600*/  LDL.LU R6, [R1+0x7c] ;  /* 0x00007c0001067983 */ /* 0x001f280000300800 */
[----:B------:R-:W4:Y:S01]  /*37610*/  LDL R7, [R1+0x14c8] ;  /* 0x0014c80001077983 */ /* 0x000f220000100800 */
[----:B------:R-:W-:Y:S01]  /*37620*/  IMAD.WIDE R26, R4, 0x2, R16 ;  /* 0x00000002041a7825 */ /* 0x000fe200078e0210 */
[----:B------:R-:W-:Y:S01]  /*37630*/  ISETP.LT.AND P5, PT, R2, UR14, !P1 ;  /* 0x0000000e02007c0c */ /* 0x000fe2000cfa1270 */
[----:B------:R-:W-:Y:S01]  /*37640*/  ULDC UR14, c[0x0][0x228] ;  /* 0x00008a00000e7ab9 */ /* 0x000fe20000000800 */
[----:B------:R0:W-:Y:S04]  /*37650*/  STL [R1+0x1744], R2 ;  /* 0x0017440201007387 */ /* 0x0001e80000100800 */
[----:B0-----:R-:W4:Y:S01]  /*37660*/  LDL.LU R2, [R1+0x170] ;  /* 0x0001700001027983 */ /* 0x001f220000300800 */
[----:B--2---:R-:W-:-:S02]  /*37670*/  PRMT R28, R13, 0x7632, R28 ;  /* 0x000076320d1c7816 */ /* 0x004fc4000000001c */
[----:B---3--:R-:W-:Y:S01]  /*37680*/  ISETP.LT.AND P3, PT, R24, UR6, !P2 ;  /* 0x0000000618007c0c */ /* 0x008fe2000d761270 */
[----:B------:R-:W-:Y:S01]  /*37690*/  ULDC UR6, c[0x0][0x228] ;  /* 0x00008a0000067ab9 */ /* 0x000fe20000000800 */
[----:B----4-:R-:W-:Y:S01]  /*376a0*/  ISETP.LT.AND P4, PT, R7, UR4, !P2 ;  /* 0x0000000407007c0c */ /* 0x010fe2000d781270 */
[----:B------:R0:W-:Y:S01]  /*376b0*/  @P6 STG.E.U16 desc[UR8][R26.64], R6 ;  /* 0x000000061a006986 */ /* 0x0001e2000c101508 */
[----:B------:R-:W-:Y:S01]  /*376c0*/  ISETP.LT.AND P2, PT, R25, UR10, !P2 ;  /* 0x0000000a19007c0c */ /* 0x000fe2000d741270 */
[----:B------:R-:W-:Y:S01]  /*376d0*/  ULDC UR4, c[0x0][0x248] ;  /* 0x0000920000047ab9 */ /* 0x000fe20000000800 */
[----:B------:R-:W-:Y:S02]  /*376e0*/  ISETP.LT.AND P6, PT, R3, UR12, !P1 ;  /* 0x0000000c03007c0c */ /* 0x000fe4000cfc1270 */
[----:B------:R-:W-:Y:S01]  /*376f0*/  PRMT R0, R6, 0x7632, R0 ;  /* 0x0000763206007816 */ /* 0x000fe20000000000 */
[C---:B------:R-:W-:Y:S01]  /*37700*/  VIADD R3, R4.reuse, UR4 ;  /* 0x0000000404037c36 */ /* 0x040fe20008000000 */
[----:B------:R-:W-:Y:S01]  /*37710*/  ULDC UR4, c[0x0][0x228] ;  /* 0x00008a0000047ab9 */ /* 0x000fe20000000800 */
        /* <DEDUP_REMOVED lines=8> */
[C---:B------:R-:W-:Y:S01]  /*377a0*/  IMAD.WIDE R4, R3.reuse, 0x2, R10 ;  /* 0x0000000203047825 */ /* 0x040fe200078e020a */
[----:B------:R1:W-:Y:S04]  /*377b0*/  @P3 STG.E.U16 desc[UR8][R26.64], R13 ;  /* 0x0000000d1a003986 */ /* 0x0003e8000c101508 */
[----:B------:R2:W-:Y:S01]  /*377c0*/  @P2 STG.E.U16 desc[UR8][R24.64], R28 ;  /* 0x0000001c18002986 */ /* 0x0005e2000c101508 */
[----:B0-----:R-:W-:Y:S01]  /*377d0*/  IMAD.WIDE R6, R3, 0x2, R8 ;  /* 0x0000000203067825 */ /* 0x001fe200078e0208 */
[----:B------:R-:W-:-:S02]  /*377e0*/  PRMT R0, R29, 0x7632, R0 ;  /* 0x000076321d007816 */ /* 0x000fc40000000000 */
[----:B-1----:R-:W3:Y:S04]  /*377f0*/  LDL.LU R13, [R1+0x174c] ;  /* 0x00174c00010d7983 */ /* 0x002ee80000300800 */
[----:B--2---:R-:W2:Y:S04]  /*37800*/  LDL R28, [R1+0x14bc] ;  /* 0x0014bc00011c7983 */ /* 0x004ea80000100800 */
[----:B------:R-:W4:Y:S04]  /*37810*/  LDL.LU R24, [R1+0x50] ;  /* 0x0000500001187983 */ /* 0x000f280000300800 */
[----:B------:R-:W2:Y:S04]  /*37820*/  LDL R25, [R1+0x14b4] ;  /* 0x0014b40001197983 */ /* 0x000ea80000100800 */
[----:B------:R0:W-:Y:S04]  /*37830*/  @P6 STG.E.U16 desc[UR8][R6.64], R29 ;  /* 0x0000001d06006986 */ /* 0x0001e8000c101508 */
[----:B------:R1:W-:Y:S04]  /*37840*/  @P5 STG.E.U16 desc[UR8][R4.64], R0 ;  /* 0x0000000004005986 */ /* 0x0003e8000c101508 */
[----:B0-----:R-:W2:Y:S04]  /*37850*/  LDL.LU R29, [R1+0x1748] ;  /* 0x00174800011d7983 */ /* 0x001ea80000300800 */
[----:B-1----:R-:W2:Y:S04]  /*37860*/  LDL R5, [R1+0x14cc] ;  /* 0x0014cc0001057983 */ /* 0x002ea80000100800 */
[----:B------:R-:W2:Y:S04]  /*37870*/  LDL R6, [R1+0x14d0] ;  /* 0x0014d00001067983 */ /* 0x000ea80000100800 */
[----:B------:R-:W2:Y:S04]  /*37880*/  LDL R7, [R1+0x14c8] ;  /* 0x0014c80001077983 */ /* 0x000ea80000100800 */
[----:B------:R0:W-:Y:S01]  /*37890*/  STL [R1+0x1740], R15 ;  /* 0x0017400f01007387 */ /* 0x0001e20000100800 */
[----:B---3--:R-:W-:-:S05]  /*378a0*/  IMAD.WIDE R26, R3, 0x2, R12 ;  /* 0x00000002031a7825 */ /* 0x008fca00078e020c */
[----:B----4-:R1:W-:Y:S01]  /*378b0*/  @P4 STG.E.U16 desc[UR8][R26.64], R24 ;  /* 0x000000181a004986 */ /* 0x0103e2000c101508 */
[----:B--2---:R-:W-:Y:S01]  /*378c0*/  ISETP.LT.AND P6, PT, R28, UR12, !P1 ;  /* 0x0000000c1c007c0c */ /* 0x004fe2000cfc1270 */
[----:B------:R-:W-:Y:S01]  /*378d0*/  ULDC UR12, c[0x0][0x228] ;  /* 0x00008a00000c7ab9 */ /* 0x000fe20000000800 */
[----:B------:R-:W-:Y:S01]  /*378e0*/  PRMT R0, R24, 0x7632, R0 ;  /* 0x0000763218007816 */ /* 0x000fe20000000000 */
[----:B------:R-:W-:Y:S01]  /*378f0*/  VIADD R28, R25, 0x11 ;  /* 0x00000011191c7836 */ /* 0x000fe20000000000 */
[----:B------:R-:W-:Y:S02]  /*37900*/  ISETP.LT.AND P3, PT, R5, UR4, !P1 ;  /* 0x0000000405007c0c */ /* 0x000fe4000cf61270 */
[----:B------:R-:W-:Y:S01]  /*37910*/  ISETP.LT.AND P4, PT, R6, UR6, !P1 ;  /* 0x0000000606007c0c */ /* 0x000fe2000cf81270 */
[----:B------:R-:W-:Y:S01]  /*37920*/  IMAD.WIDE R4, R3, 0x2, R14 ;  /* 0x0000000203047825 */ /* 0x000fe200078e020e */
[----:B------:R-:W-:Y:S01]  /*37930*/  ULDC UR4, c[0x0][0x22c] ;  /* 0x00008b0000047ab9 */ /* 0x000fe20000000800 */
[----:B0-----:R-:W2:Y:S01]  /*37940*/  LDL.LU R15, [R1+0x130] ;  /* 0x00013000010f7983 */ /* 0x001ea20000300800 */
[----:B------:R-:W-:Y:S01]  /*37950*/  ISETP.LT.AND P5, PT, R7, UR10, !P1 ;  /* 0x0000000a07007c0c */ /* 0x000fe2000cfa1270 */
[C---:B------:R-:W-:Y:S01]  /*37960*/  IMAD.WIDE R6, R3.reuse, 0x2, R16 ;  /* 0x0000000203067825 */ /* 0x040fe200078e0210 */
[----:B------:R-:W-:Y:S01]  /*37970*/  ISETP.GE.AND P2, PT, R28, UR4, PT ;  /* 0x000000041c007c0c */ /* 0x000fe2000bf46270 */
[----:B------:R-:W-:Y:S01]  /*37980*/  ULDC UR6, c[0x0][0x228] ;  /* 0x00008a0000067ab9 */ /* 0x000fe20000000800 */
[----:B------:R-:W3:Y:S01]  /*37990*/  LDL R28, [R1+0x14b4] ;  /* 0x0014b400011c7983 */ /* 0x000ee20000100800 */
[----:B------:R-:W-:Y:S01]  /*379a0*/  PRMT R29, R2, 0x7632, R29 ;  /* 0x00007632021d7816 */ /* 0x000fe2000000001d */
[----:B------:R-:W-:Y:S01]  /*379b0*/  ULDC UR10, c[0x0][0x228] ;  /* 0x00008a00000a7ab9 */ /* 0x000fe20000000800 */
[----:B-1----:R-:W-:Y:S01]  /*379c0*/  IMAD.WIDE R24, R3, 0x2, R18 ;  /* 0x0000000203187825 */ /* 0x002fe200078e0212 */
[----:B------:R0:W-:Y:S01]  /*379d0*/  @P3 STG.E.U16 desc[UR8][R4.64], R0 ;  /* 0x0000000004003986 */ /* 0x0001e2000c101508 */
[----:B------:R-:W-:-:S03]  /*379e0*/  ULDC UR4, c[0x0][0x248] ;  /* 0x0000920000047ab9 */ /* 0x000fc60000000800 */
[----:B------:R1:W-:Y:S04]  /*379f0*/  @P4 STG.E.U16 desc[UR8][R6.64], R2 ;  /* 0x0000000206004986 */ /* 0x0003e8000c101508 */
[----:B0-----:R-:W4:Y:S04]  /*37a00*/  LDL R0, [R1+0x14b0] ;  /* 0x0014b00001007983 */ /* 0x001f280000100800 */
[----:B------:R-:W2:Y:S04]  /*37a10*/  LDL R4, [R1+0x14c0] ;  /* 0x0014c00001047983 */ /* 0x000ea80000100800 */
[----:B------:R-:W2:Y:S04]  /*37a20*/  LDL.LU R5, [R1+0x160] ;  /* 0x0001600001057983 */ /* 0x000ea80000300800 */
[----:B-1----:R-:W2:Y:S04]  /*37a30*/  LDL.LU R2, [R1+0x1744] ;  /* 0x0017440001027983 */ /* 0x002ea80000300800 */
[----:B------:R-:W2:Y:S01]  /*37a40*/  LDL R7, [R1+0x14b8] ;  /* 0x0014b80001077983 */ /* 0x000ea20000100800 */
[----:B------:R-:W-:-:S03]  /*37a50*/  IMAD.WIDE R26, R3, 0x2, R20 ;  /* 0x00000002031a7825 */ /* 0x000fc600078e0214 */
[----:B------:R0:W-:Y:S01]  /*37a60*/  @P5 STG.E.U16 desc[UR8][R24.64], R29 ;  /* 0x0000001d18005986 */ /* 0x0001e2000c101508 */
[----:B---3--:R-:W-:Y:S01]  /*37a70*/  VIADD R28, R28, 0x12 ;  /* 0x000000121c1c7836 */ /* 0x008fe20000000000 */
[----:B----4-:R-:W-:Y:S01]  /*37a80*/  ISETP.LT.AND P4, PT, R0, UR10, !P2 ;  /* 0x0000000a00007c0c */ /* 0x010fe2000d781270 */
[----:B------:R-:W-:Y:S01]  /*37a90*/  VIADD R0, R3, UR4 ;  /* 0x0000000403007c36 */ /* 0x000fe20008000000 */
[----:B------:R-:W-:Y:S01]  /*37aa0*/  ULDC UR4, c[0x0][0x22c] ;  /* 0x00008b0000047ab9 */ /* 0x000fe20000000800 */
[----:B------:R-:W-:Y:S01]  /*37ab0*/  ULDC UR10, c[0x0][0x228] ;  /* 0x00008a00000a7ab9 */ /* 0x000fe20000000800 */
[----:B--2---:R1:W-:Y:S01]  /*37ac0*/  @P6 STG.E.U16 desc[UR8][R26.64], R5 ;  /* 0x000000051a006986 */ /* 0x0043e2000c101508 */
[----:B------:R-:W-:Y:S02]  /*37ad0*/  ISETP.LT.AND P6, PT, R4, UR14, !P2 ;  /* 0x0000000e04007c0c */ /* 0x000fe4000d7c1270 */
[----:B------:R-:W-:Y:S01]  /*37ae0*/  ISETP.LT.AND P3, PT, R7, UR6, !P1 ;  /* 0x0000000607007c0c */ /* 0x000fe2000cf61270 */
[----:B------:R-:W-:Y:S01]  /*37af0*/  STL [R1+0x1734], R2 ;  /* 0x0017340201007387 */ /* 0x000fe20000100800 */
[----:B0-----:R-:W-:Y:S01]  /*37b00*/  PRMT R29, R5, 0x7632, R29 ;  /* 0x00007632051d7816 */ /* 0x001fe2000000001d */
[----:B------:R-:W-:Y:S01]  /*37b10*/  IMAD.WIDE R6, R0, 0x2, R8 ;  /* 0x0000000200067825 */ /* 0x000fe200078e0208 */
[----:B------:R-:W-:Y:S01]  /*37b20*/  ISETP.LT.AND P5, PT, R2, UR12, !P2 ;  /* 0x0000000c02007c0c */ /* 0x000fe2000d7a1270 */
[----:B------:R0:W-:Y:S01]  /*37b30*/  STL [R1+0x1738], R8 ;  /* 0x0017380801007387 */ /* 0x0001e20000100800 */
[----:B------:R-:W-:Y:S01]  /*37b40*/  ISETP.GE.AND P1, PT, R28, UR4, PT ;  /* 0x000000041c007c0c */ /* 0x000fe2000bf26270 */
[----:B-1----:R-:W-:Y:S01]  /*37b50*/  IMAD.WIDE R4, R3, 0x2, R22 ;  /* 0x0000000203047825 */ /* 0x002fe200078e0216 */
[----:B------:R-:W-:Y:S01]  /*37b60*/  PRMT R3, R15, 0x7632, R3 ;  /* 0x000076320f037816 */ /* 0x000fe20000000003 */
[----:B------:R-:W-:Y:S01]  /*37b70*/  ULDC UR4, c[0x0][0x228] ;  /* 0x00008a0000047ab9 */ /* 0x000fe20000000800 */
[----:B------:R-:W-:Y:S01]  /*37b80*/  ULDC UR6, c[0x0][0x228] ;  /* 0x00008a0000067ab9 */ /* 0x000fe20000000800 */
[C---:B------:R-:W-:Y:S01]  /*37b90*/  IMAD.WIDE R24, R0.reuse, 0x2, R10 ;  /* 0x0000000200187825 */ /* 0x040fe200078e020a */
[----:B------:R-:W-:Y:S01]  /*37ba0*/  ULDC UR12, c[0x0][0x228] ;  /* 0x00008a00000c7ab9 */ /* 0x000fe20000000800 */
[----:B------:R-:W-:Y:S01]  /*37bb0*/  ULDC UR14, c[0x0][0x228] ;  /* 0x00008a00000e7ab9 */ /* 0x000fe20000000800 */
[----:B0-----:R-:W2:Y:S04]  /*37bc0*/  LDL.LU R8, [R1+0x110] ;  /* 0x0001100001087983 */ /* 0x001ea80000300800 */
[----:B------:R0:W-:Y:S04]  /*37bd0*/  STL [R1+0x1730], R9 ;  /* 0x0017300901007387 */ /* 0x0001e80000100800 */
[----:B------:R1:W-:Y:S04]  /*37be0*/  @P3 STG.E.U16 desc[UR8][R4.64], R29 ;  /* 0x0000001d04003986 */ /* 0x0003e8000c101508 */
[----:B0-----:R-:W3:Y:S04]  /*37bf0*/  LDL.LU R9, [R1+0x100] ;  /* 0x0001000001097983 */ /* 0x001ee80000300800 */
[----:B------:R-:W-:Y:S04]  /*37c00*/  STL [R1+0x173c], R11 ;  /* 0x00173c0b01007387 */ /* 0x000fe80000100800 */
[----:B------:R-:W4:Y:S04]  /*37c10*/  LDL.LU R28, [R1+0x120] ;  /* 0x00012000011c7983 */ /* 0x000f280000300800 */
[----:B-1----:R-:W3:Y:S04]  /*37c20*/  LDL R29, [R1+0x14c8] ;  /* 0x0014c800011d7983 */ /* 0x002ee80000100800 */
[----:B------:R-:W3:Y:S04]  /*37c30*/  LDL R4, [R1+0x14bc] ;  /* 0x0014bc0001047983 */ /* 0x000ee80000100800 */
[----:B------:R-:W3:Y:S04]  /*37c40*/  LDL R5, [R1+0x14b8] ;  /* 0x0014b80001057983 */ /* 0x000ee80000100800 */
[----:B------:R0:W-:Y:S04]  /*37c50*/  @P4 STG.E.U16 desc[UR8][R6.64], R15 ;  /* 0x0000000f06004986 */ /* 0x0001e8000c101508 */
[----:B0-----:R-:W3:Y:S04]  /*37c60*/  LDL.LU R15, [R1+0x1740] ;  /* 0x00174000010f7983 */ /* 0x001ee80000300800 */
[----:B------:R-:W3:Y:S04]  /*37c70*/  LDL R6, [R1+0x14cc] ;  /* 0x0014cc0001067983 */ /* 0x000ee80000100800 */
[----:B------:R-:W3:Y:S01]  /*37c80*/  LDL R7, [R1+0x14d0] ;  /* 0x0014d00001077983 */ /* 0x000ee20000100800 */
[----:B------:R-:W-:-:S03]  /*37c90*/  IMAD.WIDE R26, R0, 0x2, R12 ;  /* 0x00000002001a7825 */ /* 0x000fc600078e020c */
[----:B------:R0:W-:Y:S04]  /*37ca0*/  @P5 STG.E.U16 desc[UR8][R24.64], R3 ;  /* 0x0000000318005986 */ /* 0x0001e8000c101508 */
[----:B------:R-:W-:Y:S01]  /*37cb0*/  STL [R1+0x172c], R16 ;  /* 0x00172c1001007387 */ /* 0x000fe20000100800 */
[----:B0-----:R-:W-:Y:S01]  /*37cc0*/  IMAD.WIDE R24, R0, 0x2, R18 ;  /* 0x0000000200187825 */ /* 0x001fe200078e0212 */
[----:B--2---:R-:W-:Y:S02]  /*37cd0*/  PRMT R2, R8, 0x7632, R2 ;  /* 0x0000763208027816 */ /* 0x004fe40000000002 */
[----:B----4-:R0:W-:Y:S01]  /*37ce0*/  @P6 STG.E.U16 desc[UR8][R26.64], R28 ;  /* 0x0000001c1a006986 */ /* 0x0101e2000c101508 */
[----:B---3--:R-:W-:Y:S01]  /*37cf0*/  ISETP.LT.AND P4, PT, R29, UR10, !P2 ;  /* 0x0000000a1d007c0c */ /* 0x008fe2000d781270 */
[----:B------:R-:W-:Y:S01]  /*37d00*/  ULDC UR10, c[0x0][0x228] ;  /* 0x00008a00000a7ab9 */ /* 0x000fe20000000800 */
[----:B------:R-:W-:-:S02]  /*37d10*/  PRMT R11, R28, 0x7632, R11 ;  /* 0x000076321c0b7816 */ /* 0x000fc4000000000b */
[----:B------:R-:W-:Y:S01]  /*37d20*/  ISETP.LT.AND P3, PT, R4, UR12, !P2 ;  /* 0x0000000c04007c0c */ /* 0x000fe2000d761270 */
[----:B------:R-:W-:Y:S01]  /*37d30*/  ULDC UR12, c[0x0][0x228] ;  /* 0x00008a00000c7ab9 */ /* 0x000fe20000000800 */
[----:B0-----:R-:W-:Y:S01]  /*37d40*/  IMAD.WIDE R26, R0, 0x2, R20 ;  /* 0x00000002001a7825 */ /* 0x001fe200078e0214 */
[----:B------:R-:W-:Y:S02]  /*37d50*/  ISETP.LT.AND P6, PT, R6, UR4, !P2 ;  /* 0x0000000406007c0c */ /* 0x000fe4000d7c1270 */
[----:B------:R-:W-:Y:S01]  /*37d60*/  ISETP.LT.AND P5, PT, R7, UR6, !P2 ;  /* 0x0000000607007c0c */ /* 0x000fe2000d7a1270 */
[C---:B------:R-:W-:Y:S01]  /*37d70*/  IMAD.WIDE R6, R0.reuse, 0x2, R16 ;  /* 0x0000000200067825 */ /* 0x040fe200078e0210 */
[----:B------:R-:W-:Y:S01]  /*37d80*/  ISETP.LT.AND P2, PT, R5, UR14, !P2 ;  /* 0x0000000e05007c0c */ /* 0x000fe2000d741270 */
[----:B------:R-:W2:Y:S01]  /*37d90*/  LDL.LU R16, [R1+0x154] ;  /* 0x0001540001107983 */ /* 0x000ea20000300800 */
[----:B------:R-:W-:Y:S01]  /*37da0*/  PRMT R3, R9, 0x7632, R3 ;  /* 0x0000763209037816 */ /* 0x000fe20000000003 */
[C---:B------:R-:W-:Y:S01]  /*37db0*/  IMAD.WIDE R4, R0.reuse, 0x2, R14 ;  /* 0x0000000200047825 */ /* 0x040fe200078e020e */
[----:B------:R-:W-:Y:S01]  /*37dc0*/  ULDC UR6, c[0x0][0x228] ;  /* 0x00008a0000067ab9 */ /* 0x000fe20000000800 */
[----:B------:R0:W-:Y:S01]  /*37dd0*/  STL [R1+0x1728], R17 ;  /* 0x0017281101007387 */ /* 0x0001e20000100800 */
[----:B------:R-:W-:Y:S01]  /*37de0*/  ULDC UR4, c[0x0][0x248] ;  /* 0x0000920000047ab9 */ /* 0x000fe20000000800 */
[C---:B------:R-:W-:Y:S01]  /*37df0*/  IMAD.WIDE R28, R0.reuse, 0x2, R22 ;  /* 0x00000002001c7825 */ /* 0x040fe200078e0216 */
[----:B------:R-:W-:Y:S01]  /*37e00*/  ULDC UR14, c[0x0][0x228] ;  /* 0x00008a00000e7ab9 */ /* 0x000fe20000000800 */
[----:B------:R1:W-:Y:S04]  /*37e10*/  @P6 STG.E.U16 desc[UR8][R4.64], R11 ;  /* 0x0000000b04006986 */ /* 0x0003e8000c101508 */
[----:B------:R3:W-:Y:S04]  /*37e20*/  @P5 STG.E.U16 desc[UR8][R6.64], R8 ;  /* 0x0000000806005986 */ /* 0x0007e8000c101508 */
[----:B0-----:R-:W4:Y:S04]  /*37e30*/  LDL.LU R17, [R1+0x54] ;  /* 0x0000540001117983 */ /* 0x001f280000300800 */
[----:B-1----:R-:W4:Y:S04]  /*37e40*/  LDL.LU R11, [R1+0x173c] ;  /* 0x00173c00010b7983 */ /* 0x002f280000300800 */
[----:B------:R-:W4:Y:S04]  /*37e50*/  LDL R4, [R1+0x14cc] ;  /* 0x0014cc0001047983 */ /* 0x000f280000100800 */
[----:B------:R-:W4:Y:S04]  /*37e60*/  LDL R5, [R1+0x14b4] ;  /* 0x0014b40001057983 */ /* 0x000f280000100800 */
[----:B---3--:R-:W3:Y:S04]  /*37e70*/  LDL.LU R8, [R1+0x1738] ;  /* 0x0017380001087983 */ /* 0x008ee80000300800 */
[----:B------:R-:W3:Y:S04]  /*37e80*/  LDL R6, [R1+0x14b0] ;  /* 0x0014b00001067983 */ /* 0x000ee80000100800 */
[----:B------:R-:W3:Y:S04]  /*37e90*/  LDL R7, [R1+0x14c0] ;  /* 0x0014c00001077983 */ /* 0x000ee80000100800 */
[----:B------:R0:W-:Y:S04]  /*37ea0*/  @P4 STG.E.U16 desc[UR8][R24.64], R2 ;  /* 0x0000000218004986 */ /* 0x0001e8000c101508 */
[----:B------:R1:W-:Y:S04]  /*37eb0*/  @P3 STG.E.U16 desc[UR8][R26.64], R9 ;  /* 0x000000091a003986 */ /* 0x0003e8000c101508 */
[----:B0-----:R-:W3:Y:S04]  /*37ec0*/  LDL.LU R2, [R1+0x1734] ;  /* 0x0017340001027983 */ /* 0x001ee80000300800 */
[----:B-1----:R-:W3:Y:S04]  /*37ed0*/  LDL.LU R9, [R1+0x1730] ;  /* 0x0017300001097983 */ /* 0x002ee80000300800 */
[----:B------:R0:W-:Y:S02]  /*37ee0*/  @P2 STG.E.U16 desc[UR8][R28.64], R3 ;  /* 0x000000031c002986 */ /* 0x0001e4000c101508 */
[----:B0-----:R-:W-:Y:S01]  /*37ef0*/  VIADD R3, R0, UR4 ;  /* 0x0000000400037c36 */ /* 0x001fe20008000000 */
[----:B------:R-:W-:-:S03]  /*37f00*/  ULDC UR4, c[0x0][0x22c] ;  /* 0x00008b0000047ab9 */ /* 0x000fc60000000800 */
[----:B------:R-:W-:Y:S01]  /*37f10*/  IMAD.WIDE R24, R3, 0x2, R12 ;  /* 0x0000000203187825 */ /* 0x000fe200078e020c */
[----:B--2---:R-:W-:Y:S02]  /*37f20*/  PRMT R28, R16, 0x7632, R28 ;  /* 0x00007632101c7816 */ /* 0x004fe4000000001c */
[----:B----4-:R-:W-:Y:S01]  /*37f30*/  ISETP.LT.AND P6, PT, R4, UR14, !P1 ;  /* 0x0000000e04007c0c */ /* 0x010fe2000cfc1270 */
        /* <DEDUP_REMOVED lines=28> */
[----:B------:R-:W-:Y:S01]  /*38100*/  @P6 STG.E.U16 desc[UR8][R26.64], R29 ;  /* 0x0000001d1a006986 */ /* 0x000fe2000c101508 */
[----:B------:R-:W-:-:S03]  /*38110*/  IMAD.WIDE R24, R3, 0x2, R18 ;  /* 0x0000000203187825 */ /* 0x000fc600078e0212 */
[----:B------:R0:W-:Y:S04]  /*38120*/  STL [R1+0x171c], R19 ;  /* 0x00171c1301007387 */ /* 0x0001e80000100800 */
[----:B0-----:R-:W2:Y:S01]  /*38130*/  LDL.LU R19, [R1+0x124] ;  /* 0x0001240001137983 */ /* 0x001ea20000300800 */
[----:B----4-:R-:W-:Y:S02]  /*38140*/  PRMT R28, R9, 0x7632, R28 ;  /* 0x00007632091c7816 */ /* 0x010fe4000000001c */
[----:B---3--:R-:W-:Y:S01]  /*38150*/  ISETP.LT.AND P5, PT, R6, UR6, !P1 ;  /* 0x0000000606007c0c */ /* 0x008fe2000cfa1270 */
[----:B------:R-:W-:Y:S01]  /*38160*/  ULDC UR6, c[0x0][0x228] ;  /* 0x00008a0000067ab9 */ /* 0x000fe20000000800 */
[----:B--2---:R-:W-:Y:S02]  /*38170*/  ISETP.LT.AND P4, PT, R7, UR10, !P1 ;  /* 0x0000000a07007c0c */ /* 0x004fe4000cf81270 */
[----:B------:R-:W-:Y:S01]  /*38180*/  ISETP.LT.AND P3, PT, R4, UR12, !P1 ;  /* 0x0000000c04007c0c */ /* 0x000fe2000cf61270 */
[----:B------:R-:W-:Y:S01]  /*38190*/  IMAD.WIDE R6, R3, 0x2, R20 ;  /* 0x0000000203067825 */ /* 0x000fe200078e0214 */
[----:B------:R-:W-:Y:S01]  /*381a0*/  ISETP.LT.AND P6, PT, R0, UR6, !P2 ;  /* 0x0000000600007c0c */ /* 0x000fe2000d7c1270 */
[----:B------:R-:W-:Y:S01]  /*381b0*/  ULDC UR6, c[0x0][0x228] ;  /* 0x00008a0000067ab9 */ /* 0x000fe20000000800 */
[----:B------:R-:W-:Y:S01]  /*381c0*/  ISETP.LT.AND P1, PT, R5, UR14, !P1 ;  /* 0x0000000e05007c0c */ /* 0x000fe2000cf21270 */
[C---:B------:R-:W-:Y:S01]  /*381d0*/  VIADD R0, R3.reuse, UR4 ;  /* 0x0000000403007c36 */ /* 0x040fe20008000000 */
[----:B------:R-:W-:Y:S01]  /*381e0*/  ULDC UR4, c[0x0][0x228] ;  /* 0x00008a0000047ab9 */ /* 0x000fe20000000800 */
[C---:B------:R-:W-:Y:S01]  /*381f0*/  IMAD.WIDE R4, R3.reuse, 0x2, R22 ;  /* 0x0000000203047825 */ /* 0x040fe200078e0216 */
[----:B------:R-:W-:Y:S01]  /*38200*/  ULDC UR10, c[0x0][0x228] ;  /* 0x00008a00000a7ab9 */ /* 0x000fe20000000800 */
[----:B------:R-:W-:Y:S01]  /*38210*/  ULDC UR12, c[0x0][0x228] ;  /* 0x00008a00000c7ab9 */ /* 0x000fe20000000800 */
[----:B------:R-:W-:Y:S01]  /*38220*/  ULDC UR14, c[0x0][0x228] ;  /* 0x00008a00000e7ab9 */ /* 0x000fe20000000800 */
[----:B------:R-:W-:Y:S01]  /*38230*/  IMAD.WIDE R26, R3, 0x2, R16 ;  /* 0x00000002031a7825 */ /* 0x000fe200078e0210 */
[----:B------:R-:W-:-:S04]  /*38240*/  PRMT R3, R2, 0x7632, R3 ;  /* 0x0000763202037816 */ /* 0x000fc80000000003 */
[----:B------:R0:W-:Y:S04]  /*38250*/  @P5 STG.E.U16 desc[UR8][R26.64], R9 ;  /* 0x000000091a005986 */ /* 0x0001e8000c101508 */
[----:B------:R1:W-:Y:S04]  /*38260*/  @P4 STG.E.U16 desc[UR8][R24.64], R28 ;  /* 0x0000001c18004986 */ /* 0x0003e8000c101508 */
[----:B------:R2:W-:Y:S04]  /*38270*/  @P3 STG.E.U16 desc[UR8][R6.64], R2 ;  /* 0x0000000206003986 */ /* 0x0005e8000c101508 */
[----:B0-----:R-:W3:Y:S04]  /*38280*/  LDL.LU R9, [R1+0x1724] ;  /* 0x0017240001097983 */ /* 0x001ee80000300800 */
[----:B-1----:R-:W4:Y:S04]  /*38290*/  LDL R28, [R1+0x14d0] ;  /* 0x0014d000011c7983 */ /* 0x002f280000100800 */
[----:B------:R-:W4:Y:S04]  /*382a0*/  LDL.LU R24, [R1+0x134] ;  /* 0x0001340001187983 */ /* 0x000f280000300800 */
[----:B------:R-:W4:Y:S04]  /*382b0*/  LDL R25, [R1+0x14b4] ;  /* 0x0014b40001197983 */ /* 0x000f280000100800 */
[----:B--2---:R-:W2:Y:S04]  /*382c0*/  LDL.LU R2, [R1+0x1720] ;  /* 0x0017200001027983 */ /* 0x004ea80000300800 */
[----:B------:R-:W2:Y:S04]  /*382d0*/  LDL R6, [R1+0x14c0] ;  /* 0x0014c00001067983 */ /* 0x000ea80000100800 */
[----:B------:R-:W2:Y:S04]  /*382e0*/  LDL R7, [R1+0x14cc] ;  /* 0x0014cc0001077983 */ /* 0x000ea80000100800 */
[----:B------:R0:W-:Y:S01]  /*382f0*/  @P1 STG.E.U16 desc[UR8][R4.64], R3 ;  /* 0x0000000304001986 */ /* 0x0001e2000c101508 */
[----:B------:R-:W-:-:S03]  /*38300*/  PRMT R29, R19, 0x7632, R29 ;  /* 0x00007632131d7816 */ /* 0x000fc6000000001d */
[----:B------:R1:W-:Y:S01]  /*38310*/  STL [R1+0x1718], R13 ;  /* 0x0017180d01007387 */ /* 0x0003e20000100800 */
[----:B0-----:R-:W-:-:S04]  /*38320*/  IMAD.WIDE R4, R0, 0x2, R10 ;  /* 0x0000000200047825 */ /* 0x001fc800078e020a */
[----:B---3--:R-:W-:-:S05]  /*38330*/  IMAD.WIDE R26, R0, 0x2, R8 ;  /* 0x00000002001a7825 */ /* 0x008fca00078e0208 */
[----:B----4-:R0:W-:Y:S01]  /*38340*/  @P6 STG.E.U16 desc[UR8][R26.64], R24 ;  /* 0x000000181a006986 */ /* 0x0101e2000c101508 */
[----:B--2---:R-:W-:Y:S01]  /*38350*/  ISETP.LT.AND P3, PT, R2, UR4, !P2 ;  /* 0x0000000402007c0c */ /* 0x004fe2000d761270 */
[----:B------:R-:W-:Y:S01]  /*38360*/  ULDC UR4, c[0x0][0x22c] ;  /* 0x00008b0000047ab9 */ /* 0x000fe20000000800 */
[----:B------:R-:W-:Y:S02]  /*38370*/  ISETP.LT.AND P4, PT, R6, UR6, !P2 ;  /* 0x0000000606007c0c */ /* 0x000fe4000d781270 */
[----:B------:R-:W-:Y:S01]  /*38380*/  ISETP.LT.AND P5, PT, R7, UR10, !P2 ;  /* 0x0000000a07007c0c */ /* 0x000fe2000d7a1270 */
[----:B------:R-:W-:Y:S01]  /*38390*/  IMAD.WIDE R6, R0, 0x2, R12 ;  /* 0x0000000200067825 */ /* 0x000fe200078e020c */
[----:B------:R-:W-:Y:S01]  /*383a0*/  PRMT R3, R24, 0x7632, R3 ;  /* 0x0000763218037816 */ /* 0x000fe20000000003 */
[----:B-1----:R-:W2:Y:S01]  /*383b0*/  LDL.LU R13, [R1+0x104] ;  /* 0x00010400010d7983 */ /* 0x002ea20000300800 */
[----:B------:R-:W-:Y:S01]  /*383c0*/  ISETP.LT.AND P6, PT, R28, UR12, !P2 ;  /* 0x0000000c1c007c0c */ /* 0x000fe2000d7c1270 */
[----:B------:R-:W-:Y:S01]  /*383d0*/  VIADD R28, R25, 0x14 ;  /* 0x00000014191c7836 */ /* 0x000fe20000000000 */
[----:B------:R-:W-:Y:S01]  /*383e0*/  ULDC UR6, c[0x0][0x228] ;  /* 0x00008a0000067ab9 */ /* 0x000fe20000000800 */
[----:B0-----:R-:W-:Y:S01]  /*383f0*/  IMAD.WIDE R24, R0, 0x2, R14 ;  /* 0x0000000200187825 */ /* 0x001fe200078e020e */
[----:B------:R0:W-:Y:S01]  /*38400*/  STL [R1+0x1714], R15 ;  /* 0x0017140f01007387 */ /* 0x0001e20000100800 */
[----:B------:R-:W-:Y:S01]  /*38410*/  ULDC UR10, c[0x0][0x228] ;  /* 0x00008a00000a7ab9 */ /* 0x000fe20000000800 */
        /* <DEDUP_REMOVED lines=8> */
[----:B------:R-:W3:Y:S04]  /*384a0*/  LDL R7, [R1+0x14c0] ;  /* 0x0014c00001077983 */ /* 0x000ee80000100800 */
[----:B------:R0:W-:Y:S04]  /*384b0*/  @P5 STG.E.U16 desc[UR8][R24.64], R29 ;  /* 0x0000001d18005986 */ /* 0x0001e8000c101508 */
[----:B0-----:R-:W3:Y:S04]  /*384c0*/  LDL.LU R24, [R1+0x114] ;  /* 0x0001140001187983 */ /* 0x001ee80000300800 */
[----:B------:R-:W3:Y:S01]  /*384d0*/  LDL R25, [R1+0x14b8] ;  /* 0x0014b80001197983 */ /* 0x000ee20000100800 */
[----:B------:R-:W-:Y:S01]  /*384e0*/  ISETP.GE.AND P1, PT, R28, UR4, PT ;  /* 0x000000041c007c0c */ /* 0x000fe2000bf26270 */
[----:B------:R-:W-:Y:S01]  /*384f0*/  ULDC UR4, c[0x0][0x228] ;  /* 0x00008a0000047ab9 */ /* 0x000fe20000000800 */
[----:B------:R-:W-:-:S02]  /*38500*/  IMAD.WIDE R26, R0, 0x2, R16 ;  /* 0x00000002001a7825 */ /* 0x000fc400078e0210 */
[----:B------:R-:W-:Y:S01]  /*38510*/  ISETP.LT.AND P5, PT, R2, UR14, !P1 ;  /* 0x0000000e02007c0c */ /* 0x000fe2000cfa1270 */
[----:B------:R0:W-:Y:S01]  /*38520*/  STL [R1+0x1710], R2 ;  /* 0x0017100201007387 */ /* 0x0001e20000100800 */
[----:B------:R-:W-:-:S03]  /*38530*/  ULDC UR14, c[0x0][0x228] ;  /* 0x00008a00000e7ab9 */ /* 0x000fc60000000800 */
[----:B0-----:R-:W3:Y:S01]  /*38540*/  LDL.LU R2, [R1+0x178] ;  /* 0x0001780001027983 */ /* 0x001ee20000300800 */
[----:B--2---:R-:W-:Y:S02]  /*38550*/  PRMT R28, R13, 0x7632, R28 ;  /* 0x000076320d1c7816 */ /* 0x004fe4000000001c */
[----:B----4-:R-:W-:Y:S01]  /*38560*/  ISETP.LT.AND P4, PT, R4, UR4, !P2 ;  /* 0x0000000404007c0c */ /* 0x010fe2000d781270 */
[----:B------:R-:W-:Y:S01]  /*38570*/  ULDC UR4, c[0x0][0x248] ;  /* 0x0000920000047ab9 */ /* 0x000fe20000000800 */
[----:B------:R-:W-:Y:S01]  /*38580*/  ISETP.LT.AND P3, PT, R5, UR6, !P2 ;  /* 0x0000000605007c0c */ /* 0x000fe2000d761270 */
[----:B------:R-:W-:Y:S01]  /*38590*/  ULDC UR6, c[0x0][0x228] ;  /* 0x00008a0000067ab9 */ /* 0x000fe20000000800 */
[----:B---3--:R-:W-:Y:S01]  /*385a0*/  IMAD.WIDE R4, R0, 0x2, R18 ;  /* 0x0000000200047825 */ /* 0x008fe200078e0212 */
[----:B------:R0:W-:Y:S01]  /*385b0*/  @P6 STG.E.U16 desc[UR8][R26.64], R24 ;  /* 0x000000181a006986 */ /* 0x0001e2000c101508 */
[----:B------:R-:W-:Y:S02]  /*385c0*/  ISETP.LT.AND P6, PT, R3, UR12, !P1 ;  /* 0x0000000c03007c0c */ /* 0x000fe4000cfc1270 */
[----:B------:R-:W-:-:S02]  /*385d0*/  ISETP.LT.AND P2, PT, R25, UR10, !P2 ;  /* 0x0000000a19007c0c */ /* 0x000fc4000d741270 */
[----:B------:R-:W-:Y:S01]  /*385e0*/  PRMT R6, R24, 0x7632, R6 ;  /* 0x0000763218067816 */ /* 0x000fe20000000006 */
[C---:B------:R-:W-:Y:S01]  /*385f0*/  VIADD R3, R0.reuse, UR4 ;  /* 0x0000000400037c36 */ /* 0x040fe20008000000 */
[----:B------:R-:W-:Y:S01]  /*38600*/  ULDC UR4, c[0x0][0x228] ;  /* 0x00008a0000047ab9 */ /* 0x000fe20000000800 */
[----:B------:R-:W-:Y:S01]  /*38610*/  ULDC UR12, c[0x0][0x228] ;  /* 0x00008a00000c7ab9 */ /* 0x000fe20000000800 */
[----:B------:R-:W-:Y:S01]  /*38620*/  ULDC UR10, c[0x0][0x228] ;  /* 0x00008a00000a7ab9 */ /* 0x000fe20000000800 */
[C---:B0-----:R-:W-:Y:S01]  /*38630*/  IMAD.WIDE R26, R0.reuse, 0x2, R20 ;  /* 0x00000002001a7825 */ /* 0x041fe200078e0214 */
[----:B------:R0:W-:Y:S01]  /*38640*/  @P4 STG.E.U16 desc[UR8][R4.64], R6 ;  /* 0x0000000604004986 */ /* 0x0001e2000c101508 */
[----:B------:R-:W-:Y:S01]  /*38650*/  ISETP.LT.AND P4, PT, R7, UR16, !P1 ;  /* 0x0000001007007c0c */ /* 0x000fe2000cf81270 */
[----:B------:R-:W-:Y:S01]  /*38660*/  ULDC UR16, c[0x0][0x228] ;  /* 0x00008a0000107ab9 */ /* 0x000fe20000000800 */
[----:B------:R-:W-:Y:S01]  /*38670*/  IMAD.WIDE R24, R0, 0x2, R22 ;  /* 0x0000000200187825 */ /* 0x000fe200078e0216 */
[----:B------:R-:W-:Y:S01]  /*38680*/  PRMT R0, R15, 0x7632, R0 ;  /* 0x000076320f007816 */ /* 0x000fe20000000000 */
[----:B------:R1:W-:Y:S04]  /*38690*/  @P3 STG.E.U16 desc[UR8][R26.64], R13 ;  /* 0x0000000d1a003986 */ /* 0x0003e8000c101508 */
[----:B------:R2:W-:Y:S01]  /*386a0*/  @P2 STG.E.U16 desc[UR8][R24.64], R28 ;  /* 0x0000001c18002986 */ /* 0x0005e2000c101508 */
[----:B0-----:R-:W-:-:S04]  /*386b0*/  IMAD.WIDE R6, R3, 0x2, R8 ;  /* 0x0000000203067825 */ /* 0x001fc800078e0208 */
[C---:B------:R-:W-:Y:S01]  /*386c0*/  IMAD.WIDE R4, R3.reuse, 0x2, R10 ;  /* 0x0000000203047825 */ /* 0x040fe200078e020a */
        /* <DEDUP_REMOVED lines=9> */
[----:B------:R-:W2:Y:S01]  /*38760*/  LDL R7, [R1+0x14c8] ;  /* 0x0014c80001077983 */ /* 0x000ea20000100800 */
[----:B------:R-:W-:Y:S01]  /*38770*/  PRMT R29, R2, 0x7632, R29 ;  /* 0x00007632021d7816 */ /* 0x000fe2000000001d */
        /* <DEDUP_REMOVED lines=10> */
[----:B------:R1:W-:Y:S01]  /*38820*/  STL [R1+0x170c], R15 ;  /* 0x00170c0f01007387 */ /* 0x0003e20000100800 */
[----:B------:R-:W-:Y:S01]  /*38830*/  ISETP.LT.AND P5, PT, R7, UR10, !P1 ;  /* 0x0000000a07007c0c */ /* 0x000fe2000cfa1270 */
[----:B------:R-:W-:Y:S01]  /*38840*/  IMAD.WIDE R6, R3, 0x2, R16 ;  /* 0x0000000203067825 */ /* 0x000fe200078e0210 */
[----:B------:R-:W-:Y:S01]  /*38850*/  ISETP.GE.AND P2, PT, R28, UR4, PT ;  /* 0x000000041c007c0c */ /* 0x000fe2000bf46270 */
[----:B------:R-:W-:Y:S01]  /*38860*/  ULDC UR6, c[0x0][0x228] ;  /* 0x00008a0000067ab9 */ /* 0x000fe20000000800 */
[----:B------:R-:W-:-:S03]  /*38870*/  ULDC UR10, c[0x0][0x228] ;  /* 0x00008a00000a7ab9 */ /* 0x000fc60000000800 */
[----:B------:R2:W-:Y:S01]  /*38880*/  @P3 STG.E.U16 desc[UR8][R4.64], R0 ;  /* 0x0000000004003986 */ /* 0x0005e2000c101508 */
[C---:B0-----:R-:W-:Y:S01]  /*38890*/  IMAD.WIDE R24, R3.reuse, 0x2, R18 ;  /* 0x0000000203187825 */ /* 0x041fe200078e0212 */
[----:B------:R-:W-:Y:S02]  /*388a0*/  ULDC UR4, c[0x0][0x248] ;  /* 0x0000920000047ab9 */ /* 0x000fe40000000800 */
[----:B-1----:R-:W3:Y:S04]  /*388b0*/  LDL.LU R15, [R1+0x138] ;  /* 0x00013800010f7983 */ /* 0x002ee80000300800 */
[----:B------:R-:W4:Y:S04]  /*388c0*/  LDL R28, [R1+0x14b4] ;  /* 0x0014b400011c7983 */ /* 0x000f280000100800 */
[----:B--2---:R-:W2:Y:S04]  /*388d0*/  LDL R0, [R1+0x14b0] ;  /* 0x0014b00001007983 */ /* 0x004ea80000100800 */
[----:B------:R-:W3:Y:S04]  /*388e0*/  LDL R4, [R1+0x14c0] ;  /* 0x0014c00001047983 */ /* 0x000ee80000100800 */
[----:B------:R-:W3:Y:S04]  /*388f0*/  LDL.LU R5, [R1+0x168] ;  /* 0x0001680001057983 */ /* 0x000ee80000300800 */
[----:B------:R0:W-:Y:S04]  /*38900*/  @P4 STG.E.U16 desc[UR8][R6.64], R2 ;  /* 0x0000000206004986 */ /* 0x0001e8000c101508 */
[----:B0-----:R-:W3:Y:S04]  /*38910*/  LDL.LU R2, [R1+0x1710] ;  /* 0x0017100001027983 */ /* 0x001ee80000300800 */
[----:B------:R-:W3:Y:S01]  /*38920*/  LDL R7, [R1+0x14b8] ;  /* 0x0014b80001077983 */ /* 0x000ee20000100800 */
[----:B------:R-:W-:-:S03]  /*38930*/  IMAD.WIDE R26, R3, 0x2, R20 ;  /* 0x00000002031a7825 */ /* 0x000fc600078e0214 */
[----:B------:R0:W-:Y:S01]  /*38940*/  @P5 STG.E.U16 desc[UR8][R24.64], R29 ;  /* 0x0000001d18005986 */ /* 0x0001e2000c101508 */
[----:B--2---:R-:W-:Y:S01]  /*38950*/  ISETP.LT.AND P4, PT, R0, UR10, !P2 ;  /* 0x0000000a00007c0c */ /* 0x004fe2000d781270 */
[----:B------:R-:W-:Y:S01]  /*38960*/  VIADD R0, R3, UR4 ;  /* 0x0000000403007c36 */ /* 0x000fe20008000000 */
[----:B------:R-:W-:Y:S01]  /*38970*/  ULDC UR4, c[0x0][0x22c] ;  /* 0x00008b0000047ab9 */ /* 0x000fe20000000800 */
[----:B----4-:R-:W-:Y:S01]  /*38980*/  VIADD R28, R28, 0x16 ;  /* 0x000000161c1c7836 */ /* 0x010fe20000000000 */
[----:B------:R-:W-:Y:S01]  /*38990*/  ULDC UR10, c[0x0][0x228] ;  /* 0x00008a00000a7ab9 */ /* 0x000fe20000000800 */
[----:B---3--:R1:W-:Y:S01]  /*389a0*/  @P6 STG.E.U16 desc[UR8][R26.64], R5 ;  /* 0x000000051a006986 */ /* 0x0083e2000c101508 */
[----:B------:R-:W-:Y:S02]  /*389b0*/  ISETP.LT.AND P6, PT, R4, UR14, !P2 ;  /* 0x0000000e04007c0c */ /* 0x000fe4000d7c1270 */
[----:B0-----:R-:W-:Y:S02]  /*389c0*/  PRMT R29, R5, 0x7632, R29 ;  /* 0x00007632051d7816 */ /* 0x001fe4000000001d */
[----:B------:R-:W-:Y:S01]  /*389d0*/  ISETP.LT.AND P3, PT, R7, UR6, !P1 ;  /* 0x0000000607007c0c */ /* 0x000fe2000cf61270 */
[----:B------:R-:W-:Y:S01]  /*389e0*/  STL [R1+0x1700], R2 ;  /* 0x0017000201007387 */ /* 0x000fe20000100800 */
[----:B-1----:R-:W-:Y:S01]  /*389f0*/  IMAD.WIDE R4, R3, 0x2, R22 ;  /* 0x0000000203047825 */ /* 0x002fe200078e0216 */
[----:B------:R-:W-:Y:S01]  /*38a00*/  ISETP.LT.AND P5, PT, R2, UR12, !P2 ;  /* 0x0000000c02007c0c */ /* 0x000fe2000d7a1270 */
[----:B------:R-:W-:Y:S01]  /*38a10*/  ULDC UR6, c[0x0][0x228] ;  /* 0x00008a0000067ab9 */ /* 0x000fe20000000800 */
[----:B------:R0:W-:Y:S01]  /*38a20*/  STL [R1+0x1704], R8 ;  /* 0x0017040801007387 */ /* 0x0001e20000100800 */
[----:B------:R-:W-:Y:S01]  /*38a30*/  IMAD.WIDE R6, R0, 0x2, R8 ;  /* 0x0000000200067825 */ /* 0x000fe200078e0208 */
[----:B------:R-:W-:Y:S01]  /*38a40*/  ISETP.GE.AND P1, PT, R28, UR4, PT ;  /* 0x000000041c007c0c */ /* 0x000fe2000bf26270 */
[----:B------:R-:W-:Y:S01]  /*38a50*/  ULDC UR4, c[0x0][0x228] ;  /* 0x00008a0000047ab9 */ /* 0x000fe20000000800 */
[----:B------:R-:W-:Y:S01]  /*38a60*/  PRMT R3, R15, 0x7632, R3 ;  /* 0x000076320f037816 */ /* 0x000fe20000000003 */
        /* <DEDUP_REMOVED lines=90> */
[----:B0-----:R-:W2:Y:S04]  /*39010*/  LDL R29, [R1+0x14b4] ;  /* 0x0014b400011d7983 */ /* 0x001ea80000100800 */
[----:B------:R0:W-:Y:S04]  /*39020*/  STL [R1+0x16e8], R19 ;  /* 0x0016e81301007387 */ /* 0x0001e80000100800 */
[----:B0-----:R-:W2:Y:S01]  /*39030*/  LDL.LU R19, [R1+0x12c] ;  /* 0x00012c0001137983 */ /* 0x001ea20000300800 */
[----:B----4-:R-:W-:-:S02]  /*39040*/  PRMT R28, R9, 0x7632, R28 ;  /* 0x00007632091c7816 */ /* 0x010fc4000000001c */
        /* <DEDUP_REMOVED lines=21> */
[----:B------:R-:W4:Y:S04]  /*391a0*/  LDL R25, [R1+0x14d0] ;  /* 0x0014d00001197983 */ /* 0x000f280000100800 */
[----:B--2---:R-:W2:Y:S04]  /*391b0*/  LDL.LU R2, [R1+0x16ec] ;  /* 0x0016ec0001027983 */ /* 0x004ea80000300800 */
[----:B------:R-:W4:Y:S04]  /*391c0*/  LDL.LU R6, [R1+0x13c] ;  /* 0x00013c0001067983 */ /* 0x000f280000300800 */
[----:B------:R-:W4:Y:S04]  /*391d0*/  LDL R7, [R1+0x14c0] ;  /* 0x0014c00001077983 */ /* 0x000f280000100800 */
[----:B------:R0:W-:Y:S02]  /*391e0*/  @P1 STG.E.U16 desc[UR8][R4.64], R3 ;  /* 0x0000000304001986 */ /* 0x0001e4000c101508 */
[----:B0-----:R-:W-:-:S04]  /*391f0*/  IMAD.WIDE R4, R0, 0x2, R10 ;  /* 0x0000000200047825 */ /* 0x001fc800078e020a */
[----:B---3--:R-:W-:Y:S01]  /*39200*/  IMAD.WIDE R26, R0, 0x2, R8 ;  /* 0x00000002001a7825 */ /* 0x008fe200078e0208 */
[----:B--2---:R-:W-:Y:S01]  /*39210*/  ISETP.LT.AND P3, PT, R2, UR4, !P2 ;  /* 0x0000000402007c0c */ /* 0x004fe2000d761270 */
[----:B------:R-:W-:Y:S02]  /*39220*/  ULDC UR4, c[0x0][0x228] ;  /* 0x00008a0000047ab9 */ /* 0x000fe40000000800 */
[----:B----4-:R-:W-:Y:S02]  /*39230*/  ISETP.LT.AND P5, PT, R24, UR4, !P2 ;  /* 0x0000000418007c0c */ /* 0x010fe4000d7a1270 */
[----:B------:R-:W-:Y:S01]  /*39240*/  ISETP.LT.AND P4, PT, R7, UR6, !P2 ;  /* 0x0000000607007c0c */ /* 0x000fe2000d781270 */
[----:B------:R0:W-:Y:S01]  /*39250*/  @P6 STG.E.U16 desc[UR8][R26.64], R6 ;  /* 0x000000061a006986 */ /* 0x0001e2000c101508 */
[----:B------:R-:W-:Y:S01]  /*39260*/  PRMT R3, R6, 0x7632, R3 ;  /* 0x0000763206037816 */ /* 0x000fe20000000003 */
[----:B------:R-:W-:Y:S01]  /*39270*/  ULDC UR6, c[0x0][0x228] ;  /* 0x00008a0000067ab9 */ /* 0x000fe20000000800 */
[----:B------:R-:W-:Y:S01]  /*39280*/  ULDC UR4, c[0x0][0x22c] ;  /* 0x00008b0000047ab9 */ /* 0x000fe20000000800 */
[----:B------:R-:W-:Y:S01]  /*39290*/  ISETP.LT.AND P6, PT, R25, UR6, !P2 ;  /* 0x0000000619007c0c */ /* 0x000fe2000d7c1270 */
[----:B------:R-:W-:-:S02]  /*392a0*/  IMAD.WIDE R24, R0, 0x2, R14 ;  /* 0x0000000200187825 */ /* 0x000fc400078e020e */
[----:B------:R-:W-:Y:S01]  /*392b0*/  @P3 STG.E.U16 desc[UR8][R4.64], R3 ;  /* 0x0000000304003986 */ /* 0x000fe2000c101508 */
[----:B------:R-:W-:Y:S01]  /*392c0*/  ULDC UR6, c[0x0][0x228] ;  /* 0x00008a0000067ab9 */ /* 0x000fe20000000800 */
[----:B0-----:R-:W-:Y:S02]  /*392d0*/  VIADD R27, R29, 0x18 ;  /* 0x000000181d1b7836 */ /* 0x001fe40000000000 */
[----:B------:R-:W-:Y:S01]  /*392e0*/  IMAD.WIDE R6, R0, 0x2, R12 ;  /* 0x0000000200067825 */ /* 0x000fe200078e020c */
[----:B------:R-:W2:Y:S01]  /*392f0*/  LDL.LU R29, [R1+0x190] ;  /* 0x00019000011d7983 */ /* 0x000ea20000300800 */
[----:B------:R-:W-:Y:S02]  /*39300*/  PRMT R26, R19, 0x7632, R26 ;  /* 0x00007632131a7816 */ /* 0x000fe4000000001a */
[----:B------:R-:W-:Y:S01]  /*39310*/  ISETP.GE.AND P1, PT, R27, UR4, PT ;  /* 0x000000041b007c0c */ /* 0x000fe2000bf26270 */
[----:B------:R0:W-:Y:S01]  /*39320*/  STL [R1+0x16e4], R13 ;  /* 0x0016e40d01007387 */ /* 0x0001e20000100800 */
[----:B------:R-:W-:-:S03]  /*39330*/  ULDC UR4, c[0x0][0x228] ;  /* 0x00008a0000047ab9 */ /* 0x000fc60000000800 */
[----:B------:R1:W-:Y:S04]  /*39340*/  @P4 STG.E.U16 desc[UR8][R6.64], R19 ;  /* 0x0000001306004986 */ /* 0x0003e8000c101508 */
[----:B0-----:R-:W3:Y:S04]  /*39350*/  LDL.LU R13, [R1+0x10c] ;  /* 0x00010c00010d7983 */ /* 0x001ee80000300800 */
[----:B------:R-:W4:Y:S04]  /*39360*/  LDL R27, [R1+0x14c0] ;  /* 0x0014c000011b7983 */ /* 0x000f280000100800 */
[----:B------:R-:W2:Y:S04]  /*39370*/  LDL R3, [R1+0x14b0] ;  /* 0x0014b00001037983 */ /* 0x000ea80000100800 */
[----:B-1----:R-:W4:Y:S04]  /*39380*/  LDL.LU R19, [R1+0x16e8] ;  /* 0x0016e80001137983 */ /* 0x002f280000300800 */
[----:B------:R-:W4:Y:S04]  /*39390*/  LDL R7, [R1+0x14b8] ;  /* 0x0014b80001077983 */ /* 0x000f280000100800 */
[----:B------:R0:W-:Y:S04]  /*393a0*/  @P5 STG.E.U16 desc[UR8][R24.64], R26 ;  /* 0x0000001a18005986 */ /* 0x0001e8000c101508 */
[----:B0-----:R-:W2:Y:S04]  /*393b0*/  LDL.LU R26, [R1+0x11c] ;  /* 0x00011c00011a7983 */ /* 0x001ea80000300800 */
[----:B------:R-:W4:Y:S04]  /*393c0*/  LDL R24, [R1+0x14c8] ;  /* 0x0014c80001187983 */ /* 0x000f280000100800 */
[----:B------:R-:W2:Y:S01]  /*393d0*/  LDL R25, [R1+0x14bc] ;  /* 0x0014bc0001197983 */ /* 0x000ea20000100800 */
[----:B------:R-:W-:Y:S01]  /*393e0*/  IMAD.WIDE R4, R0, 0x2, R16 ;  /* 0x0000000200047825 */ /* 0x000fe200078e0210 */
[----:B------:R-:W-:Y:S01]  /*393f0*/  ISETP.LT.AND P5, PT, R2, UR14, !P1 ;  /* 0x0000000e02007c0c */ /* 0x000fe2000cfa1270 */
[----:B------:R-:W-:Y:S01]  /*39400*/  ULDC UR14, c[0x0][0x228] ;  /* 0x00008a00000e7ab9 */ /* 0x000fe20000000800 */
[----:B------:R0:W-:Y:S04]  /*39410*/  STL [R1+0x16dc], R2 ;  /* 0x0016dc0201007387 */ /* 0x0001e80000100800 */
[----:B0-----:R-:W2:Y:S01]  /*39420*/  LDL.LU R2, [R1+0x1b0] ;  /* 0x0001b00001027983 */ /* 0x001ea20000300800 */
[----:B---3--:R-:W-:-:S02]  /*39430*/  PRMT R28, R13, 0x7632, R28 ;  /* 0x000076320d1c7816 */ /* 0x008fc4000000001c */
[----:B----4-:R-:W-:Y:S01]  /*39440*/  ISETP.LT.AND P4, PT, R24, UR4, !P2 ;  /* 0x0000000418007c0c */ /* 0x010fe2000d781270 */
[----:B--2---:R0:W-:Y:S01]  /*39450*/  @P6 STG.E.U16 desc[UR8][R4.64], R26 ;  /* 0x0000001a04006986 */ /* 0x0041e2000c101508 */
[----:B------:R-:W-:Y:S01]  /*39460*/  PRMT R6, R26, 0x7632, R6 ;  /* 0x000076321a067816 */ /* 0x000fe20000000006 */
[----:B------:R-:W-:Y:S01]  /*39470*/  ULDC UR4, c[0x0][0x248] ;  /* 0x0000920000047ab9 */ /* 0x000fe20000000800 */
[----:B------:R-:W-:Y:S02]  /*39480*/  ISETP.LT.AND P3, PT, R25, UR6, !P2 ;  /* 0x0000000619007c0c */ /* 0x000fe4000d761270 */
[----:B------:R-:W-:Y:S01]  /*39490*/  ISETP.LT.AND P6, PT, R3, UR12, !P1 ;  /* 0x0000000c03007c0c */ /* 0x000fe2000cfc1270 */
[C---:B0-----:R-:W-:Y:S01]  /*394a0*/  IMAD.WIDE R4, R0.reuse, 0x2, R18 ;  /* 0x0000000200047825 */ /* 0x041fe200078e0212 */
[----:B------:R-:W-:Y:S01]  /*394b0*/  ISETP.LT.AND P2, PT, R7, UR10, !P2 ;  /* 0x0000000a07007c0c */ /* 0x000fe2000d741270 */
[----:B------:R-:W-:Y:S01]  /*394c0*/  ULDC UR6, c[0x0][0x228] ;  /* 0x00008a0000067ab9 */ /* 0x000fe20000000800 */
[----:B------:R-:W-:Y:S01]  /*394d0*/  ULDC UR12, c[0x0][0x228] ;  /* 0x00008a00000c7ab9 */ /* 0x000fe20000000800 */
[----:B------:R-:W-:-:S02]  /*394e0*/  VIADD R3, R0, UR4 ;  /* 0x0000000400037c36 */ /* 0x000fc40008000000 */
[----:B------:R0:W-:Y:S01]  /*394f0*/  @P4 STG.E.U16 desc[UR8][R4.64], R6 ;  /* 0x0000000604004986 */ /* 0x0001e2000c101508 */
[----:B------:R-:W-:Y:S01]  /*39500*/  ISETP.LT.AND P4, PT, R27, UR16, !P1 ;  /* 0x000000101b007c0c */ /* 0x000fe2000cf81270 */
[C---:B------:R-:W-:Y:S01]  /*39510*/  IMAD.WIDE R26, R0.reuse, 0x2, R20 ;  /* 0x00000002001a7825 */ /* 0x040fe200078e0214 */
[----:B------:R-:W-:Y:S01]  /*39520*/  ULDC UR4, c[0x0][0x228] ;  /* 0x00008a0000047ab9 */ /* 0x000fe20000000800 */
[----:B------:R-:W-:Y:S01]  /*39530*/  ULDC UR10, c[0x0][0x228] ;  /* 0x00008a00000a7ab9 */ /* 0x000fe20000000800 */
[----:B------:R-:W-:Y:S01]  /*39540*/  ULDC UR16, c[0x0][0x228] ;  /* 0x00008a0000107ab9 */ /* 0x000fe20000000800 */
[----:B------:R-:W-:Y:S01]  /*39550*/  IMAD.WIDE R24, R0, 0x2, R22 ;  /* 0x0000000200187825 */ /* 0x000fe200078e0216 */
[----:B------:R-:W-:Y:S01]  /*39560*/  PRMT R0, R29, 0x7632, R0 ;  /* 0x000076321d007816 */ /* 0x000fe20000000000 */
[----:B------:R1:W-:Y:S02]  /*39570*/  @P3 STG.E.U16 desc[UR8][R26.64], R13 ;  /* 0x0000000d1a003986 */ /* 0x0003e4000c101508 */
[----:B0-----:R-:W-:-:S02]  /*39580*/  IMAD.WIDE R6, R3, 0x2, R8 ;  /* 0x0000000203067825 */ /* 0x001fc400078e0208 */
[----:B------:R0:W-:Y:S02]  /*39590*/  @P2 STG.E.U16 desc[UR8][R24.64], R28 ;  /* 0x0000001c18002986 */ /* 0x0001e4000c101508 */
[C---:B------:R-:W-:Y:S02]  /*395a0*/  IMAD.WIDE R4, R3.reuse, 0x2, R10 ;  /* 0x0000000203047825 */ /* 0x040fe400078e020a */
[----:B------:R2:W-:Y:S04]  /*395b0*/  @P6 STG.E.U16 desc[UR8][R6.64], R29 ;  /* 0x0000001d06006986 */ /* 0x0005e8000c101508 */
[----:B-1----:R-:W3:Y:S04]  /*395c0*/  LDL.LU R13, [R1+0x16e4] ;  /* 0x0016e400010d7983 */ /* 0x002ee80000300800 */
[----:B0-----:R-:W4:Y:S04]  /*395d0*/  LDL R28, [R1+0x14bc] ;  /* 0x0014bc00011c7983 */ /* 0x001f280000100800 */
[----:B------:R-:W4:Y:S04]  /*395e0*/  LDL.LU R24, [R1+0x140] ;  /* 0x0001400001187983 */ /* 0x000f280000300800 */
[----:B------:R-:W4:Y:S04]  /*395f0*/  LDL R25, [R1+0x14b4] ;  /* 0x0014b40001197983 */ /* 0x000f280000100800 */
[----:B--2---:R-:W2:Y:S04]  /*39600*/  LDL.LU R29, [R1+0x16e0] ;  /* 0x0016e000011d7983 */ /* 0x004ea80000300800 */
[----:B------:R0:W-:Y:S04]  /*39610*/  @P5 STG.E.U16 desc[UR8][R4.64], R0 ;  /* 0x0000000004005986 */ /* 0x0001e8000c101508 */
[----:B------:R-:W2:Y:S04]  /*39620*/  LDL R6, [R1+0x14d0] ;  /* 0x0014d00001067983 */ /* 0x000ea80000100800 */
[----:B------:R-:W2:Y:S04]  /*39630*/  LDL R7, [R1+0x14c8] ;  /* 0x0014c80001077983 */ /* 0x000ea80000100800 */
[----:B0-----:R-:W2:Y:S04]  /*39640*/  LDL R5, [R1+0x14cc] ;  /* 0x0014cc0001057983 */ /* 0x001ea80000100800 */
[----:B------:R0:W-:Y:S01]  /*39650*/  STL [R1+0x16d8], R15 ;  /* 0x0016d80f01007387 */ /* 0x0001e20000100800 */
[----:B---3--:R-:W-:-:S05]  /*39660*/  IMAD.WIDE R26, R3, 0x2, R12 ;  /* 0x00000002031a7825 */ /* 0x008fca00078e020c */
[----:B----4-:R1:W-:Y:S01]  /*39670*/  @P4 STG.E.U16 desc[UR8][R26.64], R24 ;  /* 0x000000181a004986 */ /* 0x0103e2000c101508 */
[----:B------:R-:W-:Y:S01]  /*39680*/  ISETP.LT.AND P6, PT, R28, UR12, !P1 ;  /* 0x0000000c1c007c0c */ /* 0x000fe2000cfc1270 */
[----:B------:R-:W-:Y:S01]  /*39690*/  ULDC UR12, c[0x0][0x228] ;  /* 0x00008a00000c7ab9 */ /* 0x000fe20000000800 */
[----:B------:R-:W-:Y:S01]  /*396a0*/  PRMT R0, R24, 0x7632, R0 ;  /* 0x0000763218007816 */ /* 0x000fe20000000000 */
[----:B------:R-:W-:Y:S01]  /*396b0*/  VIADD R28, R25, 0x19 ;  /* 0x00000019191c7836 */ /* 0x000fe20000000000 */
[----:B--2---:R-:W-:Y:S01]  /*396c0*/  ISETP.LT.AND P4, PT, R6, UR6, !P1 ;  /* 0x0000000606007c0c */ /* 0x004fe2000cf81270 */
[----:B------:R-:W-:Y:S01]  /*396d0*/  ULDC UR6, c[0x0][0x228] ;  /* 0x00008a0000067ab9 */ /* 0x000fe20000000800 */
[----:B------:R-:W-:Y:S01]  /*396e0*/  ISETP.LT.AND P3, PT, R5, UR4, !P1 ;  /* 0x0000000405007c0c */ /* 0x000fe2000cf61270 */
[----:B------:R-:W-:Y:S01]  /*396f0*/  IMAD.WIDE R4, R3, 0x2, R14 ;  /* 0x0000000203047825 */ /* 0x000fe200078e020e */
[----:B------:R-:W-:Y:S01]  /*39700*/  ISETP.LT.AND P5, PT, R7, UR10, !P1 ;  /* 0x0000000a07007c0c */ /* 0x000fe2000cfa1270 */
[----:B------:R-:W-:Y:S01]  /*39710*/  ULDC UR4, c[0x0][0x22c] ;  /* 0x00008b0000047ab9 */ /* 0x000fe20000000800 */
[----:B0-----:R-:W2:Y:S01]  /*39720*/  LDL.LU R15, [R1+0x180] ;  /* 0x00018000010f7983 */ /* 0x001ea20000300800 */
[C---:B------:R-:W-:Y:S01]  /*39730*/  IMAD.WIDE R6, R3.reuse, 0x2, R16 ;  /* 0x0000000203067825 */ /* 0x040fe200078e0210 */
[----:B------:R-:W-:Y:S01]  /*39740*/  ISETP.GE.AND P2, PT, R28, UR4, PT ;  /* 0x000000041c007c0c */ /* 0x000fe2000bf46270 */
[----:B------:R-:W-:Y:S01]  /*39750*/  ULDC UR10, c[0x0][0x228] ;  /* 0x00008a00000a7ab9 */ /* 0x000fe20000000800 */
[----:B------:R-:W3:Y:S01]  /*39760*/  LDL R28, [R1+0x14b4] ;  /* 0x0014b400011c7983 */ /* 0x000ee20000100800 */
[----:B------:R-:W-:Y:S01]  /*39770*/  PRMT R29, R2, 0x7632, R29 ;  /* 0x00007632021d7816 */ /* 0x000fe2000000001d */
[----:B-1----:R-:W-:Y:S01]  /*39780*/  IMAD.WIDE R24, R3, 0x2, R18 ;  /* 0x0000000203187825 */ /* 0x002fe200078e0212 */
[----:B------:R-:W-:-:S02]  /*39790*/  ULDC UR4, c[0x0][0x248] ;  /* 0x0000920000047ab9 */ /* 0x000fc40000000800 */
[----:B------:R0:W-:Y:S04]  /*397a0*/  @P3 STG.E.U16 desc[UR8][R4.64], R0 ;  /* 0x0000000004003986 */ /* 0x0001e8000c101508 */
        /* <DEDUP_REMOVED lines=1507> */
[----:B------:R2:W-:Y:S01]  /*3f5e0*/  @P2 STG.E.U16 desc[UR8][R28.64], R3 ;  /* 0x000000031c002986 */ /* 0x0005e2000c101508 */
[----:B------:R-:W-:Y:S01]  /*3f5f0*/  VIADD R0, R0, UR4 ;  /* 0x0000000400007c36 */ /* 0x000fe20008000000 */
[----:B------:R-:W-:-:S03]  /*3f600*/  ULDC UR4, c[0x0][0x22c] ;  /* 0x00008b0000047ab9 */ /* 0x000fc60000000800 */
[----:B------:R-:W-:Y:S01]  /*3f610*/  IMAD.WIDE R24, R0, 0x2, R12 ;  /* 0x0000000200187825 */ /* 0x000fe200078e020c */
[----:B--2---:R-:W-:Y:S02]  /*3f620*/  PRMT R28, R16, 0x7632, R28 ;  /* 0x00007632101c7816 */ /* 0x004fe4000000001c */
[----:B----4-:R-:W-:Y:S01]  /*3f630*/  ISETP.LT.AND P6, PT, R4, UR14, !P1 ;  /* 0x0000000e04007c0c */ /* 0x010fe2000cfc1270 */
[----:B------:R-:W-:Y:S01]  /*3f640*/  VIADD R3, R5, 0x33 ;  /* 0x0000003305037836 */ /* 0x000fe20000000000 */
[----:B---3--:R-:W-:Y:S02]  /*3f650*/  ISETP.LT.AND P5, PT, R7, UR12, !P1 ;  /* 0x0000000c07007c0c */ /* 0x008fe4000cfa1270 */
        /* <DEDUP_REMOVED lines=35> */
[C---:B------:R-:W-:Y:S01]  /*3f890*/  IMAD.WIDE R6, R0.reuse, 0x2, R20 ;  /* 0x0000000200067825 */ /* 0x040fe200078e0214 */
        /* <DEDUP_REMOVED lines=25> */
[----:B---3--:R-:W-:Y:S01]  /*3fa30*/  IMAD.WIDE R26, R3, 0x2, R8 ;  /* 0x00000002031a7825 */ /* 0x008fe200078e0208 */
[----:B----4-:R-:W-:Y:S02]  /*3fa40*/  PRMT R0, R24, 0x7632, R0 ;  /* 0x0000763218007816 */ /* 0x010fe40000000000 */
[----:B--2---:R-:W-:Y:S02]  /*3fa50*/  ISETP.LT.AND P1, PT, R2, UR4, !P3 ;  /* 0x0000000402007c0c */ /* 0x004fe4000df21270 */
[----:B------:R-:W-:Y:S02]  /*3fa60*/  ISETP.LT.AND P4, PT, R6, UR6, !P3 ;  /* 0x0000000606007c0c */ /* 0x000fe4000df81270 */
[----:B------:R-:W-:Y:S01]  /*3fa70*/  ISETP.LT.AND P5, PT, R7, UR10, !P3 ;  /* 0x0000000a07007c0c */ /* 0x000fe2000dfa1270 */
[----:B------:R0:W-:Y:S01]  /*3fa80*/  @P6 STG.E.U16 desc[UR8][R26.64], R24 ;  /* 0x000000181a006986 */ /* 0x0001e2000c101508 */
[----:B------:R-:W-:Y:S01]  /*3fa90*/  ISETP.LT.AND P6, PT, R28, UR12, !P3 ;  /* 0x0000000c1c007c0c */ /* 0x000fe2000dfc1270 */
[----:B------:R-:W-:Y:S01]  /*3faa0*/  IMAD.WIDE R6, R3, 0x2, R12 ;  /* 0x0000000203067825 */ /* 0x000fe200078e020c */
[----:B------:R-:W-:Y:S01]  /*3fab0*/  ULDC UR4, c[0x0][0x22c] ;  /* 0x00008b0000047ab9 */ /* 0x000fe20000000800 */
[----:B-1----:R-:W2:Y:S01]  /*3fac0*/  LDL.LU R13, [R1+0x364] ;  /* 0x00036400010d7983 */ /* 0x002ea20000300800 */
[----:B------:R-:W-:Y:S01]  /*3fad0*/  ULDC UR6, c[0x0][0x228] ;  /* 0x00008a0000067ab9 */ /* 0x000fe20000000800 */
[----:B------:R-:W-:Y:S01]  /*3fae0*/  VIADD R28, R25, 0x34 ;  /* 0x00000034191c7836 */ /* 0x000fe20000000000 */
[----:B------:R-:W-:Y:S01]  /*3faf0*/  ULDC UR10, c[0x0][0x228] ;  /* 0x00008a00000a7ab9 */ /* 0x000fe20000000800 */
[----:B------:R1:W-:Y:S01]  /*3fb00*/  @P1 STG.E.U16 desc[UR8][R4.64], R0 ;  /* 0x0000000004001986 */ /* 0x0003e2000c101508 */
[----:B------:R-:W-:Y:S01]  /*3fb10*/  ULDC UR12, c[0x0][0x228] ;  /* 0x00008a00000c7ab9 */ /* 0x000fe20000000800 */
[----:B0-----:R-:W-:-:S02]  /*3fb20*/  IMAD.WIDE R24, R3, 0x2, R14 ;  /* 0x0000000203187825 */ /* 0x001fc400078e020e */
[----:B------:R0:W-:Y:S04]  /*3fb30*/  @P4 STG.E.U16 desc[UR8][R6.64], R19 ;  /* 0x0000001306004986 */ /* 0x0001e8000c101508 */
[----:B-1----:R-:W3:Y:S04]  /*3fb40*/  LDL R4, [R1+0x14c8] ;  /* 0x0014c80001047983 */ /* 0x002ee80000100800 */
[----:B------:R-:W4:Y:S04]  /*3fb50*/  LDL R5, [R1+0x14bc] ;  /* 0x0014bc0001057983 */ /* 0x000f280000100800 */
[----:B------:R-:W4:Y:S04]  /*3fb60*/  LDL R0, [R1+0x14b0] ;  /* 0x0014b00001007983 */ /* 0x000f280000100800 */
[----:B0-----:R-:W4:Y:S04]  /*3fb70*/  LDL.LU R19, [R1+0x157c] ;  /* 0x00157c0001137983 */ /* 0x001f280000300800 */
[----:B------:R-:W4:Y:S04]  /*3fb80*/  LDL R7, [R1+0x14c0] ;  /* 0x0014c00001077983 */ /* 0x000f280000100800 */
[----:B------:R0:W-:Y:S04]  /*3fb90*/  @P5 STG.E.U16 desc[UR8][R24.64], R29 ;  /* 0x0000001d18005986 */ /* 0x0001e8000c101508 */
[----:B0-----:R-:W4:Y:S04]  /*3fba0*/  LDL.LU R24, [R1+0x354] ;  /* 0x0003540001187983 */ /* 0x001f280000300800 */
[----:B------:R-:W4:Y:S04]  /*3fbb0*/  LDL R25, [R1+0x14b8] ;  /* 0x0014b80001197983 */ /* 0x000f280000100800 */
[----:B------:R0:W-:Y:S04]  /*3fbc0*/  STL [R1+0x1570], R29 ;  /* 0x0015701d01007387 */ /* 0x0001e80000100800 */
[----:B0-----:R-:W4:Y:S01]  /*3fbd0*/  LDL.LU R29, [R1+0x2f8] ;  /* 0x0002f800011d7983 */ /* 0x001f220000300800 */
[----:B------:R-:W-:Y:S01]  /*3fbe0*/  ISETP.GE.AND P2, PT, R28, UR4, PT ;  /* 0x000000041c007c0c */ /* 0x000fe2000bf46270 */
[----:B------:R-:W-:Y:S01]  /*3fbf0*/  ULDC UR4, c[0x0][0x228] ;  /* 0x00008a0000047ab9 */ /* 0x000fe20000000800 */
[----:B------:R-:W-:-:S02]  /*3fc00*/  IMAD.WIDE R26, R3, 0x2, R16 ;  /* 0x00000002031a7825 */ /* 0x000fc400078e0210 */
[----:B------:R-:W-:Y:S01]  /*3fc10*/  ISETP.LT.AND P5, PT, R2, UR14, !P2 ;  /* 0x0000000e02007c0c */ /* 0x000fe2000d7a1270 */
[----:B------:R0:W-:Y:S04]  /*3fc20*/  STL [R1+0x1574], R2 ;  /* 0x0015740201007387 */ /* 0x0001e80000100800 */
[----:B0-----:R-:W4:Y:S01]  /*3fc30*/  LDL R2, [R1+0x328] ;  /* 0x0003280001027983 */ /* 0x001f220000100800 */
[----:B--2---:R-:W-:Y:S02]  /*3fc40*/  PRMT R28, R13, 0x7632, R28 ;  /* 0x000076320d1c7816 */ /* 0x004fe4000000001c */
[----:B---3--:R-:W-:Y:S01]  /*3fc50*/  ISETP.LT.AND P4, PT, R4, UR4, !P3 ;  /* 0x0000000404007c0c */ /* 0x008fe2000df81270 */
[----:B------:R-:W-:Y:S01]  /*3fc60*/  ULDC UR4, c[0x0][0x248] ;  /* 0x0000920000047ab9 */ /* 0x000fe20000000800 */
[----:B----4-:R-:W-:Y:S01]  /*3fc70*/  ISETP.LT.AND P1, PT, R5, UR6, !P3 ;  /* 0x0000000605007c0c */ /* 0x010fe2000df21270 */
[----:B------:R-:W-:Y:S01]  /*3fc80*/  ULDC UR6, c[0x0][0x228] ;  /* 0x00008a0000067ab9 */ /* 0x000fe20000000800 */
[----:B------:R-:W-:Y:S01]  /*3fc90*/  IMAD.WIDE R4, R3, 0x2, R18 ;  /* 0x0000000203047825 */ /* 0x000fe200078e0212 */
[----:B------:R0:W-:Y:S01]  /*3fca0*/  @P6 STG.E.U16 desc[UR8][R26.64], R24 ;  /* 0x000000181a006986 */ /* 0x0001e2000c101508 */
[----:B------:R-:W-:-:S02]  /*3fcb0*/  ISETP.LT.AND P6, PT, R0, UR12, !P2 ;  /* 0x0000000c00007c0c */ /* 0x000fc4000d7c1270 */
[----:B------:R-:W-:Y:S02]  /*3fcc0*/  ISETP.LT.AND P3, PT, R25, UR10, !P3 ;  /* 0x0000000a19007c0c */ /* 0x000fe4000df61270 */
[----:B------:R-:W-:Y:S01]  /*3fcd0*/  PRMT R6, R24, 0x7632, R6 ;  /* 0x0000763218067816 */ /* 0x000fe20000000006 */
[C---:B------:R-:W-:Y:S01]  /*3fce0*/  VIADD R0, R3.reuse, UR4 ;  /* 0x0000000403007c36 */ /* 0x040fe20008000000 */
[----:B------:R-:W-:Y:S01]  /*3fcf0*/  ULDC UR4, c[0x0][0x228] ;  /* 0x00008a0000047ab9 */ /* 0x000fe20000000800 */
[----:B------:R-:W-:Y:S02]  /*3fd00*/  ULDC UR10, c[0x0][0x228] ;  /* 0x00008a00000a7ab9 */ /* 0x000fe40000000800 */
[----:B------:R1:W-:Y:S01]  /*3fd10*/  @P4 STG.E.U16 desc[UR8][R4.64], R6 ;  /* 0x0000000604004986 */ /* 0x0003e2000c101508 */
[----:B0-----:R-:W-:Y:S01]  /*3fd20*/  IMAD.WIDE R26, R3, 0x2, R20 ;  /* 0x00000002031a7825 */ /* 0x001fe200078e0214 */
[----:B------:R-:W-:-:S03]  /*3fd30*/  ISETP.LT.AND P4, PT, R7, UR16, !P2 ;  /* 0x0000001007007c0c */ /* 0x000fc6000d781270 */
[----:B------:R-:W-:Y:S01]  /*3fd40*/  IMAD.WIDE R24, R3, 0x2, R22 ;  /* 0x0000000203187825 */ /* 0x000fe200078e0216 */
[----:B------:R0:W-:Y:S01]  /*3fd50*/  @P1 STG.E.U16 desc[UR8][R26.64], R13 ;  /* 0x0000000d1a001986 */ /* 0x0001e2000c101508 */
[----:B------:R-:W-:Y:S02]  /*3fd60*/  PRMT R3, R29, 0x7632, R3 ;  /* 0x000076321d037816 */ /* 0x000fe40000000003 */
[C---:B-1----:R-:W-:Y:S01]  /*3fd70*/  IMAD.WIDE R6, R0.reuse, 0x2, R8 ;  /* 0x0000000200067825 */ /* 0x042fe200078e0208 */
[----:B------:R1:W-:Y:S03]  /*3fd80*/  @P3 STG.E.U16 desc[UR8][R24.64], R28 ;  /* 0x0000001c18003986 */ /* 0x0003e6000c101508 */
[C---:B------:R-:W-:Y:S01]  /*3fd90*/  IMAD.WIDE R4, R0.reuse, 0x2, R10 ;  /* 0x0000000200047825 */ /* 0x040fe200078e020a */
[----:B------:R2:W-:Y:S04]  /*3fda0*/  @P6 STG.E.U16 desc[UR8][R6.64], R29 ;  /* 0x0000001d06006986 */ /* 0x0005e8000c101508 */
[----:B0-----:R-:W3:Y:S04]  /*3fdb0*/  LDL.LU R13, [R1+0x1578] ;  /* 0x00157800010d7983 */ /* 0x001ee80000300800 */
[----:B-1----:R-:W4:Y:S04]  /*3fdc0*/  LDL R24, [R1+0x14bc] ;  /* 0x0014bc0001187983 */ /* 0x002f280000100800 */
[----:B------:R-:W4:Y:S04]  /*3fdd0*/  LDL R25, [R1+0x14b8] ;  /* 0x0014b80001197983 */ /* 0x000f280000100800 */
[----:B------:R-:W4:Y:S04]  /*3fde0*/  LDL R28, [R1+0x14b4] ;  /* 0x0014b400011c7983 */ /* 0x000f280000100800 */
[----:B--2---:R-:W2:Y:S04]  /*3fdf0*/  LDL R6, [R1+0x14d0] ;  /* 0x0014d00001067983 */ /* 0x004ea80000100800 */
[----:B------:R-:W4:Y:S04]  /*3fe00*/  LDL R7, [R1+0x14c8] ;  /* 0x0014c80001077983 */ /* 0x000f280000100800 */
[----:B------:R-:W2:Y:S04]  /*3fe10*/  LDL.LU R29, [R1+0x318] ;  /* 0x00031800011d7983 */ /* 0x000ea80000300800 */
[----:B------:R0:W-:Y:S04]  /*3fe20*/  @P5 STG.E.U16 desc[UR8][R4.64], R3 ;  /* 0x0000000304005986 */ /* 0x0001e8000c101508 */
[----:B0-----:R-:W2:Y:S04]  /*3fe30*/  LDL.LU R4, [R1+0x308] ;  /* 0x0003080001047983 */ /* 0x001ea80000300800 */
[----:B------:R-:W2:Y:S04]  /*3fe40*/  LDL R5, [R1+0x14cc] ;  /* 0x0014cc0001057983 */ /* 0x000ea80000100800 */
[----:B------:R-:W-:Y:S01]  /*3fe50*/  STL [R1+0x156c], R19 ;  /* 0x00156c1301007387 */ /* 0x000fe20000100800 */
[----:B---3--:R-:W-:Y:S01]  /*3fe60*/  IMAD.WIDE R26, R0, 0x2, R12 ;  /* 0x00000002001a7825 */ /* 0x008fe200078e020c */
[----:B----4-:R-:W-:Y:S01]  /*3fe70*/  ISETP.LT.AND P5, PT, R7, UR10, !P2 ;  /* 0x0000000a07007c0c */ /* 0x010fe2000d7a1270 */
[----:B------:R-:W-:Y:S01]  /*3fe80*/  ULDC UR10, c[0x0][0x228] ;  /* 0x00008a00000a7ab9 */ /* 0x000fe20000000800 */
[----:B--2---:R-:W-:-:S02]  /*3fe90*/  ISETP.LT.AND P3, PT, R5, UR4, !P2 ;  /* 0x0000000405007c0c */ /* 0x004fc4000d761270 */
[----:B------:R0:W-:Y:S01]  /*3fea0*/  @P4 STG.E.U16 desc[UR8][R26.64], R4 ;  /* 0x000000041a004986 */ /* 0x0001e2000c101508 */
[----:B------:R-:W-:Y:S01]  /*3feb0*/  ISETP.LT.AND P4, PT, R6, UR6, !P2 ;  /* 0x0000000606007c0c */ /* 0x000fe2000d781270 */
[----:B------:R-:W-:Y:S01]  /*3fec0*/  ULDC UR4, c[0x0][0x228] ;  /* 0x00008a0000047ab9 */ /* 0x000fe20000000800 */
[----:B------:R-:W-:Y:S01]  /*3fed0*/  PRMT R3, R4, 0x7632, R3 ;  /* 0x0000763204037816 */ /* 0x000fe20000000003 */
[----:B------:R-:W-:Y:S01]  /*3fee0*/  ULDC UR6, c[0x0][0x228] ;  /* 0x00008a0000067ab9 */ /* 0x000fe20000000800 */
[----:B------:R-:W-:Y:S01]  /*3fef0*/  ISETP.LT.AND P6, PT, R24, UR4, !P2 ;  /* 0x0000000418007c0c */ /* 0x000fe2000d7c1270 */
[----:B0-----:R-:W-:Y:S01]  /*3ff00*/  VIADD R27, R28, 0x35 ;  /* 0x000000351c1b7836 */ /* 0x001fe20000000000 */
[----:B------:R-:W-:Y:S01]  /*3ff10*/  ISETP.LT.AND P2, PT, R25, UR6, !P2 ;  /* 0x0000000619007c0c */ /* 0x000fe2000d741270 */
[----:B------:R-:W-:Y:S01]  /*3ff20*/  IMAD.WIDE R4, R0, 0x2, R14 ;  /* 0x0000000200047825 */ /* 0x000fe200078e020e */
[----:B------:R-:W-:Y:S01]  /*3ff30*/  PRMT R26, R2, 0x7632, R26 ;  /* 0x00007632021a7816 */ /* 0x000fe2000000001a */
[----:B------:R-:W-:Y:S01]  /*3ff40*/  ULDC UR4, c[0x0][0x228] ;  /* 0x00008a0000047ab9 */ /* 0x000fe20000000800 */
[----:B------:R-:W-:Y:S01]  /*3ff50*/  ISETP.GE.AND P1, PT, R27, UR5, PT ;  /* 0x000000051b007c0c */ /* 0x000fe2000bf26270 */
[----:B------:R-:W-:Y:S01]  /*3ff60*/  IMAD.WIDE R24, R0, 0x2, R18 ;  /* 0x0000000200187825 */ /* 0x000fe200078e0212 */
[----:B------:R0:W-:Y:S01]  /*3ff70*/  @P3 STG.E.U16 desc[UR8][R4.64], R3 ;  /* 0x0000000304003986 */ /* 0x0001e2000c101508 */
[----:B------:R-:W-:Y:S01]  /*3ff80*/  ULDC UR5, c[0x0][0x228] ;  /* 0x00008a0000057ab9 */ /* 0x000fe20000000800 */
[----:B------:R-:W-:-:S02]  /*3ff90*/  ULDC UR6, c[0x0][0x228] ;  /* 0x00008a0000067ab9 */ /* 0x000fc40000000800 */
[----:B------:R-:W2:Y:S04]  /*3ffa0*/  LDL.LU R19, [R1+0x348] ;  /* 0x0003480001137983 */ /* 0x000ea80000300800 */
[----:B------:R-:W3:Y:S04]  /*3ffb0*/  LDL.LU R2, [R1+0x1574] ;  /* 0x0015740001027983 */ /* 0x000ee80000300800 */
[----:B------:R-:W4:Y:S04]  /*3ffc0*/  LDL.LU R27, [R1+0x338] ;  /* 0x00033800011b7983 */ /* 0x000f280000300800 */
[----:B0-----:R-:W2:Y:S01]  /*3ffd0*/  LDL.LU R5, [R1+0x328] ;  /* 0x0003280001057983 */ /* 0x001ea20000300800 */
[----:B------:R-:W-:Y:S01]  /*3ffe0*/  IMAD.WIDE R6, R0, 0x2, R16 ;  /* 0x0000000200067825 */ /* 0x000fe200078e0210 */
[----:B------:R-:W-:-:S04]  /*3fff0*/  PRMT R3, R29, 0x7632, R3 ;  /* 0x000076321d037816 */ /* 0x000fc80000000003 */
[----:B--2---:R0:W-:Y:S04]  /*40000*/  @P4 STG.E.U16 desc[UR8][R6.64], R5 ;  /* 0x0000000506004986 */ /* 0x0041e8000c101508 */
[----:B------:R1:W-:Y:S01]  /*40010*/  @P5 STG.E.U16 desc[UR8][R24.64], R26 ;  /* 0x0000001a18005986 */ /* 0x0003e2000c101508 */
[----:B0-----:R-:W-:-:S03]  /*40020*/  IMAD.WIDE R4, R0, 0x2, R20 ;  /* 0x0000000200047825 */ /* 0x001fc600078e0214 */
[----:B-1----:R-:W2:Y:S04]  /*40030*/  LDL R26, [R1+0x14c0] ;  /* 0x0014c000011a7983 */ /* 0x002ea80000100800 */
[----:B------:R-:W3:Y:S04]  /*40040*/  LDL R24, [R1+0x14cc] ;  /* 0x0014cc0001187983 */ /* 0x000ee80000100800 */
[----:B------:R-:W3:Y:S04]  /*40050*/  LDL R25, [R1+0x14d0] ;  /* 0x0014d00001197983 */ /* 0x000ee80000100800 */
[----:B------:R0:W-:Y:S04]  /*40060*/  @P6 STG.E.U16 desc[UR8][R4.64], R29 ;  /* 0x0000001d04006986 */ /* 0x0001e8000c101508 */
[----:B0-----:R-:W3:Y:S04]  /*40070*/  LDL.LU R29, [R1+0x1570] ;  /* 0x00157000011d7983 */ /* 0x001ee80000300800 */
[----:B------:R-:W3:Y:S01]  /*40080*/  LDL R5, [R1+0x14b0] ;  /* 0x0014b00001057983 */ /* 0x000ee20000100800 */
[----:B------:R-:W-:-:S05]  /*40090*/  IMAD.WIDE R6, R0, 0x2, R22 ;  /* 0x0000000200067825 */ /* 0x000fca00078e0216 */
[----:B------:R4:W-:Y:S04]  /*400a0*/  @P2 STG.E.U16 desc[UR8][R6.64], R3 ;  /* 0x0000000306002986 */ /* 0x0009e8000c101508 */
[----:B------:R0:W-:Y:S01]  /*400b0*/  STL [R1+0x1568], R13 ;  /* 0x0015680d01007387 */ /* 0x0001e20000100800 */
[----:B----4-:R-:W-:Y:S02]  /*400c0*/  PRMT R3, R27, 0x7632, R3 ;  /* 0x000076321b037816 */ /* 0x010fe40000000003 */
[----:B--2---:R-:W-:Y:S01]  /*400d0*/  ISETP.LT.AND P5, PT, R26, UR5, !P1 ;  /* 0x000000051a007c0c */ /* 0x004fe2000cfa1270 */
[----:B------:R-:W-:Y:S01]  /*400e0*/  ULDC UR5, c[0x0][0x228] ;  /* 0x00008a0000057ab9 */ /* 0x000fe20000000800 */
[----:B---3--:R-:W-:Y:S01]  /*400f0*/  ISETP.LT.AND P4, PT, R24, UR6, !P1 ;  /* 0x0000000618007c0c */ /* 0x008fe2000cf81270 */
[----:B------:R-:W-:Y:S01]  /*40100*/  VIADD R28, R28, 0x36 ;  /* 0x000000361c1c7836 */ /* 0x000fe20000000000 */
[----:B------:R-:W-:Y:S01]  /*40110*/  ULDC UR6, c[0x0][0x228] ;  /* 0x00008a0000067ab9 */ /* 0x000fe20000000800 */
[----:B------:R-:W-:Y:S01]  /*40120*/  ISETP.LT.AND P3, PT, R5, UR4, !P1 ;  /* 0x0000000405007c0c */ /* 0x000fe2000cf61270 */
[----:B------:R-:W-:-:S02]  /*40130*/  ULDC UR4, c[0x0][0x248] ;  /* 0x0000920000047ab9 */ /* 0x000fc40000000800 */
[----:B------:R-:W-:Y:S01]  /*40140*/  VIADD R0, R0, UR4 ;  /* 0x0000000400007c36 */ /* 0x000fe20008000000 */
[----:B------:R-:W-:Y:S02]  /*40150*/  ULDC UR4, c[0x0][0x228] ;  /* 0x00008a0000047ab9 */ /* 0x000fe40000000800 */
[----:B------:R-:W-:Y:S01]  /*40160*/  ISETP.LT.AND P6, PT, R2, UR4, !P1 ;  /* 0x0000000402007c0c */ /* 0x000fe2000cfc1270 */
[----:B------:R-:W-:Y:S01]  /*40170*/  IMAD.WIDE R4, R0, 0x2, R8 ;  /* 0x0000000200047825 */ /* 0x000fe200078e0208 */
[----:B------:R-:W-:Y:S01]  /*40180*/  PRMT R29, R19, 0x7632, R29 ;  /* 0x00007632131d7816 */ /* 0x000fe2000000001d */
[----:B------:R-:W-:-:S04]  /*40190*/  ULDC UR4, c[0x0][0x228] ;  /* 0x00008a0000047ab9 */ /* 0x000fc80000000800 */
[----:B------:R1:W-:Y:S01]  /*401a0*/  @P3 STG.E.U16 desc[UR8][R4.64], R27 ;  /* 0x0000001b04003986 */ /* 0x0003e2000c101508 */
[----:B------:R-:W-:-:S03]  /*401b0*/  IMAD.WIDE R6, R0, 0x2, R12 ;  /* 0x0000000200067825 */ /* 0x000fc600078e020c */
[----:B0-----:R-:W2:Y:S01]  /*401c0*/  LDL R13, [R1+0x2fc] ;  /* 0x0002fc00010d7983 */ /* 0x001ea20000100800 */
[----:B-1----:R-:W-:-:S05]  /*401d0*/  IMAD.WIDE R4, R0, 0x2, R10 ;  /* 0x0000000200047825 */ /* 0x002fca00078e020a */
[----:B------:R0:W-:Y:S04]  /*401e0*/  @P6 STG.E.U16 desc[UR8][R4.64], R3 ;  /* 0x0000000304006986 */ /* 0x0001e8000c101508 */
[----:B------:R1:W-:Y:S04]  /*401f0*/  @P5 STG.E.U16 desc[UR8][R6.64], R19 ;  /* 0x0000001306005986 */ /* 0x0003e8000c101508 */
[----:B0-----:R-:W3:Y:S04]  /*40200*/  LDL.LU R4, [R1+0x358] ;  /* 0x0003580001047983 */ /* 0x001ee80000300800 */
[----:B------:R-:W4:Y:S04]  /*40210*/  LDL R5, [R1+0x14b8] ;  /* 0x0014b80001057983 */ /* 0x000f280000100800 */
[----:B------:R-:W2:Y:S04]  /*40220*/  LDL R3, [R1+0x14b0] ;  /* 0x0014b00001037983 */ /* 0x000ea80000100800 */
[----:B-1----:R-:W2:Y:S04]  /*40230*/  LDL.LU R19, [R1+0x156c] ;  /* 0x00156c0001137983 */ /* 0x002ea80000300800 */
[----:B------:R-:W4:Y:S04]  /*40240*/  LDL R6, [R1+0x14c8] ;  /* 0x0014c80001067983 */ /* 0x000f280000100800 */
[----:B------:R-:W2:Y:S01]  /*40250*/  LDL R7, [R1+0x14bc] ;  /* 0x0014bc0001077983 */ /* 0x000ea20000100800 */
[----:B------:R-:W-:Y:S01]  /*40260*/  ISETP.LT.AND P2, PT, R25, UR10, !P1 ;  /* 0x0000000a19007c0c */ /* 0x000fe2000cf41270 */
[----:B------:R-:W-:-:S04]  /*40270*/  IMAD.WIDE R24, R0, 0x2, R14 ;  /* 0x0000000200187825 */ /* 0x000fc800078e020e */
[----:B------:R-:W-:Y:S01]  /*40280*/  IMAD.WIDE R26, R0, 0x2, R16 ;  /* 0x00000002001a7825 */ /* 0x000fe200078e0210 */
[----:B------:R0:W-:Y:S01]  /*40290*/  @P4 STG.E.U16 desc[UR8][R24.64], R29 ;  /* 0x0000001d18004986 */ /* 0x0001e2000c101508 */
[----:B------:R-:W-:Y:S01]  /*402a0*/  ISETP.GE.AND P3, PT, R28, UR7, PT ;  /* 0x000000071c007c0c */ /* 0x000fe2000bf66270 */
[----:B------:R-:W-:Y:S01]  /*402b0*/  ULDC UR7, c[0x0][0x228] ;  /* 0x00008a0000077ab9 */ /* 0x000fe20000000800 */
[----:B------:R-:W-:Y:S01]  /*402c0*/  ULDC UR10, c[0x0][0x228] ;  /* 0x00008a00000a7ab9 */ /* 0x000fe20000000800 */
[----:B0-----:R-:W2:Y:S04]  /*402d0*/  LDL.LU R25, [R1+0x368] ;  /* 0x0003680001197983 */ /* 0x001ea80000300800 */
[----:B------:R0:W-:Y:S04]  /*402e0*/  STL [R1+0x155c], R29 ;  /* 0x00155c1d01007387 */ /* 0x0001e80000100800 */
[----:B0-----:R-:W2:Y:S04]  /*402f0*/  LDL R29, [R1+0x14cc] ;  /* 0x0014cc00011d7983 */ /* 0x001ea80000100800 */
[----:B---3--:R0:W-:Y:S01]  /*40300*/  @P2 STG.E.U16 desc[UR8][R26.64], R4 ;  /* 0x000000041a002986 */ /* 0x0081e2000c101508 */
[----:B------:R-:W-:-:S03]  /*40310*/  PRMT R24, R4, 0x7632, R24 ;  /* 0x0000763204187816 */ /* 0x000fc60000000018 */
[----:B0-----:R-:W3:Y:S01]  /*40320*/  LDL R27, [R1+0x14b4] ;  /* 0x0014b400011b7983 */ /* 0x001ee20000100800 */
[----:B----4-:R-:W-:Y:S01]  /*40330*/  ISETP.LT.AND P4, PT, R6, UR4, !P1 ;  /* 0x0000000406007c0c */ /* 0x010fe2000cf81270 */
[----:B------:R-:W-:Y:S01]  /*40340*/  ULDC UR4, c[0x0][0x248] ;  /* 0x0000920000047ab9 */ /* 0x000fe20000000800 */
[----:B--2---:R-:W-:Y:S01]  /*40350*/  ISETP.LT.AND P2, PT, R7, UR5, !P1 ;  /* 0x0000000507007c0c */ /* 0x004fe2000cf41270 */
[----:B------:R-:W-:Y:S02]  /*40360*/  ULDC UR5, c[0x0][0x228] ;  /* 0x00008a0000057ab9 */ /* 0x000fe40000000800 */
[----:B------:R-:W-:Y:S01]  /*40370*/  ISETP.LT.AND P6, PT, R5, UR5, !P1 ;  /* 0x0000000505007c0c */ /* 0x000fe2000cfc1270 */
[----:B------:R-:W-:Y:S01]  /*40380*/  IMAD.WIDE R4, R0, 0x2, R18 ;  /* 0x0000000200047825 */ /* 0x000fe200078e0212 */
[----:B------:R-:W-:Y:S01]  /*40390*/  ISETP.LT.AND P1, PT, R3, UR6, !P3 ;  /* 0x0000000603007c0c */ /* 0x000fe2000df21270 */
[----:B------:R-:W-:Y:S01]  /*403a0*/  ULDC UR6, c[0x0][0x228] ;  /* 0x00008a0000067ab9 */ /* 0x000fe20000000800 */
[----:B------:R-:W-:Y:S01]  /*403b0*/  ISETP.LT.AND P5, PT, R2, UR7, !P3 ;  /* 0x0000000702007c0c */ /* 0x000fe2000dfa1270 */
[----:B------:R-:W-:-:S03]  /*403c0*/  IMAD.WIDE R6, R0, 0x2, R20 ;  /* 0x0000000200067825 */ /* 0x000fc600078e0214 */
[----:B------:R0:W-:Y:S01]  /*403d0*/  @P4 STG.E.U16 desc[UR8][R4.64], R24 ;  /* 0x0000001804004986 */ /* 0x0001e2000c101508 */
[----:B------:R-:W-:Y:S01]  /*403e0*/  ULDC UR7, c[0x0][0x228] ;  /* 0x00008a0000077ab9 */ /* 0x000fe20000000800 */
[----:B------:R-:W-:Y:S01]  /*403f0*/  ULDC UR5, c[0x0][0x228] ;  /* 0x00008a0000057ab9 */ /* 0x000fe20000000800 */
[C---:B------:R-:W-:Y:S01]  /*40400*/  VIADD R3, R0.reuse, UR4 ;  /* 0x0000000400037c36 */ /* 0x040fe20008000000 */
[----:B------:R-:W-:Y:S01]  /*40410*/  ULDC UR4, c[0x0][0x228] ;  /* 0x00008a0000047ab9 */ /* 0x000fe20000000800 */
[----:B------:R-:W-:Y:S01]  /*40420*/  PRMT R26, R25, 0x7632, R26 ;  /* 0x00007632191a7816 */ /* 0x000fe2000000001a */
[----:B0-----:R-:W-:Y:S01]  /*40430*/  IMAD.WIDE R4, R0, 0x2, R22 ;  /* 0x0000000200047825 */ /* 0x001fe200078e0216 */
[----:B------:R-:W-:Y:S01]  /*40440*/  @P2 STG.E.U16 desc[UR8][R6.64], R25 ;  /* 0x0000001906002986 */ /* 0x000fe2000c101508 */
[----:B------:R-:W-:-:S03]  /*40450*/  PRMT R0, R13, 0x7632, R0 ;  /* 0x000076320d007816 */ /* 0x000fc60000000000 */
[----:B------:R-:W2:Y:S04]  /*40460*/  LDL.LU R13, [R1+0x1568] ;  /* 0x00156800010d7983 */ /* 0x000ea80000300800 */
[----:B------:R0:W-:Y:S04]  /*40470*/  @P6 STG.E.U16 desc[UR8][R4.64], R26 ;  /* 0x0000001a04006986 */ /* 0x0001e8000c101508 */
[----:B0-----:R-:W4:Y:S04]  /*40480*/  LDL R4, [R1+0x14c0] ;  /* 0x0014c00001047983 */ /* 0x001f280000100800 */
[----:B------:R-:W3:Y:S01]  /*40490*/  LDL.LU R5, [R1+0x2fc] ;  /* 0x0002fc0001057983 */ /* 0x000ee20000300800 */
[----:B------:R-:W-:-:S03]  /*404a0*/  IMAD.WIDE R6, R3, 0x2, R8 ;  /* 0x0000000203067825 */ /* 0x000fc600078e0208 */
[----:B------:R-:W2:Y:S01]  /*404b0*/  LDL.LU R26, [R1+0x30c] ;  /* 0x00030c00011a7983 */ /* 0x000ea20000300800 */
[----:B------:R-:W-:-:S03]  /*404c0*/  IMAD.WIDE R24, R3, 0x2, R10 ;  /* 0x0000000203187825 */ /* 0x000fc600078e020a */
[----:B---3--:R0:W-:Y:S04]  /*404d0*/  @P1 STG.E.U16 desc[UR8][R6.64], R5 ;  /* 0x0000000506001986 */ /* 0x0081e8000c101508 */
[----:B0-----:R-:W3:Y:S04]  /*404e0*/  LDL R6, [R1+0x14c8] ;  /* 0x0014c80001067983 */ /* 0x001ee80000100800 */
[----:B------:R-:W3:Y:S01]  /*404f0*/  LDL R7, [R1+0x14bc] ;  /* 0x0014bc0001077983 */ /* 0x000ee20000100800 */
[----:B----4-:R-:W-:-:S03]  /*40500*/  ISETP.LT.AND P2, PT, R4, UR4, !P3 ;  /* 0x0000000404007c0c */ /* 0x010fc6000df41270 */
[----:B------:R0:W-:Y:S01]  /*40510*/  @P5 STG.E.U16 desc[UR8][R24.64], R0 ;  /* 0x0000000018005986 */ /* 0x0001e2000c101508 */
[C---:B--2---:R-:W-:Y:S01]  /*40520*/  IMAD.WIDE R4, R3.reuse, 0x2, R12 ;  /* 0x0000000203047825 */ /* 0x044fe200078e020c */
[----:B------:R-:W-:Y:S02]  /*40530*/  ULDC UR4, c[0x0][0x228] ;  /* 0x00008a0000047ab9 */ /* 0x000fe40000000800 */
[----:B0-----:R-:W2:Y:S06]  /*40540*/  LDL R25, [R1+0x14d0] ;  /* 0x0014d00001197983 */ /* 0x001eac0000100800 */
[----:B------:R0:W-:Y:S04]  /*40550*/  @P2 STG.E.U16 desc[UR8][R4.64], R26 ;  /* 0x0000001a04002986 */ /* 0x0001e8000c101508 */
[----:B------:R1:W-:Y:S01]  /*40560*/  STL [R1+0x1564], R15 ;  /* 0x0015640f01007387 */ /* 0x0003e20000100800 */
[----:B0-----:R-:W-:-:S03]  /*40570*/  IMAD.WIDE R4, R3, 0x2, R14 ;  /* 0x0000000203047825 */ /* 0x001fc600078e020e */
[----:B-1----:R-:W4:Y:S04]  /*40580*/  LDL.LU R15, [R1+0x33c] ;  /* 0x00033c00010f7983 */ /* 0x002f280000300800 */
[----:B------:R0:W-:Y:S01]  /*40590*/  STL [R1+0x1560], R17 ;  /* 0x0015601101007387 */ /* 0x0001e20000100800 */
[----:B---3--:R-:W-:Y:S01]  /*405a0*/  ISETP.LT.AND P5, PT, R6, UR6, !P3 ;  /* 0x0000000606007c0c */ /* 0x008fe2000dfa1270 */
[----:B------:R-:W-:Y:S01]  /*405b0*/  ULDC UR6, c[0x0][0x228] ;  /* 0x00008a0000067ab9 */ /* 0x000fe20000000800 */
[----:B------:R-:W-:Y:S01]  /*405c0*/  ISETP.LT.AND P6, PT, R7, UR7, !P3 ;  /* 0x0000000707007c0c */ /* 0x000fe2000dfc1270 */
[----:B------:R-:W-:Y:S01]  /*405d0*/  IMAD.WIDE R6, R3, 0x2, R16 ;  /* 0x0000000203067825 */ /* 0x000fe200078e0210 */
[----:B------:R-:W-:Y:S01]  /*405e0*/  ISETP.LT.AND P1, PT, R29, UR4, !P3 ;  /* 0x000000041d007c0c */ /* 0x000fe2000df21270 */
[----:B0-----:R-:W3:Y:S01]  /*405f0*/  LDL.LU R17, [R1+0x32c] ;  /* 0x00032c0001117983 */ /* 0x001ee20000300800 */
[----:B------:R-:W-:Y:S01]  /*40600*/  PRMT R0, R26, 0x7632, R0 ;  /* 0x000076321a007816 */ /* 0x000fe20000000000 */
[----:B------:R-:W-:Y:S01]  /*40610*/  ULDC UR7, c[0x0][0x228] ;  /* 0x00008a0000077ab9 */ /* 0x000fe20000000800 */
[----:B------:R-:W-:Y:S01]  /*40620*/  ULDC UR4, c[0x0][0x248] ;  /* 0x0000920000047ab9 */ /* 0x000fe20000000800 */
[----:B--2---:R-:W-:-:S08]  /*40630*/  ISETP.LT.AND P4, PT, R25, UR5, !P3 ;  /* 0x0000000519007c0c */ /* 0x004fd0000df81270 */
[----:B------:R0:W-:Y:S01]  /*40640*/  @P1 STG.E.U16 desc[UR8][R4.64], R0 ;  /* 0x0000000004001986 */ /* 0x0001e2000c101508 */
[----:B------:R-:W-:Y:S01]  /*40650*/  IMAD.WIDE R24, R3, 0x2, R18 ;  /* 0x0000000203187825 */ /* 0x000fe200078e0212 */
[----:B------:R-:W-:Y:S02]  /*40660*/  ULDC UR5, c[0x0][0x228] ;  /* 0x00008a0000057ab9 */ /* 0x000fe40000000800 */
[----:B0-----:R-:W2:Y:S04]  /*40670*/  LDL R4, [R1+0x14b4] ;  /* 0x0014b40001047983 */ /* 0x001ea80000100800 */
[----:B------:R-:W4:Y:S01]  /*40680*/  LDL R5, [R1+0x14c0] ;  /* 0x0014c00001057983 */ /* 0x000f220000100800 */
[----:B---3--:R-:W-:-:S03]  /*40690*/  PRMT R28, R17, 0x7632, R28 ;  /* 0x00007632111c7816 */ /* 0x008fc6000000001c */
[----:B------:R0:W-:Y:S04]  /*406a0*/  @P4 STG.E.U16 desc[UR8][R6.64], R17 ;  /* 0x0000001106004986 */ /* 0x0001e8000c101508 */
[----:B------:R1:W-:Y:S04]  /*406b0*/  @P5 STG.E.U16 desc[UR8][R24.64], R28 ;  /* 0x0000001c18005986 */ /* 0x0003e8000c101508 */
[----:B0-----:R-:W3:Y:S04]  /*406c0*/  LDL R6, [R1+0x14b8] ;  /* 0x0014b80001067983 */ /* 0x001ee80000100800 */
[----:B------:R-:W2:Y:S04]  /*406d0*/  LDL R7, [R1+0x14b0] ;  /* 0x0014b00001077983 */ /* 0x000ea80000100800 */
[----:B------:R-:W4:Y:S04]  /*406e0*/  LDL.LU R17, [R1+0x34c] ;  /* 0x00034c0001117983 */ /* 0x000f280000300800 */
[----:B-1----:R-:W4:Y:S01]  /*406f0*/  LDL.LU R25, [R1+0x31c] ;  /* 0x00031c0001197983 */ /* 0x002f220000300800 */
[----:B------:R-:W-:-:S05]  /*40700*/  VIADD R26, R27, 0x37 ;  /* 0x000000371b1a7836 */ /* 0x000fca0000000000 */
[----:B------:R-:W-:Y:S01]  /*40710*/  ISETP.GE.AND P2, PT, R26, UR11, PT ;  /* 0x0000000b1a007c0c */ /* 0x000fe2000bf46270 */
[----:B------:R-:W-:Y:S01]  /*40720*/  IMAD.WIDE R26, R3, 0x2, R20 ;  /* 0x00000002031a7825 */ /* 0x000fe200078e0214 */
[----:B------:R-:W-:Y:S02]  /*40730*/  ULDC UR11, c[0x0][0x228] ;  /* 0x00008a00000b7ab9 */ /* 0x000fe40000000800 */
[----:B------:R-:W-:Y:S01]  /*40740*/  ISETP.LT.AND P5, PT, R2, UR7, !P2 ;  /* 0x0000000702007c0c */ /* 0x000fe2000d7a1270 */
[----:B------:R-:W-:Y:S01]  /*40750*/  ULDC UR7, c[0x0][0x228] ;  /* 0x00008a0000077ab9 */ /* 0x000fe20000000800 */
[----:B------:R-:W4:Y:S01]  /*40760*/  LDL.LU R2, [R1+0x35c] ;  /* 0x00035c0001027983 */ /* 0x000f220000300800 */
[----:B------:R-:W-:Y:S01]  /*40770*/  ISETP.LT.AND P4, PT, R29, UR10, !P2 ;  /* 0x0000000a1d007c0c */ /* 0x000fe2000d781270 */
[----:B------:R-:W-:Y:S02]  /*40780*/  ULDC UR10, c[0x0][0x228] ;  /* 0x00008a00000a7ab9 */ /* 0x000fe40000000800 */
[----:B------:R-:W4:Y:S01]  /*40790*/  LDL.LU R29, [R1+0x36c] ;  /* 0x00036c00011d7983 */ /* 0x000f220000300800 */
[----:B---3--:R-:W-:Y:S01]  /*407a0*/  ISETP.LT.AND P1, PT, R6, UR5, !P3 ;  /* 0x0000000506007c0c */ /* 0x008fe2000df21270 */
[----:B------:R-:W-:Y:S01]  /*407b0*/  ULDC UR5, c[0x0][0x228] ;  /* 0x00008a0000057ab9 */ /* 0x000fe20000000800 */
[----:B--2---:R-:W-:Y:S01]  /*407c0*/  ISETP.LT.AND P3, PT, R7, UR6, !P2 ;  /* 0x0000000607007c0c */ /* 0x004fe2000d761270 */
[----:B------:R-:W-:Y:S01]  /*407d0*/  ULDC UR6, c[0x0][0x228] ;  /* 0x00008a0000067ab9 */ /* 0x000fe20000000800 */
[----:B----4-:R0:W-:Y:S01]  /*407e0*/  @P6 STG.E.U16 desc[UR8][R26.64], R25 ;  /* 0x000000191a006986 */ /* 0x0101e2000c101508 */
[----:B------:R-:W-:Y:S01]  /*407f0*/  ISETP.LT.AND P6, PT, R5, UR5, !P2 ;  /* 0x0000000505007c0c */ /* 0x000fe2000d7c1270 */
[----:B------:R-:W-:Y:S01]  /*40800*/  ULDC UR5, c[0x0][0x228] ;  /* 0x00008a0000057ab9 */ /* 0x000fe20000000800 */
[----:B------:R-:W-:Y:S01]  /*40810*/  PRMT R0, R25, 0x7632, R0 ;  /* 0x0000763219007816 */ /* 0x000fe20000000000 */
[----:B0-----:R-:W-:-:S02]  /*40820*/  VIADD R27, R4, 0x38 ;  /* 0x00000038041b7836 */ /* 0x001fc40000000000 */
[C---:B------:R-:W-:Y:S01]  /*40830*/  VIADD R26, R3.reuse, UR4 ;  /* 0x00000004031a7c36 */ /* 0x040fe20008000000 */
[----:B------:R-:W-:Y:S01]  /*40840*/  ULDC UR4, c[0x0][0x228] ;  /* 0x00008a0000047ab9 */ /* 0x000fe20000000800 */
[----:B------:R-:W-:Y:S01]  /*40850*/  IMAD.WIDE R4, R3, 0x2, R22 ;  /* 0x0000000203047825 */ /* 0x000fe200078e0216 */
[----:B------:R-:W-:-:S03]  /*40860*/  PRMT R3, R15, 0x7632, R3 ;  /* 0x000076320f037816 */ /* 0x000fc60000000003 */
[C---:B------:R-:W-:Y:S01]  /*40870*/  IMAD.WIDE R6, R26.reuse, 0x2, R8 ;  /* 0x000000021a067825 */ /* 0x040fe200078e0208 */
[----:B------:R0:W-:Y:S03]  /*40880*/  @P1 STG.E.U16 desc[UR8][R4.64], R0 ;  /* 0x0000000004001986 */ /* 0x0001e6000c101508 */
[C---:B------:R-:W-:Y:S01]  /*40890*/  IMAD.WIDE R24, R26.reuse, 0x2, R10 ;  /* 0x000000021a187825 */ /* 0x040fe200078e020a */
[----:B------:R-:W-:Y:S01]  /*408a0*/  ISETP.GE.AND P1, PT, R27, UR13, PT ;  /* 0x0000000d1b007c0c */ /* 0x000fe2000bf26270 */
[----:B------:R1:W-:Y:S04]  /*408b0*/  @P3 STG.E.U16 desc[UR8][R6.64], R15 ;  /* 0x0000000f06003986 */ /* 0x0003e8000c101508 */
[----:B------:R-:W2:Y:S01]  /*408c0*/  LDL R27, [R1+0x14bc] ;  /* 0x0014bc00011b7983 */ /* 0x000ea20000100800 */
[----:B0-----:R-:W-:-:S03]  /*408d0*/  IMAD.WIDE R4, R26, 0x2, R12 ;  /* 0x000000021a047825 */ /* 0x001fc600078e020c */
[----:B------:R0:W-:Y:S01]  /*408e0*/  @P5 STG.E.U16 desc[UR8][R24.64], R3 ;  /* 0x0000000318005986 */ /* 0x0001e2000c101508 */
[----:B------:R-:W-:-:S03]  /*408f0*/  PRMT R0, R17, 0x7632, R0 ;  /* 0x0000763211007816 */ /* 0x000fc60000000000 */
[----:B-1----:R-:W3:Y:S04]  /*40900*/  LDL.LU R15, [R1+0x1564] ;  /* 0x00156400010f7983 */ /* 0x002ee80000300800 */
[----:B------:R1:W-:Y:S04]  /*40910*/  @P6 STG.E.U16 desc[UR8][R4.64], R17 ;  /* 0x0000001104006986 */ /* 0x0003e8000c101508 */
[----:B0-----:R-:W4:Y:S04]  /*40920*/  LDL R3, [R1+0x14c8] ;  /* 0x0014c80001037983 */ /* 0x001f280000100800 */
[----:B------:R-:W2:Y:S04]  /*40930*/  LDL R24, [R1+0x14b8] ;  /* 0x0014b80001187983 */ /* 0x000ea80000100800 */
[----:B------:R-:W2:Y:S04]  /*40940*/  LDL R25, [R1+0x14b0] ;  /* 0x0014b00001197983 */ /* 0x000ea80000100800 */
[----:B-1----:R-:W2:Y:S04]  /*40950*/  LDL.LU R17, [R1+0x1560] ;  /* 0x0015600001117983 */ /* 0x002ea80000300800 */
[----:B------:R-:W2:Y:S01]  /*40960*/  LDL R5, [R1+0x14d0] ;  /* 0x0014d00001057983 */ /* 0x000ea20000100800 */
[----:B---3--:R-:W-:Y:S01]  /*40970*/  IMAD.WIDE R6, R26, 0x2, R14 ;  /* 0x000000021a067825 */ /* 0x008fe200078e020e */
[----:B----4-:R-:W-:-:S04]  /*40980*/  ISETP.LT.AND P5, PT, R3, UR5, !P2 ;  /* 0x0000000503007c0c */ /* 0x010fc8000d7a1270 */
[----:B------:R0:W-:Y:S01]  /*40990*/  @P4 STG.E.U16 desc[UR8][R6.64], R0 ;  /* 0x0000000006004986 */ /* 0x0001e2000c101508 */
[----:B------:R-:W-:Y:S01]  /*409a0*/  ULDC UR5, c[0x0][0x228] ;  /* 0x00008a0000057ab9 */ /* 0x000fe20000000800 */
[----:B--2---:R-:W-:Y:S01]  /*409b0*/  ISETP.LT.AND P3, PT, R5, UR4, !P2 ;  /* 0x0000000405007c0c */ /* 0x004fe2000d761270 */
[----:B------:R-:W-:Y:S01]  /*409c0*/  ULDC UR4, c[0x0][0x228] ;  /* 0x00008a0000047ab9 */ /* 0x000fe20000000800 */
[----:B0-----:R-:W-:Y:S01]  /*409d0*/  IMAD.WIDE R6, R26, 0x2, R16 ;  /* 0x000000021a067825 */ /* 0x001fe200078e0210 */
[----:B------:R-:W-:Y:S01]  /*409e0*/  ISETP.LT.AND P6, PT, R27, UR4, !P2 ;  /* 0x000000041b007c0c */ /* 0x000fe2000d7c1270 */
[----:B------:R-:W-:Y:S01]  /*409f0*/  ULDC UR4, c[0x0][0x248] ;  /* 0x0000920000047ab9 */ /* 0x000fe20000000800 */
[----:B------:R-:W-:Y:S01]  /*40a00*/  PRMT R0, R2, 0x7632, R0 ;  /* 0x0000763202007816 */ /* 0x000fe20000000000 */
[----:B------:R-:W-:Y:S01]  /*40a10*/  IMAD.WIDE R4, R26, 0x2, R18 ;  /* 0x000000021a047825 */ /* 0x000fe200078e0212 */
[----:B------:R-:W-:Y:S01]  /*40a20*/  ISETP.LT.AND P2, PT, R24, UR5, !P2 ;  /* 0x0000000518007c0c */ /* 0x000fe2000d741270 */
[----:B------:R-:W2:Y:S01]  /*40a30*/  LDL R27, [R1+0x14b4] ;  /* 0x0014b400011b7983 */ /* 0x000ea20000100800 */
[----:B------:R-:W-:-:S04]  /*40a40*/  ISETP.LT.AND P4, PT, R25, UR6, !P1 ;  /* 0x0000000619007c0c */ /* 0x000fc8000cf81270 */
[----:B------:R0:W-:Y:S01]  /*40a50*/  @P3 STG.E.U16 desc[UR8][R6.64], R2 ;  /* 0x0000000206003986 */ /* 0x0001e2000c101508 */
[----:B------:R-:W-:Y:S01]  /*40a60*/  VIADD R3, R26, UR4 ;  /* 0x000000041a037c36 */ /* 0x000fe20008000000 */
[----:B------:R-:W-:Y:S01]  /*40a70*/  ULDC UR5, c[0x0][0x228] ;  /* 0x00008a0000057ab9 */ /* 0x000fe20000000800 */
[----:B------:R-:W-:Y:S01]  /*40a80*/  ULDC UR6, c[0x0][0x228] ;  /* 0x00008a0000067ab9 */ /* 0x000fe20000000800 */
[----:B------:R1:W-:Y:S01]  /*40a90*/  @P5 STG.E.U16 desc[UR8][R4.64], R0 ;  /* 0x0000000004005986 */ /* 0x0003e2000c101508 */
[----:B------:R-:W-:-:S03]  /*40aa0*/  ULDC UR4, c[0x0][0x228] ;  /* 0x00008a0000047ab9 */ /* 0x000fc60000000800 */
[----:B0-----:R-:W3:Y:S01]  /*40ab0*/  LDL.LU R2, [R1+0x3b0] ;  /* 0x0003b00001027983 */ /* 0x001ee20000300800 */
[----:B-1----:R-:W-:Y:S01]  /*40ac0*/  IMAD.WIDE R4, R26, 0x2, R20 ;  /* 0x000000021a047825 */ /* 0x002fe200078e0214 */
[----:B------:R-:W-:-:S03]  /*40ad0*/  PRMT R0, R29, 0x7632, R0 ;  /* 0x000076321d007816 */ /* 0x000fc60000000000 */
[----:B------:R-:W-:Y:S01]  /*40ae0*/  IMAD.WIDE R6, R26, 0x2, R22 ;  /* 0x000000021a067825 */ /* 0x000fe200078e0216 */
[----:B------:R0:W-:Y:S04]  /*40af0*/  @P6 STG.E.U16 desc[UR8][R4.64], R29 ;  /* 0x0000001d04006986 */ /* 0x0001e8000c101508 */
[----:B------:R-:W4:Y:S04]  /*40b00*/  LDL R26, [R1+0x14c8] ;  /* 0x0014c800011a7983 */ /* 0x000f280000100800 */
[----:B0-----:R-:W3:Y:S04]  /*40b10*/  LDL.LU R29, [R1+0x155c] ;  /* 0x00155c00011d7983 */ /* 0x001ee80000300800 */
[----:B------:R-:W2:Y:S04]  /*40b20*/  LDL R4, [R1+0x14c4] ;  /* 0x0014c40001047983 */ /* 0x000ea80000100800 */
[----:B------:R-:W4:Y:S04]  /*40b30*/  LDL.LU R5, [R1+0x370] ;  /* 0x0003700001057983 */ /* 0x000f280000300800 */
[----:B------:R0:W-:Y:S04]  /*40b40*/  @P2 STG.E.U16 desc[UR8][R6.64], R0 ;  /* 0x0000000006002986 */ /* 0x0001e8000c101508 */
[----:B0-----:R-:W3:Y:S04]  /*40b50*/  LDL R6, [R1+0x14cc] ;  /* 0x0014cc0001067983 */ /* 0x001ee80000100800 */
[----:B------:R-:W2:Y:S01]  /*40b60*/  LDL R7, [R1+0x14d0] ;  /* 0x0014d00001077983 */ /* 0x000ea20000100800 */
[----:B------:R-:W-:-:S05]  /*40b70*/  IMAD.WIDE R24, R3, 0x2, R8 ;  /* 0x0000000203187825 */ /* 0x000fca00078e0208 */
[----:B----4-:R0:W-:Y:S04]  /*40b80*/  @P4 STG.E.U16 desc[UR8][R24.64], R5 ;  /* 0x0000000518004986 */ /* 0x0101e8000c101508 */
[----:B0-----:R-:W4:Y:S01]  /*40b90*/  LDL R25, [R1+0x14c0] ;  /* 0x0014c00001197983 */ /* 0x001f220000100800 */
[----:B---3--:R-:W-:-:S03]  /*40ba0*/  ISETP.LT.AND P5, PT, R6, UR5, !P1 ;  /* 0x0000000506007c0c */ /* 0x008fc6000cfa1270 */
[----:B------:R-:W-:Y:S01]  /*40bb0*/  STL [R1+0x1544], R14 ;  /* 0x0015440e01007387 */ /* 0x000fe20000100800 */
[----:B--2---:R-:W-:Y:S01]  /*40bc0*/  ISETP.LT.AND P3, PT, R4, UR4, !P1 ;  /* 0x0000000404007c0c */ /* 0x004fe2000cf61270 */
[----:B------:R-:W-:Y:S01]  /*40bd0*/  ULDC UR4, c[0x0][0x228] ;  /* 0x00008a0000047ab9 */ /* 0x000fe20000000800 */
[----:B------:R-:W-:Y:S01]  /*40be0*/  ISETP.LT.AND P4, PT, R7, UR6, !P1 ;  /* 0x0000000607007c0c */ /* 0x000fe2000cf81270 */
[----:B------:R-:W-:Y:S01]  /*40bf0*/  IMAD.WIDE R6, R3, 0x2, R14 ;  /* 0x0000000203067825 */ /* 0x000fe200078e020e */
[----:B------:R0:W-:Y:S01]  /*40c00*/  STL [R1+0x1540], R15 ;  /* 0x0015400f01007387 */ /* 0x0001e20000100800 */
[----:B------:R-:W-:Y:S01]  /*40c10*/  PRMT R0, R5, 0x7632, R0 ;  /* 0x0000763205007816 */ /* 0x000fe20000000000 */
[----:B------:R-:W-:Y:S01]  /*40c20*/  ULDC UR5, c[0x0][0x228] ;  /* 0x00008a0000057ab9 */ /* 0x000fe20000000800 */
[----:B------:R-:W-:Y:S01]  /*40c30*/  ISETP.LT.AND P2, PT, R26, UR7, !P1 ;  /* 0x000000071a007c0c */ /* 0x000fe2000cf41270 */
[----:B------:R-:W-:Y:S01]  /*40c40*/  ULDC UR6, c[0x0][0x228] ;  /* 0x00008a0000067ab9 */ /* 0x000fe20000000800 */
[----:B0-----:R-:W2:Y:S01]  /*40c50*/  LDL.LU R15, [R1+0x390] ;  /* 0x00039000010f7983 */ /* 0x001ea20000300800 */
[----:B------:R-:W-:Y:S01]  /*40c60*/  IMAD.WIDE R4, R3, 0x2, R10 ;  /* 0x0000000203047825 */ /* 0x000fe200078e020a */
[----:B------:R-:W-:Y:S01]  /*40c70*/  PRMT R29, R2, 0x7632, R29 ;  /* 0x00007632021d7816 */ /* 0x000fe2000000001d */
[----:B------:R-:W-:-:S03]  /*40c80*/  ULDC UR7, c[0x0][0x228] ;  /* 0x00008a0000077ab9 */ /* 0x000fc60000000800 */
[----:B------:R0:W-:Y:S04]  /*40c90*/  @P3 STG.E.U16 desc[UR8][R4.64], R0 ;  /* 0x0000000004003986 */ /* 0x0001e8000c101508 */
[----:B------:R1:W-:Y:S01]  /*40ca0*/  STL [R1+0x1548], R17 ;  /* 0x0015481101007387 */ /* 0x0003e20000100800 */
[----:B0-----:R-:W-:Y:S02]  /*40cb0*/  VIADD R0, R27, 0x39 ;  /* 0x000000391b007836 */ /* 0x001fe40000000000 */
[----:B------:R-:W-:-:S03]  /*40cc0*/  IMAD.WIDE R4, R3, 0x2, R12 ;  /* 0x0000000203047825 */ /* 0x000fc600078e020c */
[----:B------:R-:W-:Y:S01]  /*40cd0*/  ISETP.GE.AND P3, PT, R0, UR15, PT ;  /* 0x0000000f00007c0c */ /* 0x000fe2000bf66270 */
[----:B------:R-:W-:Y:S01]  /*40ce0*/  IMAD.WIDE R26, R3, 0x2, R18 ;  /* 0x00000002031a7825 */ /* 0x000fe200078e0212 */
[----:B----4-:R-:W-:-:S03]  /*40cf0*/  ISETP.LT.AND P6, PT, R25, UR4, !P1 ;  /* 0x0000000419007c0c */ /* 0x010fc6000cfc1270 */
[----:B------:R-:W-:Y:S01]  /*40d00*/  IMAD.WIDE R24, R3, 0x2, R16 ;  /* 0x0000000203187825 */ /* 0x000fe200078e0210 */
[----:B------:R-:W-:Y:S01]  /*40d10*/  ULDC UR4, c[0x0][0x248] ;  /* 0x0000920000047ab9 */ /* 0x000fe20000000800 */
[----:B-1----:R-:W3:Y:S04]  /*40d20*/  LDL.LU R17, [R1+0x3d0] ;  /* 0x0003d00001117983 */ /* 0x002ee80000300800 */
[----:B------:R0:W-:Y:S04]  /*40d30*/  STL.64 [R1+0x1550], R18 ;  /* 0x0015501201007387 */ /* 0x0001e80000100a00 */
[----:B------:R-:W4:Y:S04]  /*40d40*/  LDL R0, [R1+0x14b0] ;  /* 0x0014b00001007983 */ /* 0x000f280000100800 */
[----:B0-----:R-:W3:Y:S01]  /*40d50*/  LDL R18, [R1+0x14c4] ;  /* 0x0014c40001127983 */ /* 0x001ee20000100800 */
[----:B--2---:R-:W-:-:S03]  /*40d60*/  PRMT R28, R15, 0x7632, R28 ;  /* 0x000076320f1c7816 */ /* 0x004fc6000000001c */
[----:B------:R0:W-:Y:S04]  /*40d70*/  @P6 STG.E.U16 desc[UR8][R4.64], R15 ;  /* 0x0000000f04006986 */ /* 0x0001e8000c101508 */
[----:B------:R-:W2:Y:S04]  /*40d80*/  LDL R19, [R1+0x14c0] ;  /* 0x0014c00001137983 */ /* 0x000ea80000100800 */
[----:B------:R-:W-:Y:S04]  /*40d90*/  @P5 STG.E.U16 desc[UR8][R6.64], R28 ;  /* 0x0000001c06005986 */ /* 0x000fe8000c101508 */
[----:B0-----:R-:W4:Y:S04]  /*40da0*/  LDL R4, [R1+0x14bc] ;  /* 0x0014bc0001047983 */ /* 0x001f280000100800 */
[----:B------:R-:W3:Y:S04]  /*40db0*/  LDL R5, [R1+0x14b8] ;  /* 0x0014b80001057983 */ /* 0x000ee80000100800 */
[----:B------:R-:W2:Y:S04]  /*40dc0*/  LDL.LU R15, [R1+0x3c0] ;  /* 0x0003c000010f7983 */ /* 0x000ea80000300800 */
[----:B------:R0:W-:Y:S04]  /*40dd0*/  @P4 STG.E.U16 desc[UR8][R24.64], R2 ;  /* 0x0000000218004986 */ /* 0x0001e8000c101508 */
[----:B0-----:R-:W2:Y:S04]  /*40de0*/  LDL.LU R2, [R1+0x1558] ;  /* 0x0015580001027983 */ /* 0x001ea80000300800 */
[----:B------:R-:W-:Y:S01]  /*40df0*/  @P2 STG.E.U16 desc[UR8][R26.64], R29 ;  /* 0x0000001d1a002986 */ /* 0x000fe2000c101508 */
[----:B----4-:R-:W-:Y:S01]  /*40e00*/  ISETP.LT.AND P2, PT, R4, UR5, !P1 ;  /* 0x0000000504007c0c */ /* 0x010fe2000cf41270 */
[----:B------:R-:W-:Y:S01]  /*40e10*/  ULDC UR5, c[0x0][0x228] ;  /* 0x00008a0000057ab9 */ /* 0x000fe20000000800 */
[----:B---3--:R-:W-:Y:S01]  /*40e20*/  ISETP.LT.AND P1, PT, R5, UR6, !P1 ;  /* 0x0000000605007c0c */ /* 0x008fe2000cf21270 */
[----:B------:R-:W-:Y:S01]  /*40e30*/  ULDC UR6, c[0x0][0x228] ;  /* 0x00008a0000067ab9 */ /* 0x000fe20000000800 */
[----:B--2---:R0:W1:Y:S01]  /*40e40*/  LDS.128 R4, [R2] ;  /* 0x0000000002047984 */ /* 0x0040620000000c00 */
[----:B------:R-:W-:Y:S01]  /*40e50*/  ISETP.LT.AND P4, PT, R0, UR7, !P3 ;  /* 0x0000000700007c0c */ /* 0x000fe2000df81270 */
[----:B------:R-:W-:Y:S01]  /*40e60*/  VIADD R0, R3, UR4 ;  /* 0x0000000403007c36 */ /* 0x000fe20008000000 */
[----:B------:R-:W-:Y:S01]  /*40e70*/  ISETP.LT.AND P5, PT, R18, UR10, !P3 ;  /* 0x0000000a12007c0c */ /* 0x000fe2000dfa1270 */
[----:B------:R-:W-:Y:S01]  /*40e80*/  ULDC UR4, c[0x0][0x228] ;  /* 0x00008a0000047ab9 */ /* 0x000fe20000000800 */
[----:B------:R-:W-:Y:S01]  /*40e90*/  ISETP.LT.AND P6, PT, R19, UR11, !P3 ;  /* 0x0000000b13007c0c */ /* 0x000fe2000dfc1270 */
[----:B------:R-:W-:Y:S01]  /*40ea0*/  IMAD.WIDE R18, R3, 0x2, R20 ;  /* 0x0000000203127825 */ /* 0x000fe200078e0214 */
[----:B------:R-:W-:Y:S01]  /*40eb0*/  PRMT R14, R17, 0x7632, R14 ;  /* 0x00007632110e7816 */ /* 0x000fe2000000000e */
[----:B------:R-:W-:Y:S01]  /*40ec0*/  ULDC UR7, c[0x0][0x228] ;  /* 0x00008a0000077ab9 */ /* 0x000fe20000000800 */
[----:B------:R-:W-:Y:S01]  /*40ed0*/  ULDC UR10, c[0x0][0x228] ;  /* 0x00008a00000a7ab9 */ /* 0x000fe20000000800 */
[----:B0-----:R-:W-:Y:S01]  /*40ee0*/  IMAD.WIDE R2, R3, 0x2, R22 ;  /* 0x0000000203027825 */ /* 0x001fe200078e0216 */
[----:B------:R-:W-:Y:S03]  /*40ef0*/  @P2 STG.E.U16 desc[UR8][R18.64], R17 ;  /* 0x0000001112002986 */ /* 0x000fe6000c101508 */
[----:B------:R-:W-:Y:S01]  /*40f00*/  IMAD.WIDE R24, R0, 0x2, R8 ;  /* 0x0000000200187825 */ /* 0x000fe200078e0208 */
[----:B------:R-:W-:Y:S04]  /*40f10*/  @P1 STG.E.U16 desc[UR8][R2.64], R14 ;  /* 0x0000000e02001986 */ /* 0x000fe8000c101508 */
[----:B------:R-:W-:Y:S04]  /*40f20*/  @P4 STG.E.U16 desc[UR8][R24.64], R15 ;  /* 0x0000000f18004986 */ /* 0x000fe8000c101508 */
[----:B-1----:R-:W-:Y:S04]  /*40f30*/  STL [R1+0x153c], R4 ;  /* 0x00153c0401007387 */ /* 0x002fe80000100800 */
[----:B------:R-:W-:Y:S04]  /*40f40*/  STL [R1+0x151c], R5 ;  /* 0x00151c0501007387 */ /* 0x000fe80000100800 */
[----:B------:R0:W-:Y:S04]  /*40f50*/  STL [R1+0x1520], R5 ;  /* 0x0015200501007387 */ /* 0x0001e80000100800 */
[----:B0-----:R-:W2:Y:S04]  /*40f60*/  LDL R5, [R1+0x14b4] ;  /* 0x0014b40001057983 */ /* 0x001ea80000100800 */
[----:B------:R0:W-:Y:S04]  /*40f70*/  STL [R1+0x1500], R6 ;  /* 0x0015000601007387 */ /* 0x0001e80000100800 */
[----:B0-----:R-:W3:Y:S04]  /*40f80*/  LDL R6, [R1+0x14d0] ;  /* 0x0014d00001067983 */ /* 0x001ee80000100800 */
[----:B------:R0:W-:Y:S04]  /*40f90*/  STL [R1+0x14f8], R7 ;  /* 0x0014f80701007387 */ /* 0x0001e80000100800 */
[----:B0-----:R-:W4:Y:S04]  /*40fa0*/  LDL.LU R7, [R1+0x14b8] ;  /* 0x0014b80001077983 */ /* 0x001f280000300800 */
[----:B------:R0:W-:Y:S04]  /*40fb0*/  STL [R1+0x1538], R9 ;  /* 0x0015380901007387 */ /* 0x0001e80000100800 */
[----:B------:R-:W2:Y:S04]  /*40fc0*/  LDL.LU.64 R18, [R1+0x1550] ;  /* 0x0015500001127983 */ /* 0x000ea80000300a00 */
[----:B------:R-:W4:Y:S01]  /*40fd0*/  LDL.LU R17, [R1+0x1548] ;  /* 0x0015480001117983 */ /* 0x000f220000300800 */
[----:B0-----:R-:W-:-:S03]  /*40fe0*/  PRMT R9, R15, 0x7632, R9 ;  /* 0x000076320f097816 */ /* 0x001fc60000000009 */
[----:B------:R-:W3:Y:S04]  /*40ff0*/  LDL.LU R14, [R1+0x1544] ;  /* 0x00154400010e7983 */ /* 0x000ee80000300800 */
[----:B------:R-:W4:Y:S04]  /*41000*/  LDL R2, [R1+0x14c8] ;  /* 0x0014c80001027983 */ /* 0x000f280000100800 */
[----:B------:R-:W3:Y:S04]  /*41010*/  LDL R3, [R1+0x14bc] ;  /* 0x0014bc0001037983 */ /* 0x000ee80000100800 */
[----:B------:R-:W3:Y:S04]  /*41020*/  LDL.LU R15, [R1+0x1540] ;  /* 0x00154000010f7983 */ /* 0x000ee80000300800 */
[----:B------:R-:W3:Y:S04]  /*41030*/  LDL.LU R24, [R1+0x3a0] ;  /* 0x0003a00001187983 */ /* 0x000ee80000300800 */
[----:B------:R-:W3:Y:S01]  /*41040*/  LDL R25, [R1+0x14cc] ;  /* 0x0014cc0001197983 */ /* 0x000ee20000100800 */
[----:B------:R-:W-:-:S04]  /*41050*/  IMAD.WIDE R26, R0, 0x2, R10 ;  /* 0x00000002001a7825 */ /* 0x000fc800078e020a */
[C---:B------:R-:W-:Y:S01]  /*41060*/  IMAD.WIDE R28, R0.reuse, 0x2, R12 ;  /* 0x00000002001c7825 */ /* 0x040fe200078e020c */
[----:B------:R0:W-:Y:S04]  /*41070*/  @P5 STG.E.U16 desc[UR8][R26.64], R9 ;  /* 0x000000091a005986 */ /* 0x0001e8000c101508 */
[----:B0-----:R-:W3:Y:S04]  /*41080*/  LDL R9, [R1+0x14b0] ;  /* 0x0014b00001097983 */ /* 0x001ee80000100800 */
[----:B--2---:R-:W-:Y:S01]  /*41090*/  STL [R1+0x1534], R18 ;  /* 0x0015341201007387 */ /* 0x004fe20000100800 */
[----:B------:R-:W-:-:S03]  /*410a0*/  IMAD.WIDE R26, R0, 0x2, R18 ;  /* 0x00000002001a7825 */ /* 0x000fc600078e0212 */
[----:B------:R0:W-:Y:S01]  /*410b0*/  STL [R1+0x1530], R19 ;  /* 0x0015301301007387 */ /* 0x0001e20000100800 */
[----:B----4-:R-:W-:Y:S01]  /*410c0*/  ISETP.LT.AND P5, PT, R2, UR6, !P3 ;  /* 0x0000000602007c0c */ /* 0x010fe2000dfa1270 */
[----:B------:R-:W-:Y:S02]  /*410d0*/  ULDC UR6, c[0x0][0x228] ;  /* 0x00008a0000067ab9 */ /* 0x000fe40000000800 */
[----:B0-----:R-:W2:Y:S01]  /*410e0*/  LDL.LU R19, [R1+0x380] ;  /* 0x0003800001137983 */ /* 0x001ea20000300800 */
[----:B---3--:R-:W-:Y:S01]  /*410f0*/  ISETP.LT.AND P2, PT, R25, UR4, !P3 ;  /* 0x0000000419007c0c */ /* 0x008fe2000df41270 */
[----:B------:R-:W-:Y:S02]  /*41100*/  ULDC UR4, c[0x0][0x228] ;  /* 0x00008a0000047ab9 */ /* 0x000fe40000000800 */
[----:B------:R0:W-:Y:S01]  /*41110*/  @P6 STG.E.U16 desc[UR8][R28.64], R24 ;  /* 0x000000181c006986 */ /* 0x0001e2000c101508 */
[----:B------:R-:W-:Y:S01]  /*41120*/  ISETP.LT.AND P4, PT, R3, UR4, !P3 ;  /* 0x0000000403007c0c */ /* 0x000fe2000df81270 */
[----:B------:R-:W-:Y:S01]  /*41130*/  IMAD.WIDE R2, R0, 0x2, R14 ;  /* 0x0000000200027825 */ /* 0x000fe200078e020e */
[----:B------:R-:W-:Y:S01]  /*41140*/  PRMT R4, R24, 0x7632, R4 ;  /* 0x0000763218047816 */ /* 0x000fe20000000004 */
[----:B------:R-:W-:-:S02]  /*41150*/  ULDC UR4, c[0x0][0x228] ;  /* 0x00008a0000047ab9 */ /* 0x000fc40000000800 */
[----:B0-----:R-:W-:-:S04]  /*41160*/  VIADD R28, R5, 0x3a ;  /* 0x0000003a051c7836 */ /* 0x001fc80000000000 */
[----:B------:R0:W-:Y:S01]  /*41170*/  @P2 STG.E.U16 desc[UR8][R2.64], R4 ;  /* 0x0000000402002986 */ /* 0x0001e2000c101508 */
[----:B------:R-:W-:-:S03]  /*41180*/  ISETP.GE.AND P1, PT, R28, UR17, PT ;  /* 0x000000111c007c0c */ /* 0x000fc6000bf26270 */
[----:B------:R-:W3:Y:S04]  /*41190*/  LDL.LU R28, [R1+0x374] ;  /* 0x00037400011c7983 */ /* 0x000ee80000300800 */
[----:B0-----:R-:W4:Y:S01]  /*411a0*/  LDL.LU R4, [R1+0x153c] ;  /* 0x00153c0001047983 */ /* 0x001f220000300800 */
[----:B------:R-:W-:Y:S01]  /*411b0*/  ISETP.LT.AND P6, PT, R6, UR5, !P3 ;  /* 0x0000000506007c0c */ /* 0x000fe2000dfc1270 */
[----:B------:R-:W-:Y:S01]  /*411c0*/  IMAD.WIDE R24, R0, 0x2, R16 ;  /* 0x0000000200187825 */ /* 0x000fe200078e0210 */
[----:B------:R-:W-:Y:S01]  /*411d0*/  ISETP.LT.AND P2, PT, R9, UR4, !P1 ;  /* 0x0000000409007c0c */ /* 0x000fe2000cf41270 */
[----:B------:R-:W-:Y:S01]  /*411e0*/  ULDC UR5, c[0x0][0x228] ;  /* 0x00008a0000057ab9 */ /* 0x000fe20000000800 */
[----:B------:R-:W-:Y:S01]  /*411f0*/  ULDC UR4, c[0x0][0x248] ;  /* 0x0000920000047ab9 */ /* 0x000fe20000000800 */
[----:B--2---:R-:W-:-:S08]  /*41200*/  PRMT R29, R19, 0x7632, R29 ;  /* 0x00007632131d7816 */ /* 0x004fd0000000001d */
[----:B------:R0:W-:Y:S04]  /*41210*/  @P6 STG.E.U16 desc[UR8][R24.64], R19 ;  /* 0x0000001318006986 */ /* 0x0001e8000c101508 */
[----:B------:R1:W-:Y:S01]  /*41220*/  @P5 STG.E.U16 desc[UR8][R26.64], R29 ;  /* 0x0000001d1a005986 */ /* 0x0003e2000c101508 */
[----:B0-----:R-:W-:-:S03]  /*41230*/  IMAD.WIDE R24, R0, 0x2, R20 ;  /* 0x0000000200187825 */ /* 0x001fc600078e0214 */
[----:B------:R-:W2:Y:S04]  /*41240*/  LDL.LU R19, [R1+0x394] ;  /* 0x0003940001137983 */ /* 0x000ea80000300800 */
[----:B-1----:R-:W2:Y:S04]  /*41250*/  LDL R29, [R1+0x14c0] ;  /* 0x0014c000011d7983 */ /* 0x002ea80000100800 */
[----:B------:R-:W2:Y:S04]  /*41260*/  LDL R27, [R1+0x14cc] ;  /* 0x0014cc00011b7983 */ /* 0x000ea80000100800 */
[----:B------:R-:W2:Y:S04]  /*41270*/  LDL.LU R9, [R1+0x1538] ;  /* 0x0015380001097983 */ /* 0x000ea80000300800 */
[----:B----4-:R0:W-:Y:S04]  /*41280*/  @P4 STG.E.U16 desc[UR8][R24.64], R4 ;  /* 0x0000000418004986 */ /* 0x0101e8000c101508 */
[----:B0-----:R-:W4:Y:S01]  /*41290*/  LDL R25, [R1+0x14c4] ;  /* 0x0014c40001197983 */ /* 0x001f220000100800 */
[----:B------:R-:W-:Y:S01]  /*412a0*/  ISETP.LT.AND P3, PT, R7, UR5, !P3 ;  /* 0x0000000507007c0c */ /* 0x000fe2000df61270 */
[----:B------:R-:W-:Y:S01]  /*412b0*/  IMAD.WIDE R2, R0, 0x2, R22 ;  /* 0x0000000200027825 */ /* 0x000fe200078e0216 */
[----:B------:R-:W-:Y:S01]  /*412c0*/  PRMT R26, R4, 0x7632, R26 ;  /* 0x00007632041a7816 */ /* 0x000fe2000000001a */
[----:B------:R-:W-:-:S02]  /*412d0*/  ULDC UR5, c[0x0][0x228] ;  /* 0x00008a0000057ab9 */ /* 0x000fc40000000800 */
[----:B------:R-:W-:Y:S01]  /*412e0*/  VIADD R4, R0, UR4 ;  /* 0x0000000400047c36 */ /* 0x000fe20008000000 */
[----:B------:R-:W-:-:S07]  /*412f0*/  ULDC UR4, c[0x0][0x228] ;  /* 0x00008a0000047ab9 */ /* 0x000fce0000000800 */
[----:B------:R0:W-:Y:S01]  /*41300*/  @P3 STG.E.U16 desc[UR8][R2.64], R26 ;  /* 0x0000001a02003986 */ /* 0x0001e2000c101508 */
[----:B---3--:R-:W-:-:S03]  /*41310*/  PRMT R18, R28, 0x7632, R18 ;  /* 0x000076321c127816 */ /* 0x008fc60000000012 */
[----:B------:R-:W-:Y:S01]  /*41320*/  STL [R1+0x1524], R6 ;  /* 0x0015240601007387 */ /* 0x000fe20000100800 */
[----:B--2---:R-:W-:Y:S01]  /*41330*/  ISETP.LT.AND P5, PT, R29, UR5, !P1 ;  /* 0x000000051d007c0c */ /* 0x004fe2000cfa1270 */
[----:B------:R-:W-:Y:S01]  /*41340*/  ULDC UR5, c[0x0][0x228] ;  /* 0x00008a0000057ab9 */ /* 0x000fe20000000800 */
[----:B------:R-:W-:Y:S01]  /*41350*/  ISETP.LT.AND P4, PT, R27, UR6, !P1 ;  /* 0x000000061b007c0c */ /* 0x000fe2000cf81270 */
[----:B0-----:R-:W-:Y:S01]  /*41360*/  IMAD.WIDE R2, R4, 0x2, R8 ;  /* 0x0000000204027825 */ /* 0x001fe200078e0208 */
[----:B------:R-:W-:Y:S01]  /*41370*/  PRMT R0, R19, 0x7632, R0 ;  /* 0x0000763213007816 */ /* 0x000fe20000000000 */
[----:B------:R-:W-:-:S03]  /*41380*/  ULDC UR6, c[0x0][0x228] ;  /* 0x00008a0000067ab9 */ /* 0x000fc60000000800 */
[----:B------:R0:W-:Y:S01]  /*41390*/  @P2 STG.E.U16 desc[UR8][R2.64], R28 ;  /* 0x0000001c02002986 */ /* 0x0001e2000c101508 */
[----:B------:R-:W-:-:S04]  /*413a0*/  IMAD.WIDE R26, R4, 0x2, R14 ;  /* 0x00000002041a7825 */ /* 0x000fc800078e020e */
[----:B0-----:R-:W-:Y:S02]  /*413b0*/  VIADD R28, R5, 0x3b ;  /* 0x0000003b051c7836 */ /* 0x001fe40000000000 */
[C---:B------:R-:W-:Y:S01]  /*413c0*/  IMAD.WIDE R2, R4.reuse, 0x2, R10 ;  /* 0x0000000204027825 */ /* 0x040fe200078e020a */
[----:B------:R-:W2:Y:S01]  /*413d0*/  LDL.LU R5, [R1+0x3c4] ;  /* 0x0003c40001057983 */ /* 0x000ea20000300800 */
[----:B----4-:R-:W-:Y:S02]  /*413e0*/  ISETP.LT.AND P3, PT, R25, UR4, !P1 ;  /* 0x0000000419007c0c */ /* 0x010fe4000cf61270 */
[----:B------:R-:W-:Y:S01]  /*413f0*/  IMAD.WIDE R24, R4, 0x2, R12 ;  /* 0x0000000204187825 */ /* 0x000fe200078e020c */
[----:B------:R0:W-:Y:S01]  /*41400*/  STL [R1+0x152c], R12 ;  /* 0x00152c0c01007387 */ /* 0x0001e20000100800 */
[----:B------:R-:W-:Y:S01]  /*41410*/  ISETP.LT.AND P6, PT, R6, UR7, !P1 ;  /* 0x0000000706007c0c */ /* 0x000fe2000cfc1270 */
[----:B------:R-:W-:Y:S01]  /*41420*/  ULDC UR4, c[0x0][0x228] ;  /* 0x00008a0000047ab9 */ /* 0x000fe20000000800 */
[----:B------:R-:W-:Y:S01]  /*41430*/  ISETP.GE.AND P2, PT, R28, UR19, PT ;  /* 0x000000131c007c0c */ /* 0x000fe2000bf46270 */
[----:B0-----:R-:W3:Y:S01]  /*41440*/  LDL R12, [R1+0x14c0] ;  /* 0x0014c000010c7983 */ /* 0x001ee20000100800 */
[----:B------:R-:W-:-:S03]  /*41450*/  ULDC UR7, c[0x0][0x228] ;  /* 0x00008a0000077ab9 */ /* 0x000fc60000000800 */
[----:B------:R0:W-:Y:S04]  /*41460*/  STL [R1+0x1528], R13 ;  /* 0x0015280d01007387 */ /* 0x0001e80000100800 */
[----:B------:R1:W-:Y:S04]  /*41470*/  @P3 STG.E.U16 desc[UR8][R2.64], R18 ;  /* 0x0000001202003986 */ /* 0x0003e8000c101508 */
[----:B0-----:R-:W4:Y:S04]  /*41480*/  LDL.LU R13, [R1+0x3d4] ;  /* 0x0003d400010d7983 */ /* 0x001f280000300800 */
[----:B------:R0:W-:Y:S04]  /*41490*/  @P5 STG.E.U16 desc[UR8][R24.64], R19 ;  /* 0x0000001318005986 */ /* 0x0001e8000c101508 */
[----:B-1----:R-:W2:Y:S04]  /*414a0*/  LDL.LU R18, [R1+0x1534] ;  /* 0x0015340001127983 */ /* 0x002ea80000300800 */
[----:B------:R-:W3:Y:S04]  /*414b0*/  LDL.LU R2, [R1+0x3b4] ;  /* 0x0003b40001027983 */ /* 0x000ee80000300800 */
[----:B------:R-:W2:Y:S04]  /*414c0*/  LDL R3, [R1+0x14bc] ;  /* 0x0014bc0001037983 */ /* 0x000ea80000100800 */
[----:B0-----:R-:W2:Y:S04]  /*414d0*/  LDL.LU R19, [R1+0x1530] ;  /* 0x0015300001137983 */ /* 0x001ea80000300800 */
[----:B------:R0:W-:Y:S04]  /*414e0*/  @P4 STG.E.U16 desc[UR8][R26.64], R0 ;  /* 0x000000001a004986 */ /* 0x0001e8000c101508 */
[----:B------:R-:W2:Y:S04]  /*414f0*/  LDL R25, [R1+0x14c4] ;  /* 0x0014c40001197983 */ /* 0x000ea80000100800 */
[----:B0-----:R-:W2:Y:S04]  /*41500*/  LDL R26, [R1+0x14c8] ;  /* 0x0014c800011a7983 */ /* 0x001ea80000100800 */
[----:B------:R-:W2:Y:S01]  /*41510*/  LDL R27, [R1+0x14b0] ;  /* 0x0014b000011b7983 */ /* 0x000ea20000100800 */
[----:B------:R-:W-:-:S03]  /*41520*/  IMAD.WIDE R28, R4, 0x2, R16 ;  /* 0x00000002041c7825 */ /* 0x000fc600078e0210 */
[----:B------:R-:W-:Y:S01]  /*41530*/  STL [R1+0x1518], R23 ;  /* 0x0015181701007387 */ /* 0x000fe20000100800 */
[----:B----4-:R-:W-:-:S03]  /*41540*/  PRMT R6, R13, 0x7632, R6 ;  /* 0x000076320d067816 */ /* 0x010fc60000000006 */
[----:B---3--:R0:W-:Y:S01]  /*41550*/  @P6 STG.E.U16 desc[UR8][R28.64], R2 ;  /* 0x000000021c006986 */ /* 0x0081e2000c101508 */
[----:B--2---:R-:W-:Y:S01]  /*41560*/  ISETP.LT.AND P3, PT, R3, UR5, !P1 ;  /* 0x0000000503007c0c */ /* 0x004fe2000cf61270 */
[----:B------:R-:W-:Y:S01]  /*41570*/  ULDC UR5, c[0x0][0x228] ;  /* 0x00008a0000057ab9 */ /* 0x000fe20000000800 */
[----:B------:R-:W-:Y:S01]  /*41580*/  PRMT R24, R2, 0x7632, R24 ;  /* 0x0000763202187816 */ /* 0x000fe20000000018 */
[----:B0-----:R-:W-:Y:S01]  /*41590*/  IMAD.WIDE R2, R4, 0x2, R18 ;  /* 0x0000000204027825 */ /* 0x001fe200078e0212 */
[----:B------:R-:W-:Y:S02]  /*415a0*/  ISETP.LT.AND P5, PT, R25, UR10, !P2 ;  /* 0x0000000a19007c0c */ /* 0x000fe4000d7a1270 */
[----:B------:R-:W-:Y:S01]  /*415b0*/  ISETP.LT.AND P4, PT, R26, UR4, !P1 ;  /* 0x000000041a007c0c */ /* 0x000fe2000cf81270 */
[----:B------:R-:W-:Y:S01]  /*415c0*/  ULDC UR4, c[0x0][0x248] ;  /* 0x0000920000047ab9 */ /* 0x000fe20000000800 */
[----:B------:R-:W-:Y:S02]  /*415d0*/  ISETP.LT.AND P1, PT, R7, UR6, !P1 ;  /* 0x0000000607007c0c */ /* 0x000fe4000cf21270 */
[----:B------:R-:W-:Y:S01]  /*415e0*/  ISETP.LT.AND P6, PT, R27, UR7, !P2 ;  /* 0x000000071b007c0c */ /* 0x000fe2000d7c1270 */
[C---:B------:R-:W-:Y:S01]  /*415f0*/  VIADD R0, R4.reuse, UR4 ;  /* 0x0000000404007c36 */ /* 0x040fe20008000000 */
[----:B------:R-:W-:Y:S01]  /*41600*/  ULDC UR4, c[0x0][0x228] ;  /* 0x00008a0000047ab9 */ /* 0x000fe20000000800 */
[----:B------:R-:W-:Y:S01]  /*41610*/  IMAD.WIDE R28, R4, 0x2, R20 ;  /* 0x00000002041c7825 */ /* 0x000fe200078e0214 */
[----:B------:R-:W-:Y:S01]  /*41620*/  ULDC UR6, c[0x0][0x228] ;  /* 0x00008a0000067ab9 */ /* 0x000fe20000000800 */
[----:B------:R-:W-:Y:S01]  /*41630*/  ULDC UR7, c[0x0][0x228] ;  /* 0x00008a0000077ab9 */ /* 0x000fe20000000800 */
[----:B------:R-:W-:-:S03]  /*41640*/  ULDC UR10, c[0x0][0x228] ;  /* 0x00008a00000a7ab9 */ /* 0x000fc60000000800 */
[----:B------:R0:W-:Y:S01]  /*41650*/  @P4 STG.E.U16 desc[UR8][R2.64], R24 ;  /* 0x0000001802004986 */ /* 0x0001e2000c101508 */
[----:B------:R-:W-:Y:S01]  /*41660*/  ISETP.LT.AND P4, PT, R12, UR4, !P2 ;  /* 0x000000040c007c0c */ /* 0x000fe2000d781270 */
[----:B------:R-:W-:Y:S01]  /*41670*/  IMAD.WIDE R26, R0, 0x2, R10 ;  /* 0x00000002001a7825 */ /* 0x000fe200078e020a */
[----:B------:R-:W-:Y:S01]  /*41680*/  ULDC UR4, c[0x0][0x228] ;  /* 0x00008a0000047ab9 */ /* 0x000fe20000000800 */
[----:B------:R1:W-:Y:S02]  /*41690*/  @P3 STG.E.U16 desc[UR8][R28.64], R13 ;  /* 0x0000000d1c003986 */ /* 0x0003e4000c101508 */
[----:B0-----:R-:W-:Y:S01]  /*416a0*/  IMAD.WIDE R2, R4, 0x2, R22 ;  /* 0x0000000204027825 */ /* 0x001fe200078e0216 */
[----:B------:R-:W-:Y:S01]  /*416b0*/  PRMT R4, R5, 0x7632, R4 ;  /* 0x0000763205047816 */ /* 0x000fe20000000004 */
[----:B------:R-:W2:Y:S02]  /*416c0*/  LDL.LU R23, [R1+0x384] ;  /* 0x0003840001177983 */ /* 0x000ea40000300800 */
[----:B------:R-:W-:-:S02]  /*416d0*/  IMAD.WIDE R24, R0, 0x2, R8 ;  /* 0x0000000200187825 */ /* 0x000fc400078e0208 */
[----:B------:R-:W3:Y:S04]  /*416e0*/  LDL.LU R12, [R1+0x152c] ;  /* 0x00152c00010c7983 */ /* 0x000ee80000300800 */
[----:B-1----:R-:W3:Y:S04]  /*416f0*/  LDL.LU R13, [R1+0x1528] ;  /* 0x00152800010d7983 */ /* 0x002ee80000300800 */
[----:B------:R-:W4:Y:S04]  /*41700*/  LDL.LU R28, [R1+0x3a4] ;  /* 0x0003a400011c7983 */ /* 0x000f280000300800 */
[----:B------:R-:W4:Y:S04]  /*41710*/  LDL R29, [R1+0x14b4] ;  /* 0x0014b400011d7983 */ /* 0x000f280000100800 */
[----:B------:R0:W-:Y:S04]  /*41720*/  @P1 STG.E.U16 desc[UR8][R2.64], R6 ;  /* 0x0000000602001986 */ /* 0x0001e8000c101508 */
[----:B------:R1:W-:Y:S04]  /*41730*/  @P6 STG.E.U16 desc[UR8][R24.64], R5 ;  /* 0x0000000518006986 */ /* 0x0003e8000c101508 */
[----:B------:R1:W-:Y:S04]  /*41740*/  @P5 STG.E.U16 desc[UR8][R26.64], R4 ;  /* 0x000000041a005986 */ /* 0x0003e8000c101508 */
[----:B0-----:R-:W4:Y:S04]  /*41750*/  LDL.LU R6, [R1+0x1524] ;  /* 0x0015240001067983 */ /* 0x001f280000300800 */
[----:B-1----:R-:W4:Y:S04]  /*41760*/  LDL.LU R5, [R1+0x1520] ;  /* 0x0015200001057983 */ /* 0x002f280000300800 */
[----:B------:R-:W4:Y:S04]  /*41770*/  LDL R27, [R1+0x14cc] ;  /* 0x0014cc00011b7983 */ /* 0x000f280000100800 */
[----:B------:R-:W4:Y:S04]  /*41780*/  LDL R24, [R1+0x14c8] ;  /* 0x0014c80001187983 */ /* 0x000f280000100800 */
[----:B------:R-:W4:Y:S01]  /*41790*/  LDL R25, [R1+0x14bc] ;  /* 0x0014bc0001197983 */ /* 0x000f220000100800 */
[----:B---3--:R-:W-:Y:S01]  /*417a0*/  IMAD.WIDE R2, R0, 0x2, R12 ;  /* 0x0000000200027825 */ /* 0x008fe200078e020c */
[----:B--2---:R-:W-:-:S04]  /*417b0*/  PRMT R4, R23, 0x7632, R4 ;  /* 0x0000763217047816 */ /* 0x004fc80000000004 */
[----:B----4-:R0:W-:Y:S02]  /*417c0*/  @P4 STG.E.U16 desc[UR8][R2.64], R28 ;  /* 0x0000001c02004986 */ /* 0x0101e4000c101508 */
[----:B0-----:R-:W-:Y:S01]  /*417d0*/  IMAD.WIDE R2, R0, 0x2, R14 ;  /* 0x0000000200027825 */ /* 0x001fe200078e020e */
[----:B------:R-:W-:Y:S02]  /*417e0*/  ISETP.LT.AND P6, PT, R6, UR5, !P2 ;  /* 0x0000000506007c0c */ /* 0x000fe4000d7c1270 */
[----:B------:R-:W-:Y:S02]  /*417f0*/  ISETP.LT.AND P3, PT, R27, UR4, !P2 ;  /* 0x000000041b007c0c */ /* 0x000fe4000d761270 */
[----:B------:R-:W-:Y:S01]  /*41800*/  ISETP.LT.AND P5, PT, R24, UR6, !P2 ;  /* 0x0000000618007c0c */ /* 0x000fe2000d7a1270 */
[----:B------:R-:W-:Y:S01]  /*41810*/  STL [R1+0x1510], R6 ;  /* 0x0015100601007387 */ /* 0x000fe20000100800 */
[----:B------:R-:W-:Y:S02]  /*41820*/  PRMT R5, R28, 0x7632, R5 ;  /* 0x000076321c057816 */ /* 0x000fe40000000005 */
[----:B------:R-:W-:Y:S01]  /*41830*/  ISETP.LT.AND P4, PT, R25, UR7, !P2 ;  /* 0x0000000719007c0c */ /* 0x000fe2000d781270 */
[C---:B------:R-:W-:Y:S01]  /*41840*/  IMAD.WIDE R24, R0.reuse, 0x2, R16 ;  /* 0x0000000200187825 */ /* 0x040fe200078e0210 */
[----:B------:R0:W-:Y:S01]  /*41850*/  STL [R1+0x1514], R16 ;  /* 0x0015141001007387 */ /* 0x0001e20000100800 */
[----:B------:R-:W-:Y:S01]  /*41860*/  ULDC UR4, c[0x0][0x228] ;  /* 0x00008a0000047ab9 */ /* 0x000fe20000000800 */
[----:B------:R-:W-:Y:S01]  /*41870*/  ULDC UR5, c[0x0][0x228] ;  /* 0x00008a0000057ab9 */ /* 0x000fe20000000800 */
[----:B------:R-:W-:-:S02]  /*41880*/  IMAD.WIDE R26, R0, 0x2, R18 ;  /* 0x00000002001a7825 */ /* 0x000fc400078e0212 */
[----:B------:R-:W-:Y:S01]  /*41890*/  @P3 STG.E.U16 desc[UR8][R2.64], R5 ;  /* 0x0000000502003986 */ /* 0x000fe2000c101508 */
[----:B------:R-:W-:Y:S01]  /*418a0*/  ULDC UR6, c[0x0][0x228] ;  /* 0x00008a0000067ab9 */ /* 0x000fe20000000800 */
[----:B------:R-:W-:Y:S02]  /*418b0*/  ULDC UR7, c[0x0][0x228] ;  /* 0x00008a0000077ab9 */ /* 0x000fe40000000800 */
[----:B0-----:R-:W2:Y:S04]  /*418c0*/  LDL.LU R16, [R1+0x378] ;  /* 0x0003780001107983 */ /* 0x001ea80000300800 */
[----:B------:R0:W-:Y:S04]  /*418d0*/  STL [R1+0x150c], R17 ;  /* 0x00150c1101007387 */ /* 0x0001e80000100800 */
[----:B------:R1:W-:Y:S04]  /*418e0*/  @P6 STG.E.U16 desc[UR8][R24.64], R23 ;  /* 0x0000001718006986 */ /* 0x0003e8000c101508 */
[----:B0-----:R-:W3:Y:S04]  /*418f0*/  LDL.LU R17, [R1+0x398] ;  /* 0x0003980001117983 */ /* 0x001ee80000300800 */
[----:B------:R-:W4:Y:S04]  /*41900*/  LDL.LU R5, [R1+0x151c] ;  /* 0x00151c0001057983 */ /* 0x000f280000300800 */
[----:B------:R-:W3:Y:S04]  /*41910*/  LDL R3, [R1+0x14b0] ;  /* 0x0014b00001037983 */ /* 0x000ee80000100800 */
[----:B-1----:R-:W3:Y:S04]  /*41920*/  LDL.LU R23, [R1+0x1518] ;  /* 0x0015180001177983 */ /* 0x002ee80000300800 */
[----:B------:R0:W-:Y:S04]  /*41930*/  @P5 STG.E.U16 desc[UR8][R26.64], R4 ;  /* 0x000000041a005986 */ /* 0x0001e8000c101508 */
[----:B------:R-:W3:Y:S04]  /*41940*/  LDL R24, [R1+0x14cc] ;  /* 0x0014cc0001187983 */ /* 0x000ee80000100800 */
[----:B------:R-:W3:Y:S04]  /*41950*/  LDL R25, [R1+0x14b4] ;  /* 0x0014b40001197983 */ /* 0x000ee80000100800 */
[----:B0-----:R-:W3:Y:S04]  /*41960*/  LDL R26, [R1+0x14c4] ;  /* 0x0014c400011a7983 */ /* 0x001ee80000100800 */
[----:B------:R-:W3:Y:S01]  /*41970*/  LDL R27, [R1+0x14c0] ;  /* 0x0014c000011b7983 */ /* 0x000ee20000100800 */
[----:B------:R-:W-:Y:S01]  /*41980*/  VIADD R28, R29, 0x3c ;  /* 0x0000003c1d1c7836 */ /* 0x000fe20000000000 */
[----:B------:R-:W-:Y:S01]  /*41990*/  ISETP.LT.AND P2, PT, R7, UR4, !P2 ;  /* 0x0000000407007c0c */ /* 0x000fe2000d741270 */
[----:B------:R-:W-:-:S03]  /*419a0*/  ULDC UR4, c[0x0][0x248] ;  /* 0x0000920000047ab9 */ /* 0x000fc60000000800 */
[----:B------:R-:W-:Y:S01]  /*419b0*/  ISETP.GE.AND P1, PT, R28, UR21, PT ;  /* 0x000000151c007c0c */ /* 0x000fe2000bf26270 */
[----:B------:R-:W-:Y:S01]  /*419c0*/  IMAD.WIDE R28, R0, 0x2, R20 ;  /* 0x00000002001c7825 */ /* 0x000fe200078e0214 */
[----:B------:R-:W-:Y:S01]  /*419d0*/  STL [R1+0x1508], R9 ;  /* 0x0015080901007387 */ /* 0x000fe20000100800 */
[----:B--2---:R-:W-:-:S03]  /*419e0*/  PRMT R6, R16, 0x7632, R6 ;  /* 0x0000763210067816 */ /* 0x004fc60000000006 */
[----:B----4-:R0:W-:Y:S01]  /*419f0*/  @P4 STG.E.U16 desc[UR8][R28.64], R5 ;  /* 0x000000051c004986 */ /* 0x0101e2000c101508 */
[----:B---3--:R-:W-:Y:S01]  /*41a00*/  ISETP.LT.AND P3, PT, R3, UR5, !P1 ;  /* 0x0000000503007c0c */ /* 0x008fe2000cf61270 */
[----:B------:R-:W-:Y:S01]  /*41a10*/  ULDC UR5, c[0x0][0x228] ;  /* 0x00008a0000057ab9 */ /* 0x000fe20000000800 */
[----:B------:R-:W-:Y:S01]  /*41a20*/  IMAD.WIDE R2, R0, 0x2, R22 ;  /* 0x0000000200027825 */ /* 0x000fe200078e0216 */
[----:B0-----:R-:W-:-:S03]  /*41a30*/  PRMT R5, R5, 0x7632, R5 ;  /* 0x0000763205057816 */ /* 0x001fc60000000005 */
[----:B------:R-:W-:Y:S01]  /*41a40*/  VIADD R0, R0, UR4 ;  /* 0x0000000400007c36 */ /* 0x000fe20008000000 */
[----:B------:R-:W-:Y:S01]  /*41a50*/  ISETP.LT.AND P6, PT, R24, UR10, !P1 ;  /* 0x0000000a18007c0c */ /* 0x000fe2000cfc1270 */
[----:B------:R0:W-:Y:S01]  /*41a60*/  @P2 STG.E.U16 desc[UR8][R2.64], R5 ;  /* 0x0000000502002986 */ /* 0x0001e2000c101508 */
[----:B------:R-:W-:Y:S02]  /*41a70*/  ISETP.LT.AND P5, PT, R27, UR7, !P1 ;  /* 0x000000071b007c0c */ /* 0x000fe4000cfa1270 */
[----:B------:R-:W-:Y:S01]  /*41a80*/  ISETP.LT.AND P4, PT, R26, UR6, !P1 ;  /* 0x000000061a007c0c */ /* 0x000fe2000cf81270 */
[C---:B0-----:R-:W-:Y:S01]  /*41a90*/  IMAD.WIDE R2, R0.reuse, 0x2, R8 ;  /* 0x0000000200027825 */ /* 0x041fe200078e0208 */
[----:B------:R-:W-:Y:S01]  /*41aa0*/  PRMT R29, R17, 0x7632, R29 ;  /* 0x00007632111d7816 */ /* 0x000fe2000000001d */
[----:B------:R-:W2:Y:S01]  /*41ab0*/  LDL.LU R9, [R1+0x3b8] ;  /* 0x0003b80001097983 */ /* 0x000ea20000300800 */
[----:B------:R-:W-:Y:S01]  /*41ac0*/  ULDC UR4, c[0x0][0x228] ;  /* 0x00008a0000047ab9 */ /* 0x000fe20000000800 */
[C---:B------:R-:W-:Y:S01]  /*41ad0*/  IMAD.WIDE R4, R0.reuse, 0x2, R10 ;  /* 0x0000000200047825 */ /* 0x040fe200078e020a */
[----:B------:R-:W-:Y:S01]  /*41ae0*/  ULDC UR6, c[0x0][0x228] ;  /* 0x00008a0000067ab9 */ /* 0x000fe20000000800 */
[----:B------:R0:W-:Y:S01]  /*41af0*/  STL [R1+0x1504], R11 ;  /* 0x0015040b01007387 */ /* 0x0001e20000100800 */
[----:B------:R-:W-:Y:S01]  /*41b00*/  ULDC UR10, c[0x0][0x228] ;  /* 0x00008a00000a7ab9 */ /* 0x000fe20000000800 */
[----:B------:R-:W-:Y:S01]  /*41b10*/  VIADD R28, R25, 0x3d ;  /* 0x0000003d191c7836 */ /* 0x000fe20000000000 */
[----:B------:R-:W-:Y:S01]  /*41b20*/  ULDC UR7, c[0x0][0x228] ;  /* 0x00008a0000077ab9 */ /* 0x000fe20000000800 */
[----:B------:R1:W-:Y:S01]  /*41b30*/  @P3 STG.E.U16 desc[UR8][R2.64], R16 ;  /* 0x0000001002003986 */ /* 0x0003e2000c101508 */
[----:B------:R-:W-:-:S03]  /*41b40*/  IMAD.WIDE R24, R0, 0x2, R12 ;  /* 0x0000000200187825 */ /* 0x000fc600078e020c */
[----:B------:R3:W-:Y:S04]  /*41b50*/  @P4 STG.E.U16 desc[UR8][R4.64], R6 ;  /* 0x0000000604004986 */ /* 0x0007e8000c101508 */
[----:B0-----:R-:W4:Y:S04]  /*41b60*/  LDL.LU R11, [R1+0x3d8] ;  /* 0x0003d800010b7983 */ /* 0x001f280000300800 */
[----:B-1----:R-:W4:Y:S04]  /*41b70*/  LDL.LU R16, [R1+0x1514] ;  /* 0x0015140001107983 */ /* 0x002f280000300800 */
[----:B------:R-:W4:Y:S04]  /*41b80*/  LDL R2, [R1+0x14bc] ;  /* 0x0014bc0001027983 */ /* 0x000f280000100800 */
[----:B------:R-:W4:Y:S04]  /*41b90*/  LDL R3, [R1+0x14b0] ;  /* 0x0014b00001037983 */ /* 0x000f280000100800 */
[----:B---3--:R-:W3:Y:S04]  /*41ba0*/  LDL.LU R6, [R1+0x1510] ;  /* 0x0015100001067983 */ /* 0x008ee80000300800 */
[----:B------:R-:W3:Y:S04]  /*41bb0*/  LDL R5, [R1+0x14c8] ;  /* 0x0014c80001057983 */ /* 0x000ee80000100800 */
[----:B------:R0:W-:Y:S04]  /*41bc0*/  @P5 STG.E.U16 desc[UR8][R24.64], R17 ;  /* 0x0000001118005986 */ /* 0x0001e8000c101508 */
[----:B0-----:R-:W3:Y:S01]  /*41bd0*/  LDL.LU R17, [R1+0x150c] ;  /* 0x00150c0001117983 */ /* 0x001ee20000300800 */
[----:B------:R-:W-:Y:S01]  /*41be0*/  IMAD.WIDE R26, R0, 0x2, R14 ;  /* 0x00000002001a7825 */ /* 0x000fe200078e020e */
[----:B------:R-:W-:-:S04]  /*41bf0*/  ISETP.GE.AND P2, PT, R28, UR25, PT ;  /* 0x000000191c007c0c */ /* 0x000fc8000bf46270 */
[----:B------:R0:W-:Y:S01]  /*41c00*/  @P6 STG.E.U16 desc[UR8][R26.64], R29 ;  /* 0x0000001d1a006986 */ /* 0x0001e2000c101508 */
[----:B------:R-:W-:Y:S01]  /*41c10*/  IMAD.WIDE R24, R0, 0x2, R20 ;  /* 0x0000000200187825 */ /* 0x000fe200078e0214 */
[----:B--2---:R-:W-:Y:S02]  /*41c20*/  PRMT R28, R9, 0x7632, R28 ;  /* 0x00007632091c7816 */ /* 0x004fe4000000001c */
[----:B----4-:R-:W-:Y:S02]  /*41c30*/  ISETP.LT.AND P3, PT, R2, UR6, !P1 ;  /* 0x0000000602007c0c */ /* 0x010fe4000cf61270 */
[----:B---3--:R-:W-:Y:S01]  /*41c40*/  ISETP.LT.AND P5, PT, R6, UR4, !P1 ;  /* 0x0000000406007c0c */ /* 0x008fe2000cfa1270 */
[----:B------:R-:W-:Y:S01]  /*41c50*/  ULDC UR4, c[0x0][0x248] ;  /* 0x0000920000047ab9 */ /* 0x000fe20000000800 */
[----:B------:R-:W-:Y:S02]  /*41c60*/  ISETP.LT.AND P4, PT, R5, UR5, !P1 ;  /* 0x0000000505007c0c */ /* 0x000fe4000cf81270 */
[----:B0-----:R-:W-:Y:S01]  /*41c70*/  PRMT R29, R11, 0x7632, R29 ;  /* 0x000076320b1d7816 */ /* 0x001fe2000000001d */
[C---:B------:R-:W-:Y:S01]  /*41c80*/  IMAD.WIDE R26, R0.reuse, 0x2, R22 ;  /* 0x00000002001a7825 */ /* 0x040fe200078e0216 */
[----:B------:R-:W-:Y:S01]  /*41c90*/  ISETP.LT.AND P6, PT, R3, UR10, !P2 ;  /* 0x0000000a03007c0c */ /* 0x000fe2000d7c1270 */
[----:B------:R-:W-:Y:S01]  /*41ca0*/  ULDC UR5, c[0x0][0x228] ;  /* 0x00008a0000057ab9 */ /* 0x000fe20000000800 */
[----:B------:R-:W-:Y:S01]  /*41cb0*/  ULDC UR6, c[0x0][0x228] ;  /* 0x00008a0000067ab9 */ /* 0x000fe20000000800 */
[----:B------:R-:W-:-:S04]  /*41cc0*/  IMAD.WIDE R2, R0, 0x2, R18 ;  /* 0x0000000200027825 */ /* 0x000fc800078e0212 */
[----:B------:R-:W-:-:S05]  /*41cd0*/  IMAD.WIDE R4, R0, 0x2, R16 ;  /* 0x0000000200047825 */ /* 0x000fca00078e0210 */
[----:B------:R0:W-:Y:S04]  /*41ce0*/  @P5 STG.E.U16 desc[UR8][R4.64], R9 ;  /* 0x0000000904005986 */ /* 0x0001e8000c101508 */
[----:B------:R1:W-:Y:S04]  /*41cf0*/  @P4 STG.E.U16 desc[UR8][R2.64], R28 ;  /* 0x0000001c02004986 */ /* 0x0003e8000c101508 */
[----:B------:R2:W-:Y:S04]  /*41d00*/  @P3 STG.E.U16 desc[UR8][R24.64], R11 ;  /* 0x0000000b18003986 */ /* 0x0005e8000c101508 */
[----:B0-----:R-:W3:Y:S04]  /*41d10*/  LDL.LU R9, [R1+0x1508] ;  /* 0x0015080001097983 */ /* 0x001ee80000300800 */
[----:B------:R-:W4:Y:S04]  /*41d20*/  LDL.LU R4, [R1+0x3c8] ;  /* 0x0003c80001047983 */ /* 0x000f280000300800 */
[----:B------:R-:W4:Y:S04]  /*41d30*/  LDL.LU R5, [R1+0x14b4] ;  /* 0x0014b40001057983 */ /* 0x000f280000300800 */
[----:B-1----:R-:W4:Y:S04]  /*41d40*/  LDL R28, [R1+0x14cc] ;  /* 0x0014cc00011c7983 */ /* 0x002f280000100800 */
[----:B--2---:R-:W2:Y:S04]  /*41d50*/  LDL.LU R11, [R1+0x1504] ;  /* 0x00150400010b7983 */ /* 0x004ea80000300800 */
[----:B------:R-:W2:Y:S01]  /*41d60*/  LDL R24, [R1+0x14c4] ;  /* 0x0014c40001187983 */ /* 0x000ea20000100800 */
[----:B------:R-:W-:Y:S01]  /*41d70*/  ISETP.LT.AND P1, PT, R7, UR7, !P1 ;  /* 0x0000000707007c0c */ /* 0x000fe2000cf21270 */
[----:B------:R-:W-:Y:S01]  /*41d80*/  VIADD R0, R0, UR4 ;  /* 0x0000000400007c36 */ /* 0x000fe20008000000 */
[----:B------:R-:W-:Y:S01]  /*41d90*/  ULDC UR4, c[0x0][0x228] ;  /* 0x00008a0000047ab9 */ /* 0x000fe20000000800 */
[----:B------:R-:W2:Y:S10]  /*41da0*/  LDL R25, [R1+0x14c0] ;  /* 0x0014c00001197983 */ /* 0x000eb40000100800 */
[----:B------:R0:W-:Y:S04]  /*41db0*/  @P1 STG.E.U16 desc[UR8][R26.64], R29 ;  /* 0x0000001d1a001986 */ /* 0x0001e8000c101508 */
[----:B0-----:R-:W2:Y:S01]  /*41dc0*/  LDL.LU R29, [R1+0x14b0] ;  /* 0x0014b000011d7983 */ /* 0x001ea20000300800 */
[----:B---3--:R-:W-:-:S05]  /*41dd0*/  IMAD.WIDE R2, R0, 0x2, R8 ;  /* 0x0000000200027825 */ /* 0x008fca00078e0208 */
[----:B----4-:R0:W-:Y:S01]  /*41de0*/  @P6 STG.E.U16 desc[UR8][R2.64], R4 ;  /* 0x0000000402006986 */ /* 0x0101e2000c101508 */
[----:B--2---:R-:W-:Y:S01]  /*41df0*/  ISETP.LT.AND P4, PT, R24, UR4, !P2 ;  /* 0x0000000418007c0c */ /* 0x004fe2000d781270 */
[----:B------:R-:W-:Y:S02]  /*41e00*/  ULDC UR4, c[0x0][0x228] ;  /* 0x00008a0000047ab9 */ /* 0x000fe40000000800 */
[----:B------:R-:W-:Y:S01]  /*41e10*/  ISETP.LT.AND P6, PT, R6, UR4, !P2 ;  /* 0x0000000406007c0c */ /* 0x000fe2000d7c1270 */
[----:B0-----:R-:W-:Y:S01]  /*41e20*/  IMAD.WIDE R2, R0, 0x2, R10 ;  /* 0x0000000200027825 */ /* 0x001fe200078e020a */
[----:B------:R-:W2:Y:S01]  /*41e30*/  LDL.LU R6, [R1+0x1500] ;  /* 0x0015000001067983 */ /* 0x000ea20000300800 */
[----:B------:R-:W-:Y:S01]  /*41e40*/  ISETP.LT.AND P3, PT, R25, UR5, !P2 ;  /* 0x0000000519007c0c */ /* 0x000fe2000d761270 */
[----:B------:R-:W-:Y:S02]  /*41e50*/  ULDC UR4, c[0x0][0x228] ;  /* 0x00008a0000047ab9 */ /* 0x000fe40000000800 */
[----:B------:R0:W-:Y:S01]  /*41e60*/  STL [R1+0x14fc], R11 ;  /* 0x0014fc0b01007387 */ /* 0x0001e20000100800 */
[----:B------:R-:W-:-:S02]  /*41e70*/  ISETP.LT.AND P5, PT, R28, UR6, !P2 ;  /* 0x000000061c007c0c */ /* 0x000fc4000d7a1270 */
[----:B------:R-:W-:Y:S01]  /*41e80*/  PRMT R26, R4, 0x7632, R26 ;  /* 0x00007632041a7816 */ /* 0x000fe2000000001a */
[C---:B------:R-:W-:Y:S01]  /*41e90*/  IMAD.WIDE R24, R0.reuse, 0x2, R14 ;  /* 0x0000000200187825 */ /* 0x040fe200078e020e */
[----:B------:R-:W-:Y:S01]  /*41ea0*/  ULDC UR5, c[0x0][0x228] ;  /* 0x00008a0000057ab9 */ /* 0x000fe20000000800 */
[----:B------:R-:W-:Y:S01]  /*41eb0*/  ULDC UR6, c[0x0][0x228] ;  /* 0x00008a0000067ab9 */ /* 0x000fe20000000800 */
[----:B0-----:R-:W3:Y:S01]  /*41ec0*/  LDL.LU R11, [R1+0x3a8] ;  /* 0x0003a800010b7983 */ /* 0x001ee20000300800 */
[----:B------:R-:W-:Y:S02]  /*41ed0*/  VIADD R28, R5, 0x3e ;  /* 0x0000003e051c7836 */ /* 0x000fe40000000000 */
[----:B------:R-:W-:Y:S01]  /*41ee0*/  IMAD.WIDE R4, R0, 0x2, R12 ;  /* 0x0000000200047825 */ /* 0x000fe200078e020c */
[----:B------:R-:W-:Y:S02]  /*41ef0*/  @P4 STG.E.U16 desc[UR8][R2.64], R26 ;  /* 0x0000001a02004986 */ /* 0x000fe4000c101508 */
[----:B------:R-:W-:-:S02]  /*41f00*/  ISETP.GE.AND P1, PT, R28, UR23, PT ;  /* 0x000000171c007c0c */ /* 0x000fc4000bf26270 */
[----:B------:R-:W4:Y:S01]  /*41f10*/  LDL.LU R28, [R1+0x388] ;  /* 0x00038800011c7983 */ /* 0x000f220000300800 */
[----:B---3--:R-:W-:-:S03]  /*41f20*/  PRMT R27, R11, 0x7632, R27 ;  /* 0x000076320b1b7816 */ /* 0x008fc6000000001b */
[----:B------:R0:W-:Y:S04]  /*41f30*/  @P3 STG.E.U16 desc[UR8][R4.64], R11 ;  /* 0x0000000b04003986 */ /* 0x0001e8000c101508 */
[----:B------:R1:W-:Y:S04]  /*41f40*/  @P5 STG.E.U16 desc[UR8][R24.64], R27 ;  /* 0x0000001b18005986 */ /* 0x0003e8000c101508 */
[----:B0-----:R-:W3:Y:S04]  /*41f50*/  LDL.LU R11, [R1+0x14c4] ;  /* 0x0014c400010b7983 */ /* 0x001ee80000300800 */
[----:B-1----:R-:W2:Y:S04]  /*41f60*/  LDL.LU R27, [R1+0x14c8] ;  /* 0x0014c800011b7983 */ /* 0x002ea80000300800 */
[----:B------:R-:W3:Y:S01]  /*41f70*/  LDL.LU R25, [R1+0x14bc] ;  /* 0x0014bc0001197983 */ /* 0x000ee20000300800 */
[----:B------:R-:W-:Y:S01]  /*41f80*/  IMAD.WIDE R2, R0, 0x2, R16 ;  /* 0x0000000200027825 */ /* 0x000fe200078e0210 */
[----:B----4-:R-:W-:-:S02]  /*41f90*/  PRMT R24, R28, 0x7632, R24 ;  /* 0x000076321c187816 */ /* 0x010fc40000000018 */
[----:B------:R-:W4:Y:S01]  /*41fa0*/  LDL.LU R26, [R1+0x39c] ;  /* 0x00039c00011a7983 */ /* 0x000f220000300800 */
[----:B------:R-:W-:-:S03]  /*41fb0*/  IMAD.WIDE R4, R0, 0x2, R20 ;  /* 0x0000000200047825 */ /* 0x000fc600078e0214 */
[----:B------:R0:W-:Y:S01]  /*41fc0*/  @P6 STG.E.U16 desc[UR8][R2.64], R28 ;  /* 0x0000001c02006986 */ /* 0x0001e2000c101508 */
[----:B------:R-:W-:Y:S01]  /*41fd0*/  ISETP.LT.AND P3, PT, R29, UR6, !P0 ;  /* 0x000000061d007c0c */ /* 0x000fe2000c761270 */
[C---:B0-----:R-:W-:Y:S02]  /*41fe0*/  IMAD.WIDE R2, R0.reuse, 0x2, R18 ;  /* 0x0000000200027825 */ /* 0x041fe400078e0212 */
[----:B------:R-:W4:Y:S01]  /*41ff0*/  LDL R28, [R1+0x14d0] ;  /* 0x0014d000011c7983 */ /* 0x000f220000100800 */
[----:B--2---:R-:W-:Y:S01]  /*42000*/  ISETP.LT.AND P5, PT, R27, UR4, !P2 ;  /* 0x000000041b007c0c */ /* 0x004fe2000d7a1270 */
[----:B------:R-:W-:Y:S01]  /*42010*/  ULDC UR4, c[0x0][0x228] ;  /* 0x00008a0000047ab9 */ /* 0x000fe20000000800 */
[----:B---3--:R-:W-:Y:S01]  /*42020*/  ISETP.LT.AND P4, PT, R25, UR5, !P2 ;  /* 0x0000000519007c0c */ /* 0x008fe2000d781270 */
[----:B------:R-:W-:Y:S01]  /*42030*/  ULDC UR5, c[0x0][0x228] ;  /* 0x00008a0000057ab9 */ /* 0x000fe20000000800 */
[----:B------:R-:W-:Y:S01]  /*42040*/  ISETP.LT.AND P2, PT, R7, UR4, !P2 ;  /* 0x0000000407007c0c */ /* 0x000fe2000d741270 */
[----:B------:R-:W-:Y:S01]  /*42050*/  ULDC UR4, c[0x0][0x248] ;  /* 0x0000920000047ab9 */ /* 0x000fe20000000800 */
[----:B------:R-:W-:Y:S01]  /*42060*/  ISETP.LT.AND P6, PT, R29, UR5, !P1 ;  /* 0x000000051d007c0c */ /* 0x000fe2000cfc1270 */
[----:B------:R-:W-:Y:S01]  /*42070*/  ULDC UR5, c[0x0][0x228] ;  /* 0x00008a0000057ab9 */ /* 0x000fe20000000800 */
[----:B------:R-:W2:Y:S05]  /*42080*/  LDL.LU R29, [R1+0x3bc] ;  /* 0x0003bc00011d7983 */ /* 0x000eaa0000300800 */
[----:B------:R0:W-:Y:S04]  /*42090*/  @P5 STG.E.U16 desc[UR8][R2.64], R24 ;  /* 0x0000001802005986 */ /* 0x0001e8000c101508 */
[----:B------:R1:W-:Y:S01]  /*420a0*/  @P4 STG.E.U16 desc[UR8][R4.64], R6 ;  /* 0x0000000604004986 */ /* 0x0003e2000c101508 */
[----:B------:R-:W-:Y:S01]  /*420b0*/  ISETP.LT.AND P4, PT, R11, UR5, !P0 ;  /* 0x000000050b007c0c */ /* 0x000fe2000c781270 */
[----:B------:R-:W-:Y:S01]  /*420c0*/  ULDC UR5, c[0x0][0x228] ;  /* 0x00008a0000057ab9 */ /* 0x000fe20000000800 */
[----:B0-----:R-:W-:Y:S01]  /*420d0*/  IMAD.WIDE R2, R0, 0x2, R22 ;  /* 0x0000000200027825 */ /* 0x001fe200078e0216 */
[----:B-1----:R-:W-:-:S03]  /*420e0*/  PRMT R6, R6, 0x7632, R6 ;  /* 0x0000763206067816 */ /* 0x002fc60000000006 */
[----:B------:R-:W-:Y:S01]  /*420f0*/  VIADD R24, R0, UR4 ;  /* 0x0000000400187c36 */ /* 0x000fe20008000000 */
[----:B------:R-:W-:Y:S02]  /*42100*/  ULDC UR4, c[0x0][0x228] ;  /* 0x00008a0000047ab9 */ /* 0x000fe40000000800 */
[----:B------:R-:W-:Y:S01]  /*42110*/  ISETP.LT.AND P5, PT, R11, UR4, !P1 ;  /* 0x000000040b007c0c */ /* 0x000fe2000cfa1270 */
[----:B------:R0:W-:Y:S01]  /*42120*/  @P2 STG.E.U16 desc[UR8][R2.64], R6 ;  /* 0x0000000602002986 */ /* 0x0001e2000c101508 */
[----:B------:R-:W-:Y:S01]  /*42130*/  IMAD.WIDE R4, R24, 0x2, R8 ;  /* 0x0000000218047825 */ /* 0x000fe200078e0208 */
[----:B------:R-:W-:Y:S02]  /*42140*/  ULDC UR4, c[0x0][0x228] ;  /* 0x00008a0000047ab9 */ /* 0x000fe40000000800 */
[----:B------:R-:W3:Y:S04]  /*42150*/  LDL.LU R11, [R1+0x14fc] ;  /* 0x0014fc00010b7983 */ /* 0x000ee80000300800 */
[----:B0-----:R-:W4:Y:S04]  /*42160*/  LDL.LU R2, [R1+0x14c0] ;  /* 0x0014c00001027983 */ /* 0x001f280000300800 */
[----:B------:R-:W2:Y:S01]  /*42170*/  LDL.LU R3, [R1+0x37c] ;  /* 0x00037c0001037983 */ /* 0x000ea20000300800 */
[----:B----4-:R-:W-:Y:S01]  /*42180*/  ISETP.LT.AND P2, PT, R2, UR5, !P0 ;  /* 0x0000000502007c0c */ /* 0x010fe2000c741270 */
[----:B------:R-:W-:-:S02]  /*42190*/  ULDC UR5, c[0x0][0x228] ;  /* 0x00008a0000057ab9 */ /* 0x000fc40000000800 */
[----:B--2---:R3:W-:Y:S01]  /*421a0*/  @P6 STG.E.U16 desc[UR8][R4.64], R3 ;  /* 0x0000000304006986 */ /* 0x0047e2000c101508 */
[----:B------:R-:W-:Y:S01]  /*421b0*/  ISETP.LT.AND P6, PT, R2, UR4, !P1 ;  /* 0x0000000402007c0c */ /* 0x000fe2000cfc1270 */
[----:B------:R-:W-:Y:S01]  /*421c0*/  ULDC UR4, c[0x0][0x228] ;  /* 0x00008a0000047ab9 */ /* 0x000fe20000000800 */
[----:B------:R-:W-:Y:S01]  /*421d0*/  PRMT R0, R3, 0x7632, R0 ;  /* 0x0000763203007816 */ /* 0x000fe20000000000 */
[----:B---3--:R-:W-:-:S05]  /*421e0*/  IMAD.WIDE R2, R24, 0x2, R10 ;  /* 0x0000000218027825 */ /* 0x008fca00078e020a */
[----:B------:R0:W-:Y:S04]  /*421f0*/  @P5 STG.E.U16 desc[UR8][R2.64], R0 ;  /* 0x0000000002005986 */ /* 0x0001e8000c101508 */
[----:B0-----:R-:W2:Y:S01]  /*42200*/  LDL.LU R3, [R1+0x14cc] ;  /* 0x0014cc0001037983 */ /* 0x001ea20000300800 */
[----:B------:R-:W-:Y:S01]  /*42210*/  IMAD.WIDE R4, R24, 0x2, R12 ;  /* 0x0000000218047825 */ /* 0x000fe200078e020c */
[----:B------:R-:W-:-:S04]  /*42220*/  PRMT R0, R26, 0x7632, R0 ;  /* 0x000076321a007816 */ /* 0x000fc80000000000 */
[----:B------:R0:W-:Y:S02]  /*42230*/  @P6 STG.E.U16 desc[UR8][R4.64], R26 ;  /* 0x0000001a04006986 */ /* 0x0001e4000c101508 */
[----:B0-----:R-:W-:Y:S02]  /*42240*/  PRMT R4, R29, 0x7632, R4 ;  /* 0x000076321d047816 */ /* 0x001fe40000000004 */
[----:B------:R-:W3:Y:S04]  /*42250*/  LDL.LU R5, [R1+0x3dc] ;  /* 0x0003dc0001057983 */ /* 0x000ee80000300800 */
[----:B------:R-:W4:Y:S01]  /*42260*/  LDL.LU R26, [R1+0x3cc] ;  /* 0x0003cc00011a7983 */ /* 0x000f220000300800 */
[C---:B--2---:R-:W-:Y:S01]  /*42270*/  ISETP.LT.AND P5, PT, R3.reuse, UR4, !P1 ;  /* 0x0000000403007c0c */ /* 0x044fe2000cfa1270 */
[----:B------:R-:W-:Y:S01]  /*42280*/  ULDC UR4, c[0x0][0x228] ;  /* 0x00008a0000047ab9 */ /* 0x000fe20000000800 */
[----:B------:R-:W-:Y:S01]  /*42290*/  ISETP.LT.AND P6, PT, R3, UR5, !P0 ;  /* 0x0000000503007c0c */ /* 0x000fe2000c7c1270 */
[----:B------:R-:W-:-:S10]  /*422a0*/  IMAD.WIDE R2, R24, 0x2, R14 ;  /* 0x0000000218027825 */ /* 0x000fd400078e020e */
[----:B------:R0:W-:Y:S01]  /*422b0*/  @P5 STG.E.U16 desc[UR8][R2.64], R0 ;  /* 0x0000000002005986 */ /* 0x0001e2000c101508 */
[----:B------:R-:W-:Y:S01]  /*422c0*/  ISETP.LT.AND P5, PT, R28, UR4, !P1 ;  /* 0x000000041c007c0c */ /* 0x000fe2000cfa1270 */
[----:B------:R-:W-:Y:S02]  /*422d0*/  ULDC UR4, c[0x0][0x228] ;  /* 0x00008a0000047ab9 */ /* 0x000fe40000000800 */
[----:B------:R-:W2:Y:S01]  /*422e0*/  LDL.LU R28, [R1+0x3ac] ;  /* 0x0003ac00011c7983 */ /* 0x000ea20000300800 */
[----:B0-----:R-:W-:-:S09]  /*422f0*/  IMAD.WIDE R2, R24, 0x2, R16 ;  /* 0x0000000218027825 */ /* 0x001fd200078e0210 */
[----:B------:R0:W-:Y:S01]  /*42300*/  @P5 STG.E.U16 desc[UR8][R2.64], R29 ;  /* 0x0000001d02005986 */ /* 0x0001e2000c101508 */
[----:B------:R-:W-:Y:S01]  /*42310*/  ISETP.LT.AND P5, PT, R27, UR4, !P1 ;  /* 0x000000041b007c0c */ /* 0x000fe2000cfa1270 */
[----:B------:R-:W-:Y:S01]  /*42320*/  ULDC UR4, c[0x0][0x228] ;  /* 0x00008a0000047ab9 */ /* 0x000fe20000000800 */
[C---:B0-----:R-:W-:Y:S01]  /*42330*/  IMAD.WIDE R2, R24.reuse, 0x2, R18 ;  /* 0x0000000218027825 */ /* 0x041fe200078e0212 */
[----:B------:R-:W2:Y:S10]  /*42340*/  LDL.LU R29, [R1+0x38c] ;  /* 0x00038c00011d7983 */ /* 0x000eb40000300800 */
[----:B------:R0:W-:Y:S04]  /*42350*/  @P5 STG.E.U16 desc[UR8][R2.64], R4 ;  /* 0x0000000402005986 */ /* 0x0001e8000c101508 */
[----:B0-----:R-:W4:Y:S01]  /*42360*/  LDL.LU R4, [R1+0x14d0] ;  /* 0x0014d00001047983 */ /* 0x001f220000300800 */
[----:B------:R-:W-:Y:S01]  /*42370*/  ISETP.LT.AND P5, PT, R25, UR4, !P1 ;  /* 0x0000000419007c0c */ /* 0x000fe2000cfa1270 */
[----:B------:R-:W-:Y:S01]  /*42380*/  IMAD.WIDE R2, R24, 0x2, R20 ;  /* 0x0000000218027825 */ /* 0x000fe200078e0214 */
[----:B------:R-:W-:-:S11]  /*42390*/  ULDC UR4, c[0x0][0x228] ;  /* 0x00008a0000047ab9 */ /* 0x000fd60000000800 */
[----:B---3--:R0:W-:Y:S01]  /*423a0*/  @P5 STG.E.U16 desc[UR8][R2.64], R5 ;  /* 0x0000000502005986 */ /* 0x0081e2000c101508 */
[----:B------:R-:W-:Y:S01]  /*423b0*/  PRMT R6, R5, 0x7632, R6 ;  /* 0x0000763205067816 */ /* 0x000fe20000000006 */
[----:B0-----:R-:W-:Y:S01]  /*423c0*/  IMAD.WIDE R2, R24, 0x2, R22 ;  /* 0x0000000218027825 */ /* 0x001fe200078e0216 */
[----:B----4-:R-:W-:Y:S01]  /*423d0*/  ISETP.LT.AND P5, PT, R4, UR4, !P0 ;  /* 0x0000000404007c0c */ /* 0x010fe2000c7a1270 */
[----:B------:R-:W-:Y:S02]  /*423e0*/  ULDC UR4, c[0x0][0x228] ;  /* 0x00008a0000047ab9 */ /* 0x000fe40000000800 */
[----:B------:R-:W-:Y:S01]  /*423f0*/  ISETP.LT.AND P1, PT, R7, UR4, !P1 ;  /* 0x0000000407007c0c */ /* 0x000fe2000cf21270 */
[----:B------:R-:W-:-:S12]  /*42400*/  ULDC UR4, c[0x0][0x228] ;  /* 0x00008a0000047ab9 */ /* 0x000fd80000000800 */
[----:B------:R2:W-:Y:S01]  /*42410*/  @P1 STG.E.U16 desc[UR8][R2.64], R6 ;  /* 0x0000000602001986 */ /* 0x0005e2000c101508 */
[----:B------:R-:W-:Y:S01]  /*42420*/  ISETP.LT.AND P1, PT, R27, UR4, !P0 ;  /* 0x000000041b007c0c */ /* 0x000fe2000c721270 */
[----:B------:R-:W-:Y:S02]  /*42430*/  ULDC UR4, c[0x0][0x248] ;  /* 0x0000920000047ab9 */ /* 0x000fe40000000800 */
[----:B------:R-:W-:Y:S01]  /*42440*/  VIADD R5, R24, UR4 ;  /* 0x0000000418057c36 */ /* 0x000fe20008000000 */
[----:B------:R-:W-:-:S03]  /*42450*/  ULDC UR4, c[0x0][0x228] ;  /* 0x00008a0000047ab9 */ /* 0x000fc60000000800 */
[----:B------:R-:W-:-:S05]  /*42460*/  IMAD.WIDE R8, R5, 0x2, R8 ;  /* 0x0000000205087825 */ /* 0x000fca00078e0208 */
[----:B------:R0:W-:Y:S01]  /*42470*/  @P3 STG.E.U16 desc[UR8][R8.64], R26 ;  /* 0x0000001a08003986 */ /* 0x0001e2000c101508 */
[----:B------:R-:W-:Y:S01]  /*42480*/  ISETP.LT.AND P3, PT, R25, UR4, !P0 ;  /* 0x0000000419007c0c */ /* 0x000fe2000c761270 */
[----:B------:R-:W-:Y:S02]  /*42490*/  ULDC UR4, c[0x0][0x228] ;  /* 0x00008a0000047ab9 */ /* 0x000fe40000000800 */
[----:B------:R-:W-:Y:S02]  /*424a0*/  ISETP.LT.AND P0, PT, R7, UR4, !P0 ;  /* 0x0000000407007c0c */ /* 0x000fe4000c701270 */
[----:B------:R-:W3:Y:S01]  /*424b0*/  LDL.LU R7, [R1+0x14f8] ;  /* 0x0014f80001077983 */ /* 0x000ee20000300800 */
[----:B------:R-:W-:Y:S01]  /*424c0*/  PRMT R0, R26, 0x7632, R0 ;  /* 0x000076321a007816 */ /* 0x000fe20000000000 */
[----:B------:R-:W-:Y:S01]  /*424d0*/  IMAD.WIDE R10, R5, 0x2, R10 ;  /* 0x00000002050a7825 */ /* 0x000fe200078e020a */
[----:B--2---:R-:W-:-:S03]  /*424e0*/  PRMT R2, R28, 0x7632, R2 ;  /* 0x000076321c027816 */ /* 0x004fc60000000002 */
[----:B------:R-:W-:Y:S01]  /*424f0*/  IMAD.WIDE R12, R5, 0x2, R12 ;  /* 0x00000002050c7825 */ /* 0x000fe200078e020c */
[----:B0-----:R-:W-:-:S03]  /*42500*/  PRMT R9, R29, 0x7632, R9 ;  /* 0x000076321d097816 */ /* 0x001fc60000000009 */
[C---:B------:R-:W-:Y:S01]  /*42510*/  IMAD.WIDE R14, R5.reuse, 0x2, R14 ;  /* 0x00000002050e7825 */ /* 0x040fe200078e020e */
[----:B------:R0:W-:Y:S03]  /*42520*/  @P4 STG.E.U16 desc[UR8][R10.64], R0 ;  /* 0x000000000a004986 */ /* 0x0001e6000c101508 */
[C---:B------:R-:W-:Y:S01]  /*42530*/  IMAD.WIDE R16, R5.reuse, 0x2, R16 ;  /* 0x0000000205107825 */ /* 0x040fe200078e0210 */
[----:B------:R0:W-:Y:S03]  /*42540*/  @P2 STG.E.U16 desc[UR8][R12.64], R28 ;  /* 0x0000001c0c002986 */ /* 0x0001e6000c101508 */
[C---:B------:R-:W-:Y:S01]  /*42550*/  IMAD.WIDE R18, R5.reuse, 0x2, R18 ;  /* 0x0000000205127825 */ /* 0x040fe200078e0212 */
[----:B------:R0:W-:Y:S03]  /*42560*/  @P6 STG.E.U16 desc[UR8][R14.64], R2 ;  /* 0x000000020e006986 */ /* 0x0001e6000c101508 */
[C---:B------:R-:W-:Y:S01]  /*42570*/  IMAD.WIDE R20, R5.reuse, 0x2, R20 ;  /* 0x0000000205147825 */ /* 0x040fe200078e0214 */
[----:B------:R0:W-:Y:S04]  /*42580*/  @P5 STG.E.U16 desc[UR8][R16.64], R29 ;  /* 0x0000001d10005986 */ /* 0x0001e8000c101508 */
[----:B------:R0:W-:Y:S01]  /*42590*/  @P1 STG.E.U16 desc[UR8][R18.64], R9 ;  /* 0x0000000912001986 */ /* 0x0001e2000c101508 */
[----:B------:R-:W-:-:S03]  /*425a0*/  IMAD.WIDE R22, R5, 0x2, R22 ;  /* 0x0000000205167825 */ /* 0x000fc600078e0216 */
[----:B---3--:R0:W-:Y:S01]  /*425b0*/  @P3 STG.E.U16 desc[UR8][R20.64], R7 ;  /* 0x0000000714003986 */ /* 0x0081e2000c101508 */
[----:B------:R-:W-:Y:S05]  /*425c0*/  @!P0 EXIT ;  /* 0x000000000000894d */ /* 0x000fea0003800000 */
[----:B0-----:R-:W-:-:S05]  /*425d0*/  PRMT R11, R7, 0x7632, R11 ;  /* 0x00007632070b7816 */ /* 0x001fca000000000b */
[----:B------:R-:W-:Y:S01]  /*425e0*/  STG.E.U16 desc[UR8][R22.64], R11 ;  /* 0x0000000b16007986 */ /* 0x000fe2000c101508 */
[----:B------:R-:W-:Y:S05]  /*425f0*/  EXIT ;  /* 0x000000000000794d */ /* 0x000fea0003800000 */
.L_x_2:
[----:B------:R-:W-:-:S00]  /*42600*/  BRA `(.L_x_2) ;  /* 0xfffffffc00fc7947 */ /* 0x000fc0000383ffff */
[----:B------:R-:W-:-:S00]  /*42610*/  NOP ;  /* 0x0000000000007918 */ /* 0x000fc00000000000 */
        /* <DEDUP_REMOVED lines=14> */
.L_x_3:


//--------------------- .nv.shared.matmul_kernel  --------------------------
	.section	.nv.shared.matmul_kernel,"aw",@nobits
	.sectionflags	@""
	.align	16
	.zero		1024


//--------------------- .nv.shared.reserved.0     --------------------------
	.section	.nv.shared.reserved.0,"aw",@nobits
	.weak		__nv_reservedSMEM_offset_0_alias
	.size		__nv_reservedSMEM_offset_0_alias, 0, 0
	.other		__nv_reservedSMEM_offset_0_alias,@"STO_CUDA_RESERVED_SHARED STV_DEFAULT"
__nv_reservedSMEM_offset_0_alias:
	.zero		0


//--------------------- .nv.constant0.matmul_kernel --------------------------
	.section	.nv.constant0.matmul_kernel,"a",@progbits
	.sectionflags	@""
	.align	4
.nv.constant0.matmul_kernel:
	.zero		608


//--------------------- SYMBOLS --------------------------

	.type		.nv.reservedSmem.offset0,@object
	.size		.nv.reservedSmem.offset0,0x4
